	.target	sm_80

	.elftype	@"ET_EXEC"


//--------------------- .note.nv.tkinfo           --------------------------
	.section	.note.nv.tkinfo,"",@"SHT_NOTE"
	.sectionflags	@"SHF_NOTE_NV_TKINFO"
	.tkinfo
        /*0018*/ 	.word	0x00000002
        /*0030*/ 	.string	""
        /*0030*/ 	.string	"ptxas"
        /*0030*/ 	.string	"Cuda compilation tools, release 13.0, V13.0.88"
        /*0030*/ 	.string	"Build cuda_13.0.r13.0/compiler.36424714_0"
        /*0030*/ 	.string	"-v  -suppress-debug-info  -lineinfo  -arch sm_80 "



//--------------------- .note.nv.cuinfo           --------------------------
	.section	.note.nv.cuinfo,"",@"SHT_NOTE"
	.sectionflags	@"SHF_NOTE_NV_CUINFO"
        /*0018*/ 	.short	0x0002
        /*001a*/ 	.short	0x0050
        /*001c*/ 	.short	0x0082
	.zero		2


//--------------------- .nv.info                  --------------------------
	.section	.nv.info,"",@"SHT_CUDA_INFO"
	.align	4


	//----- nvinfo : EIATTR_REGCOUNT
	.align		4
        /*0000*/ 	.byte	0x04, 0x2f
        /*0002*/ 	.short	(.L_1 - .L_0)
	.align		4
.L_0:
        /*0004*/ 	.word	index@(matmul_kernel)
        /*0008*/ 	.word	0x00000020


	//----- nvinfo : EIATTR_FRAME_SIZE
	.align		4
.L_1:
        /*000c*/ 	.byte	0x04, 0x11
        /*000e*/ 	.short	(.L_3 - .L_2)
	.align		4
.L_2:
        /*0010*/ 	.word	index@(matmul_kernel)
        /*0014*/ 	.word	0x00001020


	//----- nvinfo : EIATTR_MIN_STACK_SIZE
	.align		4
.L_3:
        /*0018*/ 	.byte	0x04, 0x12
        /*001a*/ 	.short	(.L_5 - .L_4)
	.align		4
.L_4:
        /*001c*/ 	.word	index@(matmul_kernel)
        /*0020*/ 	.word	0x00001020
.L_5:


//--------------------- .nv.info.matmul_kernel    --------------------------
	.section	.nv.info.matmul_kernel,"",@"SHT_CUDA_INFO"
	.sectionflags	@""
	.align	4


	//----- nvinfo : EIATTR_CUDA_API_VERSION
	.align		4
        /*0000*/ 	.byte	0x04, 0x37
        /*0002*/ 	.short	(.L_7 - .L_6)
.L_6:
        /*0004*/ 	.word	0x00000082


	//----- nvinfo : EIATTR_SW2861232_WAR
	.align		4
.L_7:
        /*0008*/ 	.byte	0x01, 0x35
	.zero		2


	//----- nvinfo : EIATTR_PARAM_CBANK
	.align		4
        /*000c*/ 	.byte	0x04, 0x0a
        /*000e*/ 	.short	(.L_9 - .L_8)
	.align		4
.L_8:
        /*0010*/ 	.word	index@(.nv.constant0.matmul_kernel)
        /*0014*/ 	.short	0x0160
        /*0016*/ 	.short	0x0050


	//----- nvinfo : EIATTR_CBANK_PARAM_SIZE
	.align		4
.L_9:
        /*0018*/ 	.byte	0x03, 0x19
        /*001a*/ 	.short	0x0050


	//----- nvinfo : EIATTR_KPARAM_INFO
	.align		4
        /*001c*/ 	.byte	0x04, 0x17
        /*001e*/ 	.short	(.L_11 - .L_10)
.L_10:
        /*0020*/ 	.word	0x00000000
        /*0024*/ 	.short	0x000d
        /*0026*/ 	.short	0x0048
        /*0028*/ 	.byte	0x00, 0xf4, 0x21, 0x00


	//----- nvinfo : EIATTR_KPARAM_INFO
	.align		4
.L_11:
        /*002c*/ 	.byte	0x04, 0x17
        /*002e*/ 	.short	(.L_13 - .L_12)
.L_12:
        /*0030*/ 	.word	0x00000000
        /*0034*/ 	.short	0x000c
        /*0036*/ 	.short	0x0040
        /*0038*/ 	.byte	0x00, 0xf4, 0x21, 0x00


	//----- nvinfo : EIATTR_KPARAM_INFO
	.align		4
.L_13:
        /*003c*/ 	.byte	0x04, 0x17
        /*003e*/ 	.short	(.L_15 - .L_14)
.L_14:
        /*0040*/ 	.word	0x00000000
        /*0044*/ 	.short	0x000b
        /*0046*/ 	.short	0x0038
        /*0048*/ 	.byte	0x00, 0xf0, 0x11, 0x00


	//----- nvinfo : EIATTR_KPARAM_INFO
	.align		4
.L_15:
        /*004c*/ 	.byte	0x04, 0x17
        /*004e*/ 	.short	(.L_17 - .L_16)
.L_16:
        /*0050*/ 	.word	0x00000000
        /*0054*/ 	.short	0x000a
        /*0056*/ 	.short	0x0034
        /*0058*/ 	.byte	0x00, 0xf0, 0x11, 0x00


	//----- nvinfo : EIATTR_KPARAM_INFO
	.align		4
.L_17:
        /*005c*/ 	.byte	0x04, 0x17
        /*005e*/ 	.short	(.L_19 - .L_18)
.L_18:
        /*0060*/ 	.word	0x00000000
        /*0064*/ 	.short	0x0009
        /*0066*/ 	.short	0x0030
        /*0068*/ 	.byte	0x00, 0xf0, 0x11, 0x00


	//----- nvinfo : EIATTR_KPARAM_INFO
	.align		4
.L_19:
        /*006c*/ 	.byte	0x04, 0x17
        /*006e*/ 	.short	(.L_21 - .L_20)
.L_20:
        /*0070*/ 	.word	0x00000000
        /*0074*/ 	.short	0x0008
        /*0076*/ 	.short	0x002c
        /*0078*/ 	.byte	0x00, 0xf0, 0x11, 0x00


	//----- nvinfo : EIATTR_KPARAM_INFO
	.align		4
.L_21:
        /*007c*/ 	.byte	0x04, 0x17
        /*007e*/ 	.short	(.L_23 - .L_22)
.L_22:
        /*0080*/ 	.word	0x00000000
        /*0084*/ 	.short	0x0007
        /*0086*/ 	.short	0x0028
        /*0088*/ 	.byte	0x00, 0xf0, 0x11, 0x00


	//----- nvinfo : EIATTR_KPARAM_INFO
	.align		4
.L_23:
        /*008c*/ 	.byte	0x04, 0x17
        /*008e*/ 	.short	(.L_25 - .L_24)
.L_24:
        /*0090*/ 	.word	0x00000000
        /*0094*/ 	.short	0x0006
        /*0096*/ 	.short	0x0024
        /*0098*/ 	.byte	0x00, 0xf0, 0x11, 0x00


	//----- nvinfo : EIATTR_KPARAM_INFO
	.align		4
.L_25:
        /*009c*/ 	.byte	0x04, 0x17
        /*009e*/ 	.short	(.L_27 - .L_26)
.L_26:
        /*00a0*/ 	.word	0x00000000
        /*00a4*/ 	.short	0x0005
        /*00a6*/ 	.short	0x0020
        /*00a8*/ 	.byte	0x00, 0xf0, 0x11, 0x00


	//----- nvinfo : EIATTR_KPARAM_INFO
	.align		4
.L_27:
        /*00ac*/ 	.byte	0x04, 0x17
        /*00ae*/ 	.short	(.L_29 - .L_28)
.L_28:
        /*00b0*/ 	.word	0x00000000
        /*00b4*/ 	.short	0x0004
        /*00b6*/ 	.short	0x001c
        /*00b8*/ 	.byte	0x00, 0xf0, 0x11, 0x00


	//----- nvinfo : EIATTR_KPARAM_INFO
	.align		4
.L_29:
        /*00bc*/ 	.byte	0x04, 0x17
        /*00be*/ 	.short	(.L_31 - .L_30)
.L_30:
        /*00c0*/ 	.word	0x00000000
        /*00c4*/ 	.short	0x0003
        /*00c6*/ 	.short	0x0018
        /*00c8*/ 	.byte	0x00, 0xf0, 0x11, 0x00


	//----- nvinfo : EIATTR_KPARAM_INFO
	.align		4
.L_31:
        /*00cc*/ 	.byte	0x04, 0x17
        /*00ce*/ 	.short	(.L_33 - .L_32)
.L_32:
        /*00d0*/ 	.word	0x00000000
        /*00d4*/ 	.short	0x0002
        /*00d6*/ 	.short	0x0010
        /*00d8*/ 	.byte	0x00, 0xf4, 0x21, 0x00


	//----- nvinfo : EIATTR_KPARAM_INFO
	.align		4
.L_33:
        /*00dc*/ 	.byte	0x04, 0x17
        /*00de*/ 	.short	(.L_35 - .L_34)
.L_34:
        /*00e0*/ 	.word	0x00000000
        /*00e4*/ 	.short	0x0001
        /*00e6*/ 	.short	0x0008
        /*00e8*/ 	.byte	0x00, 0xf4, 0x21, 0x00


	//----- nvinfo : EIATTR_KPARAM_INFO
	.align		4
.L_35:
        /*00ec*/ 	.byte	0x04, 0x17
        /*00ee*/ 	.short	(.L_37 - .L_36)
.L_36:
        /*00f0*/ 	.word	0x00000000
        /*00f4*/ 	.short	0x0000
        /*00f6*/ 	.short	0x0000
        /*00f8*/ 	.byte	0x00, 0xf4, 0x21, 0x00


	//----- nvinfo : EIATTR_MAXREG_COUNT
	.align		4
.L_37:
        /*00fc*/ 	.byte	0x03, 0x1b
        /*00fe*/ 	.short	0x00ff


	//----- nvinfo : EIATTR_NUM_BARRIERS
	.align		4
        /*0100*/ 	.byte	0x02, 0x4c
        /*0102*/ 	.byte	0x01
	.zero		1


	//----- nvinfo : EIATTR_ANNOTATIONS
	.align		4
        /*0104*/ 	.byte	0x04, 0x55
        /*0106*/ 	.short	(.L_39 - .L_38)


	//   ....[0]....
.L_38:
        /*0108*/ 	.word	0x00000001
        /*010c*/ 	.byte	0xe0, 0x04, 0x00, 0x00, 0x01, 0x00, 0x00, 0x00, 0x30, 0x05, 0x00, 0x00, 0x01, 0x00, 0x00, 0x00
        /* <DEDUP_REMOVED lines=1518> */
        /*5ffc*/ 	.byte	0x90, 0x7a, 0x01, 0x00


	//----- nvinfo : EIATTR_MERCURY_ISA_VERSION
	.align		4
.L_39:
        /*6000*/ 	.byte	0x03, 0x5f
        /*6002*/ 	.short	0x0000


	//----- nvinfo : EIATTR_EXIT_INSTR_OFFSETS
	.align		4
        /*6004*/ 	.byte	0x04, 0x1c
        /*6006*/ 	.short	(.L_41 - .L_40)


	//   ....[0]....
.L_40:
        /*6008*/ 	.word	0x00017bd0


	//   ....[1]....
        /*600c*/ 	.word	0x00017c00


	//----- nvinfo : EIATTR_REQNTID
	.align		4
.L_41:
        /*6010*/ 	.byte	0x04, 0x10
        /*6012*/ 	.short	(.L_43 - .L_42)
.L_42:
        /*6014*/ 	.word	0x00000040
        /*6018*/ 	.word	0x00000001
        /*601c*/ 	.word	0x00000001
.L_43:


//--------------------- .nv.callgraph             --------------------------
	.section	.nv.callgraph,"",@"SHT_CUDA_CALLGRAPH"
	.align	4
	.sectionentsize	8
	.align		4
        /*0000*/ 	.word	0x00000000
	.align		4
        /*0004*/ 	.word	0xffffffff
	.align		4
        /*0008*/ 	.word	0x00000000
	.align		4
        /*000c*/ 	.word	0xfffffffe
	.align		4
        /*0010*/ 	.word	0x00000000
	.align		4
        /*0014*/ 	.word	0xfffffffd
	.align		4
        /*0018*/ 	.word	0x00000000
	.align		4
        /*001c*/ 	.word	0xfffffffc


//--------------------- .nv.rel.action            --------------------------
	.section	.nv.rel.action,"",@"SHT_CUDA_RELOCINFO"
	.align	8
	.sectionentsize	8
        /*0000*/ 	.byte	0x73, 0x00, 0x00, 0x00, 0x00, 0x00, 0x00, 0x00, 0x00, 0x00, 0x00, 0x11, 0x25, 0x00, 0x05, 0x36


//--------------------- .nv.constant0.matmul_kernel --------------------------
	.section	.nv.constant0.matmul_kernel,"a",@progbits
	.sectionflags	@""
	.align	4
.nv.constant0.matmul_kernel:
	.zero		432


//--------------------- .text.matmul_kernel       --------------------------
	.section	.text.matmul_kernel,"ax",@progbits
	.sectioninfo	@"SHI_REGISTERS=32"
	.align	128
        .global         matmul_kernel
        .type           matmul_kernel,@function
        .size           matmul_kernel,(.L_x_5 - matmul_kernel)
        .other          matmul_kernel,@"STO_CUDA_ENTRY STV_DEFAULT"
matmul_kernel:
.text.matmul_kernel:
[----:B------:R-:W-:-:S04]  /*0000*/  IMAD.MOV.U32 R1, RZ, RZ, c[0x0][0x28] ;  /* 0x00000a00ff017624 */ /* 0x000fc800078e00ff */
[----:B------:R-:W-:Y:S01]  /*0010*/  IMAD.MOV.U32 R0, RZ, RZ, 0x1f ;  /* 0x0000001fff007424 */ /* 0x000fe200078e00ff */
[----:B------:R-:W-:Y:S01]  /*0020*/  IADD3 R1, R1, -0x1020, RZ ;  /* 0xffffefe001017810 */ /* 0x000fe20007ffe0ff */
[----:B------:R-:W0:Y:S01]  /*0030*/  S2R R12, SR_TID.X ;  /* 0x00000000000c7919 */ /* 0x000e220000002100 */
[----:B------:R-:W-:Y:S02]  /*0040*/  ULDC.64 UR6, c[0x0][0x118] ;  /* 0x0000460000067ab9 */ /* 0x000fe40000000a00 */
[----:B------:R-:W-:-:S04]  /*0050*/  IADD3 R0, R0, c[0x0][0x17c], RZ ;  /* 0x00005f0000007a10 */ /* 0x000fc80007ffe0ff */
[----:B------:R-:W-:-:S04]  /*0060*/  SHF.R.S32.HI R3, RZ, 0x1f, R0 ;  /* 0x0000001fff037819 */ /* 0x000fc80000011400 */
[----:B------:R-:W-:-:S04]  /*0070*/  LEA.HI R3, R3, R0, RZ, 0x5 ;  /* 0x0000000003037211 */ /* 0x000fc800078f28ff */
[----:B------:R-:W-:Y:S02]  /*0080*/  SHF.R.S32.HI R0, RZ, 0x5, R3 ;  /* 0x00000005ff007819 */ /* 0x000fe40000011403 */
[----:B------:R-:W1:Y:S03]  /*0090*/  S2R R3, SR_CTAID.X ;  /* 0x0000000000037919 */ /* 0x000e660000002500 */
[----:B------:R-:W-:Y:S01]  /*00a0*/  IMAD.SHL.U32 R0, R0, 0x8, RZ ;  /* 0x0000000800007824 */ /* 0x000fe200078e00ff */
[----:B0-----:R-:W-:-:S04]  /*00b0*/  LOP3.LUT R15, R12, 0x3f, RZ, 0xc0, !PT ;  /* 0x0000003f0c0f7812 */ /* 0x001fc800078ec0ff */
[-C--:B------:R-:W-:Y:S02]  /*00c0*/  IABS R7, R0.reuse ;  /* 0x0000000000077213 */ /* 0x080fe40000000000 */
[----:B------:R-:W-:Y:S02]  /*00d0*/  IABS R10, R0 ;  /* 0x00000000000a7213 */ /* 0x000fe40000000000 */
[----:B------:R-:W0:Y:S01]  /*00e0*/  I2F.RP R2, R7 ;  /* 0x0000000700027306 */ /* 0x000e220000209400 */
[----:B-1----:R-:W-:-:S07]  /*00f0*/  IABS R8, R3 ;  /* 0x0000000300087213 */ /* 0x002fce0000000000 */
[----:B0-----:R-:W0:Y:S02]  /*0100*/  MUFU.RCP R2, R2 ;  /* 0x0000000200027308 */ /* 0x001e240000001000 */
[----:B0-----:R-:W-:Y:S01]  /*0110*/  IADD3 R4, R2, 0xffffffe, RZ ;  /* 0x0ffffffe02047810 */ /* 0x001fe20007ffe0ff */
[----:B------:R-:W-:-:S05]  /*0120*/  IMAD.MOV R2, RZ, RZ, -R10 ;  /* 0x000000ffff027224 */ /* 0x000fca00078e0a0a */
[----:B------:R0:W1:Y:S02]  /*0130*/  F2I.FTZ.U32.TRUNC.NTZ R5, R4 ;  /* 0x0000000400057305 */ /* 0x000064000021f000 */
[----:B0-----:R-:W-:Y:S02]  /*0140*/  IMAD.MOV.U32 R4, RZ, RZ, RZ ;  /* 0x000000ffff047224 */ /* 0x001fe400078e00ff */
[----:B-1----:R-:W-:-:S04]  /*0150*/  IMAD.MOV R6, RZ, RZ, -R5 ;  /* 0x000000ffff067224 */ /* 0x002fc800078e0a05 */
[----:B------:R-:W-:Y:S02]  /*0160*/  IMAD R9, R6, R7, RZ ;  /* 0x0000000706097224 */ /* 0x000fe400078e02ff */
[----:B------:R-:W-:Y:S02]  /*0170*/  IMAD.MOV.U32 R6, RZ, RZ, R8 ;  /* 0x000000ffff067224 */ /* 0x000fe400078e0008 */
[----:B------:R-:W-:-:S06]  /*0180*/  IMAD.HI.U32 R5, R5, R9, R4 ;  /* 0x0000000905057227 */ /* 0x000fcc00078e0004 */
[----:B------:R-:W-:-:S04]  /*0190*/  IMAD.HI.U32 R5, R5, R6, RZ ;  /* 0x0000000605057227 */ /* 0x000fc800078e00ff */
[----:B------:R-:W-:-:S05]  /*01a0*/  IMAD R2, R5, R2, R6 ;  /* 0x0000000205027224 */ /* 0x000fca00078e0206 */
[----:B------:R-:W-:-:S13]  /*01b0*/  ISETP.GT.U32.AND P1, PT, R7, R2, PT ;  /* 0x000000020700720c */ /* 0x000fda0003f24070 */
[----:B------:R-:W-:Y:S01]  /*01c0*/  @!P1 IMAD.IADD R2, R2, 0x1, -R7 ;  /* 0x0000000102029824 */ /* 0x000fe200078e0a07 */
[----:B------:R-:W-:Y:S02]  /*01d0*/  @!P1 IADD3 R5, R5, 0x1, RZ ;  /* 0x0000000105059810 */ /* 0x000fe40007ffe0ff */
[----:B------:R-:W-:Y:S02]  /*01e0*/  ISETP.NE.AND P1, PT, R0, RZ, PT ;  /* 0x000000ff0000720c */ /* 0x000fe40003f25270 */
[----:B------:R-:W-:Y:S02]  /*01f0*/  ISETP.GE.U32.AND P0, PT, R2, R7, PT ;  /* 0x000000070200720c */ /* 0x000fe40003f06070 */
[----:B------:R-:W-:-:S04]  /*0200*/  LOP3.LUT R2, R3, R0, RZ, 0x3c, !PT ;  /* 0x0000000003027212 */ /* 0x000fc800078e3cff */
[----:B------:R-:W-:Y:S01]  /*0210*/  ISETP.GE.AND P2, PT, R2, RZ, PT ;  /* 0x000000ff0200720c */ /* 0x000fe20003f46270 */
[----:B------:R-:W-:-:S05]  /*0220*/  IMAD.MOV.U32 R2, RZ, RZ, c[0x0][0x178] ;  /* 0x00005e00ff027624 */ /* 0x000fca00078e00ff */
[----:B------:R-:W-:Y:S02]  /*0230*/  IADD3 R2, R2, 0x7f, RZ ;  /* 0x0000007f02027810 */ /* 0x000fe40007ffe0ff */
[----:B------:R-:W-:-:S05]  /*0240*/  @P0 IADD3 R5, R5, 0x1, RZ ;  /* 0x0000000105050810 */ /* 0x000fca0007ffe0ff */
[----:B------:R-:W-:Y:S01]  /*0250*/  IMAD.MOV.U32 R4, RZ, RZ, R5 ;  /* 0x000000ffff047224 */ /* 0x000fe200078e0005 */
[----:B------:R-:W-:-:S03]  /*0260*/  SHF.R.S32.HI R5, RZ, 0x1f, R2 ;  /* 0x0000001fff057819 */ /* 0x000fc60000011402 */
[----:B------:R-:W-:Y:S01]  /*0270*/  @!P2 IMAD.MOV R4, RZ, RZ, -R4 ;  /* 0x000000ffff04a224 */ /* 0x000fe200078e0a04 */
[----:B------:R-:W-:Y:S02]  /*0280*/  @!P1 LOP3.LUT R4, RZ, R0, RZ, 0x33, !PT ;  /* 0x00000000ff049212 */ /* 0x000fe400078e33ff */
[----:B------:R-:W-:-:S03]  /*0290*/  LEA.HI R5, R5, R2, RZ, 0x7 ;  /* 0x0000000205057211 */ /* 0x000fc600078f38ff */
[----:B------:R-:W-:Y:S02]  /*02a0*/  IMAD.SHL.U32 R2, R4, 0x8, RZ ;  /* 0x0000000804027824 */ /* 0x000fe400078e00ff */
[----:B------:R-:W-:-:S03]  /*02b0*/  IMAD.MOV R4, RZ, RZ, -R4 ;  /* 0x000000ffff047224 */ /* 0x000fc600078e0a04 */
[----:B------:R-:W-:Y:S01]  /*02c0*/  LEA.HI.SX32 R5, R5, -R2, 0x19 ;  /* 0x8000000205057211 */ /* 0x000fe200078fcaff */
[----:B------:R-:W-:Y:S02]  /*02d0*/  IMAD R13, R0, R4, R3 ;  /* 0x00000004000d7224 */ /* 0x000fe400078e0203 */
[----:B------:R-:W-:Y:S01]  /*02e0*/  IMAD.MOV.U32 R4, RZ, RZ, RZ ;  /* 0x000000ffff047224 */ /* 0x000fe200078e00ff */
[----:B------:R-:W-:Y:S02]  /*02f0*/  IMNMX R6, R5, 0x8, PT ;  /* 0x0000000805067817 */ /* 0x000fe40003800200 */
[----:B------:R-:W-:Y:S02]  /*0300*/  IABS R11, R13 ;  /* 0x0000000d000b7213 */ /* 0x000fe40000000000 */
[----:B------:R-:W-:-:S04]  /*0310*/  IABS R9, R6 ;  /* 0x0000000600097213 */ /* 0x000fc80000000000 */
[----:B------:R-:W0:Y:S08]  /*0320*/  I2F.RP R7, R9 ;  /* 0x0000000900077306 */ /* 0x000e300000209400 */
[----:B0-----:R-:W0:Y:S02]  /*0330*/  MUFU.RCP R7, R7 ;  /* 0x0000000700077308 */ /* 0x001e240000001000 */
[----:B0-----:R-:W-:Y:S01]  /*0340*/  IADD3 R5, R7, 0xffffffe, RZ ;  /* 0x0ffffffe07057810 */ /* 0x001fe20007ffe0ff */
[----:B------:R-:W-:-:S05]  /*0350*/  IMAD.MOV.U32 R7, RZ, RZ, 0x3f ;  /* 0x0000003fff077424 */ /* 0x000fca00078e00ff */
[----:B------:R-:W0:Y:S01]  /*0360*/  F2I.FTZ.U32.TRUNC.NTZ R5, R5 ;  /* 0x0000000500057305 */ /* 0x000e22000021f000 */
[----:B------:R-:W-:Y:S01]  /*0370*/  IADD3 R7, R7, c[0x0][0x180], RZ ;  /* 0x0000600007077a10 */ /* 0x000fe20007ffe0ff */
[----:B0-----:R-:W-:-:S04]  /*0380*/  IMAD.MOV R8, RZ, RZ, -R5 ;  /* 0x000000ffff087224 */ /* 0x001fc800078e0a05 */
[----:B------:R-:W-:-:S04]  /*0390*/  IMAD.MOV.U32 R0, RZ, RZ, R8 ;  /* 0x000000ffff007224 */ /* 0x000fc800078e0008 */
[----:B------:R-:W-:Y:S01]  /*03a0*/  IMAD R3, R0, R9, RZ ;  /* 0x0000000900037224 */ /* 0x000fe200078e02ff */
[----:B------:R-:W-:-:S03]  /*03b0*/  IABS R0, R6 ;  /* 0x0000000600007213 */ /* 0x000fc60000000000 */
[----:B------:R-:W-:-:S04]  /*03c0*/  IMAD.HI.U32 R4, R5, R3, R4 ;  /* 0x0000000305047227 */ /* 0x000fc800078e0004 */
[----:B------:R-:W-:Y:S02]  /*03d0*/  IMAD.MOV R0, RZ, RZ, -R0 ;  /* 0x000000ffff007224 */ /* 0x000fe400078e0a00 */
        /* <DEDUP_REMOVED lines=8> */
[----:B------:R-:W-:-:S07]  /*0460*/  ISETP.GE.AND P2, PT, R0, RZ, PT ;  /* 0x000000ff0000720c */ /* 0x000fce0003f46270 */
[----:B------:R-:W-:Y:S02]  /*0470*/  @P0 IADD3 R4, R4, 0x1, RZ ;  /* 0x0000000104040810 */ /* 0x000fe40007ffe0ff */
[----:B------:R-:W-:-:S04]  /*0480*/  ISETP.GT.AND P0, PT, R7, 0x3f, PT ;  /* 0x0000003f0700780c */ /* 0x000fc80003f04270 */
[----:B------:R-:W-:Y:S01]  /*0490*/  @!P2 IMAD.MOV R4, RZ, RZ, -R4 ;  /* 0x000000ffff04a224 */ /* 0x000fe200078e0a04 */
[----:B------:R-:W-:-:S05]  /*04a0*/  @!P1 LOP3.LUT R4, RZ, R6, RZ, 0x33, !PT ;  /* 0x00000006ff049212 */ /* 0x000fca00078e33ff */
[----:B------:R-:W-:Y:S02]  /*04b0*/  IMAD.MOV R3, RZ, RZ, -R4 ;  /* 0x000000ffff037224 */ /* 0x000fe400078e0a04 */
[----:B------:R-:W-:Y:S02]  /*04c0*/  IMAD.SHL.U32 R14, R4, 0x20, RZ ;  /* 0x00000020040e7824 */ /* 0x000fe400078e00ff */
[----:B------:R-:W-:-:S03]  /*04d0*/  IMAD R3, R6, R3, R13 ;  /* 0x0000000306037224 */ /* 0x000fc600078e020d */
[----:B------:R-:W-:Y:S01]  /*04e0*/  STL [R1+0x7ec], R14 ;  /* 0x0007ec0e01007387 */ /* 0x000fe20000100800 */
[----:B------:R-:W-:Y:S01]  /*04f0*/  IMAD.IADD R0, R2, 0x1, R3 ;  /* 0x0000000102007824 */ /* 0x000fe200078e0203 */
[C---:B------:R-:W-:Y:S02]  /*0500*/  IADD3 R2, R14.reuse, 0x1, RZ ;  /* 0x000000010e027810 */ /* 0x040fe40007ffe0ff */
[C---:B------:R-:W-:Y:S02]  /*0510*/  IADD3 R4, R14.reuse, 0x2, RZ ;  /* 0x000000020e047810 */ /* 0x040fe40007ffe0ff */
[C---:B------:R-:W-:Y:S01]  /*0520*/  IADD3 R3, R14.reuse, 0x3, RZ ;  /* 0x000000030e037810 */ /* 0x040fe20007ffe0ff */
[----:B------:R0:W-:Y:S01]  /*0530*/  STL [R1+0x820], R2 ;  /* 0x0008200201007387 */ /* 0x0001e20000100800 */
[C---:B------:R-:W-:Y:S02]  /*0540*/  IADD3 R28, R14.reuse, 0x5, RZ ;  /* 0x000000050e1c7810 */ /* 0x040fe40007ffe0ff */
[C---:B------:R-:W-:Y:S01]  /*0550*/  IADD3 R29, R14.reuse, 0x17, RZ ;  /* 0x000000170e1d7810 */ /* 0x040fe20007ffe0ff */
[----:B------:R1:W-:Y:S01]  /*0560*/  STL [R1+0x82c], R4 ;  /* 0x00082c0401007387 */ /* 0x0003e20000100800 */
[----:B------:R-:W-:-:S02]  /*0570*/  IADD3 R5, R14, 0x19, RZ ;  /* 0x000000190e057810 */ /* 0x000fc40007ffe0ff */
[C---:B------:R-:W-:Y:S01]  /*0580*/  IADD3 R6, R14.reuse, 0x1b, RZ ;  /* 0x0000001b0e067810 */ /* 0x040fe20007ffe0ff */
[----:B------:R2:W-:Y:S01]  /*0590*/  STL [R1+0x828], R3 ;  /* 0x0008280301007387 */ /* 0x0005e20000100800 */
[C---:B0-----:R-:W-:Y:S02]  /*05a0*/  IADD3 R2, R14.reuse, 0x4, RZ ;  /* 0x000000040e027810 */ /* 0x041fe40007ffe0ff */
[----:B-1----:R-:W-:-:S03]  /*05b0*/  IADD3 R4, R14, 0x6, RZ ;  /* 0x000000060e047810 */ /* 0x002fc60007ffe0ff */
[----:B------:R0:W-:Y:S01]  /*05c0*/  STL [R1+0x824], R2 ;  /* 0x0008240201007387 */ /* 0x0001e20000100800 */
[----:B--2---:R-:W-:-:S03]  /*05d0*/  IADD3 R3, R14, 0x8, RZ ;  /* 0x000000080e037810 */ /* 0x004fc60007ffe0ff */
[----:B------:R1:W-:Y:S04]  /*05e0*/  STL [R1+0x830], R4 ;  /* 0x0008300401007387 */ /* 0x0003e80000100800 */
[----:B------:R-:W-:Y:S01]  /*05f0*/  STL [R1+0x834], R28 ;  /* 0x0008341c01007387 */ /* 0x000fe20000100800 */
[C---:B0-----:R-:W-:Y:S02]  /*0600*/  IADD3 R2, R14.reuse, 0x7, RZ ;  /* 0x000000070e027810 */ /* 0x041fe40007ffe0ff */
[----:B-1----:R-:W-:-:S03]  /*0610*/  IADD3 R4, R14, 0xb, RZ ;  /* 0x0000000b0e047810 */ /* 0x002fc60007ffe0ff */
[----:B------:R0:W-:Y:S04]  /*0620*/  STL [R1+0x838], R2 ;  /* 0x0008380201007387 */ /* 0x0001e80000100800 */
[----:B------:R1:W-:Y:S01]  /*0630*/  STL [R1+0x83c], R3 ;  /* 0x00083c0301007387 */ /* 0x0003e20000100800 */
[C---:B0-----:R-:W-:Y:S02]  /*0640*/  IADD3 R2, R14.reuse, 0x9, RZ ;  /* 0x000000090e027810 */ /* 0x041fe40007ffe0ff */
[----:B-1----:R-:W-:-:S03]  /*0650*/  IADD3 R3, R14, 0xa, RZ ;  /* 0x0000000a0e037810 */ /* 0x002fc60007ffe0ff */
[----:B------:R0:W-:Y:S04]  /*0660*/  STL [R1+0x840], R2 ;  /* 0x0008400201007387 */ /* 0x0001e80000100800 */
[----:B------:R1:W-:Y:S04]  /*0670*/  STL [R1+0x844], R3 ;  /* 0x0008440301007387 */ /* 0x0003e80000100800 */
[----:B------:R2:W-:Y:S01]  /*0680*/  STL [R1+0x848], R4 ;  /* 0x0008480401007387 */ /* 0x0005e20000100800 */
[C---:B0-----:R-:W-:Y:S02]  /*0690*/  IADD3 R2, R14.reuse, 0xc, RZ ;  /* 0x0000000c0e027810 */ /* 0x041fe40007ffe0ff */
[----:B-1----:R-:W-:-:S03]  /*06a0*/  IADD3 R3, R14, 0xd, RZ ;  /* 0x0000000d0e037810 */ /* 0x002fc60007ffe0ff */
[----:B------:R0:W-:Y:S01]  /*06b0*/  STL [R1+0x84c], R2 ;  /* 0x00084c0201007387 */ /* 0x0001e20000100800 */
[----:B--2---:R-:W-:-:S03]  /*06c0*/  IADD3 R4, R14, 0xe, RZ ;  /* 0x0000000e0e047810 */ /* 0x004fc60007ffe0ff */
        /* <DEDUP_REMOVED lines=16> */
[----:B------:R-:W-:Y:S01]  /*07d0*/  STL [R1+0x870], R2 ;  /* 0x0008700201007387 */ /* 0x000fe20000100800 */
[----:B--2---:R-:W-:-:S03]  /*07e0*/  IADD3 R4, R14, 0x18, RZ ;  /* 0x000000180e047810 */ /* 0x004fc60007ffe0ff */
[----:B------:R-:W-:Y:S04]  /*07f0*/  STL [R1+0x874], R3 ;  /* 0x0008740301007387 */ /* 0x000fe80000100800 */
[----:B------:R0:W-:Y:S04]  /*0800*/  STL [R1+0x878], R4 ;  /* 0x0008780401007387 */ /* 0x0001e80000100800 */
[----:B------:R-:W-:Y:S04]  /*0810*/  STL [R1+0x87c], R29 ;  /* 0x00087c1d01007387 */ /* 0x000fe80000100800 */
[----:B------:R1:W-:Y:S01]  /*0820*/  STL [R1+0x884], R5 ;  /* 0x0008840501007387 */ /* 0x0003e20000100800 */
[----:B0-----:R-:W-:-:S05]  /*0830*/  IADD3 R4, R14, 0x1a, RZ ;  /* 0x0000001a0e047810 */ /* 0x001fca0007ffe0ff */
[----:B------:R0:W-:Y:S01]  /*0840*/  STL [R1+0x880], R4 ;  /* 0x0008800401007387 */ /* 0x0001e20000100800 */
[----:B-1----:R-:W-:-:S03]  /*0850*/  IADD3 R5, R14, 0x1c, RZ ;  /* 0x0000001c0e057810 */ /* 0x002fc60007ffe0ff */
[----:B------:R1:W-:Y:S04]  /*0860*/  STL [R1+0x88c], R6 ;  /* 0x00088c0601007387 */ /* 0x0003e80000100800 */
[----:B------:R2:W-:Y:S01]  /*0870*/  STL [R1+0x888], R5 ;  /* 0x0008880501007387 */ /* 0x0005e20000100800 */
[----:B0-----:R-:W-:Y:S01]  /*0880*/  IMAD R4, R0, 0x80, R15 ;  /* 0x0000008000047824 */ /* 0x001fe200078e020f */
[C---:B------:R-:W-:Y:S02]  /*0890*/  IADD3 R0, R14.reuse, 0x1f, RZ ;  /* 0x0000001f0e007810 */ /* 0x040fe40007ffe0ff */
[C---:B-1----:R-:W-:Y:S02]  /*08a0*/  IADD3 R6, R14.reuse, 0x1d, RZ ;  /* 0x0000001d0e067810 */ /* 0x042fe40007ffe0ff */
[----:B--2---:R-:W-:-:S03]  /*08b0*/  IADD3 R5, R14, 0x1e, RZ ;  /* 0x0000001e0e057810 */ /* 0x004fc60007ffe0ff */
[----:B------:R-:W-:Y:S04]  /*08c0*/  STL [R1+0x898], R6 ;  /* 0x0008980601007387 */ /* 0x000fe80000100800 */
[----:B------:R0:W-:Y:S04]  /*08d0*/  STL [R1+0x7f0], R4 ;  /* 0x0007f00401007387 */ /* 0x0001e80000100800 */
[----:B------:R1:W-:Y:S04]  /*08e0*/  STL [R1+0x894], R5 ;  /* 0x0008940501007387 */ /* 0x0003e80000100800 */
[----:B------:R1:W-:Y:S01]  /*08f0*/  STL [R1+0x890], R0 ;  /* 0x0008900001007387 */ /* 0x0003e20000100800 */
[----:B0-----:R-:W-:-:S05]  /*0900*/  IADD3 R4, R4, 0x40, RZ ;  /* 0x0000004004047810 */ /* 0x001fca0007ffe0ff */
[----:B------:R1:W-:Y:S01]  /*0910*/  STL [R1+0x7f4], R4 ;  /* 0x0007f40401007387 */ /* 0x0003e20000100800 */
[----:B------:R-:W-:Y:S05]  /*0920*/  @P0 BRA `(.L_x_0) ;  /* 0x0000017000000947 */ /* 0x000fea0003800000 */
[----:B-1----:R-:W-:Y:S01]  /*0930*/  IMAD.SHL.U32 R0, R12, 0x80, RZ ;  /* 0x000000800c007824 */ /* 0x002fe200078e00ff */
[----:B------:R-:W-:Y:S01]  /*0940*/  CS2R R24, SRZ ;  /* 0x0000000000187805 */ /* 0x000fe2000001ff00 */
[----:B------:R-:W-:Y:S01]  /*0950*/  CS2R R26, SRZ ;  /* 0x00000000001a7805 */ /* 0x000fe2000001ff00 */
[----:B------:R-:W-:Y:S01]  /*0960*/  CS2R R20, SRZ ;  /* 0x0000000000147805 */ /* 0x000fe2000001ff00 */
[----:B------:R-:W-:Y:S01]  /*0970*/  CS2R R22, SRZ ;  /* 0x0000000000167805 */ /* 0x000fe2000001ff00 */
[----:B------:R0:W-:Y:S01]  /*0980*/  STL [R1+0x818], R0 ;  /* 0x0008180001007387 */ /* 0x0001e20000100800 */
[----:B------:R-:W-:Y:S01]  /*0990*/  CS2R R16, SRZ ;  /* 0x0000000000107805 */ /* 0x000fe2000001ff00 */
[----:B------:R-:W-:Y:S01]  /*09a0*/  CS2R R18, SRZ ;  /* 0x0000000000127805 */ /* 0x000fe2000001ff00 */
[----:B------:R-:W-:Y:S01]  /*09b0*/  CS2R R12, SRZ ;  /* 0x00000000000c7805 */ /* 0x000fe2000001ff00 */
[----:B------:R0:W-:Y:S01]  /*09c0*/  STL [R1], RZ ;  /* 0x000000ff01007387 */ /* 0x0001e20000100800 */
[----:B------:R-:W-:Y:S01]  /*09d0*/  CS2R R14, SRZ ;  /* 0x00000000000e7805 */ /* 0x000fe2000001ff00 */
[----:B------:R-:W-:Y:S01]  /*09e0*/  CS2R R8, SRZ ;  /* 0x0000000000087805 */ /* 0x000fe2000001ff00 */
[----:B------:R-:W-:Y:S01]  /*09f0*/  CS2R R10, SRZ ;  /* 0x00000000000a7805 */ /* 0x000fe2000001ff00 */
[----:B------:R0:W-:Y:S01]  /*0a00*/  STL [R1+0x4], RZ ;  /* 0x000004ff01007387 */ /* 0x0001e20000100800 */
[----:B------:R-:W-:Y:S01]  /*0a10*/  CS2R R4, SRZ ;  /* 0x0000000000047805 */ /* 0x000fe2000001ff00 */
[----:B------:R-:W-:-:S02]  /*0a20*/  CS2R R6, SRZ ;  /* 0x0000000000067805 */ /* 0x000fc4000001ff00 */
[----:B------:R0:W-:Y:S04]  /*0a30*/  STL [R1+0x8], RZ ;  /* 0x000008ff01007387 */ /* 0x0001e80000100800 */
[----:B------:R0:W-:Y:S04]  /*0a40*/  STL [R1+0xc], RZ ;  /* 0x00000cff01007387 */ /* 0x0001e80000100800 */
[----:B------:R0:W-:Y:S04]  /*0a50*/  STL [R1+0x10], RZ ;  /* 0x000010ff01007387 */ /* 0x0001e80000100800 */
[----:B------:R0:W-:Y:S04]  /*0a60*/  STL [R1+0x14], RZ ;  /* 0x000014ff01007387 */ /* 0x0001e80000100800 */
[----:B------:R0:W-:Y:S04]  /*0a70*/  STL [R1+0x18], RZ ;  /* 0x000018ff01007387 */ /* 0x0001e80000100800 */
[----:B------:R0:W-:Y:S01]  /*0a80*/  STL [R1+0x1c], RZ ;  /* 0x00001cff01007387 */ /* 0x0001e20000100800 */
[----:B------:R-:W-:Y:S05]  /*0a90*/  BRA `(.L_x_1) ;  /* 0x000157d000007947 */ /* 0x000fea0003800000 */
.L_x_0:
[----:B------:R-:W2:Y:S04]  /*0aa0*/  LDL R8, [R1+0x7f0] ;  /* 0x0007f00001087983 */ /* 0x000ea80000100800 */
[----:B------:R-:W3:Y:S04]  /*0ab0*/  LDL R6, [R1+0x7f4] ;  /* 0x0007f40001067983 */ /* 0x000ee80000100800 */
[----:B------:R-:W4:Y:S04]  /*0ac0*/  LDL R18, [R1+0x894] ;  /* 0x0008940001127983 */ /* 0x000f280000100800 */
[----:B------:R-:W5:Y:S04]  /*0ad0*/  LDL R19, [R1+0x880] ;  /* 0x0008800001137983 */ /* 0x000f680000100800 */
[----:B------:R-:W5:Y:S04]  /*0ae0*/  LDL R9, [R1+0x884] ;  /* 0x0008840001097983 */ /* 0x000f680000100800 */
[----:B------:R-:W5:Y:S04]  /*0af0*/  LDL R23, [R1+0x898] ;  /* 0x0008980001177983 */ /* 0x000f680000100800 */
[----:B------:R-:W5:Y:S04]  /*0b00*/  LDL R17, [R1+0x88c] ;  /* 0x00088c0001117983 */ /* 0x000f680000100800 */
[----:B------:R-:W5:Y:S04]  /*0b10*/  LDL R16, [R1+0x888] ;  /* 0x0008880001107983 */ /* 0x000f680000100800 */
[----:B------:R-:W5:Y:S01]  /*0b20*/  LDL R12, [R1+0x878] ;  /* 0x00087800010c7983 */ /* 0x000f620000100800 */
[----:B------:R-:W-:Y:S01]  /*0b30*/  IMAD.MOV.U32 R22, RZ, RZ, R0 ;  /* 0x000000ffff167224 */ /* 0x000fe200078e0000 */
[----:B-1----:R-:W-:Y:S01]  /*0b40*/  IABS R0, c[0x0][0x178] ;  /* 0x00005e0000007a13 */ /* 0x002fe20000000000 */
[----:B------:R-:W-:Y:S01]  /*0b50*/  IMAD.MOV.U32 R14, RZ, RZ, R29 ;  /* 0x000000ffff0e7224 */ /* 0x000fe200078e001d */
[----:B------:R-:W-:Y:S01]  /*0b60*/  IABS R29, c[0x0][0x17c] ;  /* 0x00005f00001d7a13 */ /* 0x000fe20000000000 */
[----:B------:R-:W5:Y:S02]  /*0b70*/  LDL R13, [R1+0x868] ;  /* 0x00086800010d7983 */ /* 0x000f640000100800 */
[----:B------:R-:W-:-:S02]  /*0b80*/  IMAD.MOV.U32 R20, RZ, RZ, R0 ;  /* 0x000000ffff147224 */ /* 0x000fc400078e0000 */
[----:B------:R-:W-:Y:S01]  /*0b90*/  IMAD.MOV.U32 R10, RZ, RZ, R2 ;  /* 0x000000ffff0a7224 */ /* 0x000fe200078e0002 */
[----:B------:R-:W5:Y:S01]  /*0ba0*/  LDL R11, [R1+0x86c] ;  /* 0x00086c00010b7983 */ /* 0x000f620000100800 */
[----:B------:R-:W0:Y:S08]  /*0bb0*/  I2F.RP R2, R20 ;  /* 0x0000001400027306 */ /* 0x000e300000209400 */
[----:B------:R-:W1:Y:S08]  /*0bc0*/  I2F.RP R0, R29 ;  /* 0x0000001d00007306 */ /* 0x000e700000209400 */
[----:B0-----:R-:W0:Y:S08]  /*0bd0*/  MUFU.RCP R2, R2 ;  /* 0x0000000200027308 */ /* 0x001e300000001000 */
[----:B-1----:R-:W1:Y:S01]  /*0be0*/  MUFU.RCP R0, R0 ;  /* 0x0000000000007308 */ /* 0x002e620000001000 */
[----:B------:R-:W-:Y:S01]  /*0bf0*/  IMAD.MOV.U32 R15, RZ, RZ, R3 ;  /* 0x000000ffff0f7224 */ /* 0x000fe200078e0003 */
[----:B0-----:R-:W-:-:S06]  /*0c00*/  IADD3 R2, R2, 0xffffffe, RZ ;  /* 0x0ffffffe02027810 */ /* 0x001fcc0007ffe0ff */
[----:B------:R0:W0:Y:S01]  /*0c10*/  F2I.FTZ.U32.TRUNC.NTZ R3, R2 ;  /* 0x0000000200037305 */ /* 0x000022000021f000 */
[----:B-1----:R-:W-:-:S07]  /*0c20*/  IADD3 R0, R0, 0xffffffe, RZ ;  /* 0x0ffffffe00007810 */ /* 0x002fce0007ffe0ff */
[----:B------:R1:W1:Y:S01]  /*0c30*/  F2I.FTZ.U32.TRUNC.NTZ R5, R0 ;  /* 0x0000000000057305 */ /* 0x000262000021f000 */
[----:B0-----:R-:W-:Y:S02]  /*0c40*/  IMAD.MOV.U32 R2, RZ, RZ, RZ ;  /* 0x000000ffff027224 */ /* 0x001fe400078e00ff */
[----:B------:R-:W-:Y:S02]  /*0c50*/  IMAD.MOV.U32 R4, RZ, RZ, RZ ;  /* 0x000000ffff047224 */ /* 0x000fe400078e00ff */
[----:B-1----:R-:W-:-:S04]  /*0c60*/  IMAD.MOV R0, RZ, RZ, -R3 ;  /* 0x000000ffff007224 */ /* 0x002fc800078e0a03 */
[----:B------:R-:W-:Y:S02]  /*0c70*/  IMAD R0, R0, R20, RZ ;  /* 0x0000001400007224 */ /* 0x000fe400078e02ff */
[----:B------:R-:W-:Y:S02]  /*0c80*/  IMAD.MOV R25, RZ, RZ, -R5 ;  /* 0x000000ffff197224 */ /* 0x000fe400078e0a05 */
[----:B------:R-:W-:-:S04]  /*0c90*/  IMAD.HI.U32 R2, R3, R0, R2 ;  /* 0x0000000003027227 */ /* 0x000fc800078e0002 */
[----:B------:R-:W-:-:S04]  /*0ca0*/  IMAD R25, R25, R29, RZ ;  /* 0x0000001d19197224 */ /* 0x000fc800078e02ff */
[----:B------:R-:W-:Y:S01]  /*0cb0*/  IMAD.HI.U32 R25, R5, R25, R4 ;  /* 0x0000001905197227 */ /* 0x000fe200078e0004 */
[----:B------:R-:W-:Y:S02]  /*0cc0*/  SHF.R.S32.HI R5, RZ, 0x1f, R7 ;  /* 0x0000001fff057819 */ /* 0x000fe40000011407 */
[----:B------:R-:W-:Y:S02]  /*0cd0*/  IABS R3, R22 ;  /* 0x0000001600037213 */ /* 0x000fe40000000000 */
[----:B--2---:R-:W-:Y:S02]  /*0ce0*/  IABS R8, R8 ;  /* 0x0000000800087213 */ /* 0x004fe40000000000 */
[----:B---3--:R-:W-:Y:S02]  /*0cf0*/  IABS R6, R6 ;  /* 0x0000000600067213 */ /* 0x008fe40000000000 */
[----:B----4-:R-:W-:-:S03]  /*0d00*/  IABS R0, R18 ;  /* 0x0000001200007213 */ /* 0x010fc60000000000 */
[----:B------:R-:W-:-:S04]  /*0d10*/  IMAD.HI.U32 R4, R2, R6, RZ ;  /* 0x0000000602047227 */ /* 0x000fc800078e00ff */
[----:B-----5:R-:W-:Y:S02]  /*0d20*/  IMAD.MOV.U32 R18, RZ, RZ, R19 ;  /* 0x000000ffff127224 */ /* 0x020fe400078e0013 */
[----:B------:R-:W-:Y:S02]  /*0d30*/  IMAD.MOV.U32 R19, RZ, RZ, R9 ;  /* 0x000000ffff137224 */ /* 0x000fe400078e0009 */
[----:B------:R-:W-:Y:S01]  /*0d40*/  IMAD.HI.U32 R9, R2, R8, RZ ;  /* 0x0000000802097227 */ /* 0x000fe200078e00ff */
[----:B------:R-:W-:-:S03]  /*0d50*/  LEA.HI R2, R5, R7, RZ, 0x6 ;  /* 0x0000000705027211 */ /* 0x000fc600078f30ff */
[C---:B------:R-:W-:Y:S02]  /*0d60*/  IMAD.HI.U32 R5, R25.reuse, R3, RZ ;  /* 0x0000000319057227 */ /* 0x040fe400078e00ff */
[----:B------:R0:W-:Y:S02]  /*0d70*/  STL [R1+0x34], R2 ;  /* 0x0000340201007387 */ /* 0x0001e40000100800 */
[----:B------:R-:W-:Y:S02]  /*0d80*/  IMAD.MOV R9, RZ, RZ, -R9 ;  /* 0x000000ffff097224 */ /* 0x000fe400078e0a09 */
[----:B------:R-:W-:Y:S02]  /*0d90*/  IMAD.MOV R7, RZ, RZ, -R4 ;  /* 0x000000ffff077224 */ /* 0x000fe400078e0a04 */
[----:B------:R-:W-:Y:S02]  /*0da0*/  IMAD.MOV R5, RZ, RZ, -R5 ;  /* 0x000000ffff057224 */ /* 0x000fe400078e0a05 */
[----:B0-----:R-:W-:Y:S01]  /*0db0*/  IMAD.HI.U32 R2, R25, R0, RZ ;  /* 0x0000000019027227 */ /* 0x001fe200078e00ff */
[----:B------:R-:W-:-:S03]  /*0dc0*/  IABS R4, R23 ;  /* 0x0000001700047213 */ /* 0x000fc60000000000 */
[----:B------:R-:W-:Y:S02]  /*0dd0*/  IMAD.MOV R2, RZ, RZ, -R2 ;  /* 0x000000ffff027224 */ /* 0x000fe400078e0a02 */
[C---:B------:R-:W-:Y:S02]  /*0de0*/  IMAD R8, R20.reuse, R9, R8 ;  /* 0x0000000914087224 */ /* 0x040fe400078e0208 */
[----:B------:R-:W-:Y:S02]  /*0df0*/  IMAD R6, R20, R7, R6 ;  /* 0x0000000714067224 */ /* 0x000fe400078e0206 */
[C---:B------:R-:W-:Y:S02]  /*0e00*/  IMAD R3, R29.reuse, R5, R3 ;  /* 0x000000051d037224 */ /* 0x040fe400078e0203 */
[----:B------:R-:W-:Y:S01]  /*0e10*/  IMAD R2, R29, R2, R0 ;  /* 0x000000021d027224 */ /* 0x000fe200078e0200 */
[----:B------:R0:W-:Y:S01]  /*0e20*/  STL [R1+0x14], R8 ;  /* 0x0000140801007387 */ /* 0x0001e20000100800 */
[----:B------:R-:W-:Y:S01]  /*0e30*/  IMAD.HI.U32 R5, R25, R4, RZ ;  /* 0x0000000419057227 */ /* 0x000fe200078e00ff */
[----:B------:R-:W-:-:S02]  /*0e40*/  IABS R0, R17 ;  /* 0x0000001100007213 */ /* 0x000fc40000000000 */
[----:B------:R-:W-:Y:S01]  /*0e50*/  STL [R1+0x10], R6 ;  /* 0x0000100601007387 */ /* 0x000fe20000100800 */
[----:B------:R-:W-:-:S03]  /*0e60*/  IMAD.MOV R5, RZ, RZ, -R5 ;  /* 0x000000ffff057224 */ /* 0x000fc600078e0a05 */
[----:B------:R1:W-:Y:S01]  /*0e70*/  STL [R1+0xc], R3 ;  /* 0x00000c0301007387 */ /* 0x0003e20000100800 */
[----:B0-----:R-:W-:-:S03]  /*0e80*/  IABS R8, R16 ;  /* 0x0000001000087213 */ /* 0x001fc60000000000 */
[----:B------:R0:W-:Y:S01]  /*0e90*/  STL [R1+0x8], R2 ;  /* 0x0000080201007387 */ /* 0x0001e20000100800 */
[C---:B------:R-:W-:Y:S01]  /*0ea0*/  IMAD.HI.U32 R7, R25.reuse, R0, RZ ;  /* 0x0000000019077227 */ /* 0x040fe200078e00ff */
[----:B-1----:R-:W-:Y:S02]  /*0eb0*/  IABS R3, R19 ;  /* 0x0000001300037213 */ /* 0x002fe40000000000 */
[----:B0-----:R-:W-:Y:S01]  /*0ec0*/  IABS R2, R18 ;  /* 0x0000001200027213 */ /* 0x001fe20000000000 */
[----:B------:R-:W-:-:S04]  /*0ed0*/  IMAD.HI.U32 R9, R25, R8, RZ ;  /* 0x0000000819097227 */ /* 0x000fc800078e00ff */
[----:B------:R-:W-:Y:S02]  /*0ee0*/  IMAD R4, R29, R5, R4 ;  /* 0x000000051d047224 */ /* 0x000fe400078e0204 */
[----:B------:R-:W-:-:S04]  /*0ef0*/  IMAD.HI.U32 R6, R25, R2, RZ ;  /* 0x0000000219067227 */ /* 0x000fc800078e00ff */
[----:B------:R-:W-:-:S04]  /*0f00*/  IMAD.HI.U32 R5, R25, R3, RZ ;  /* 0x0000000319057227 */ /* 0x000fc800078e00ff */
[----:B------:R-:W-:Y:S02]  /*0f10*/  IMAD.MOV R7, RZ, RZ, -R7 ;  /* 0x000000ffff077224 */ /* 0x000fe400078e0a07 */
[----:B------:R-:W-:Y:S02]  /*0f20*/  IMAD.MOV R9, RZ, RZ, -R9 ;  /* 0x000000ffff097224 */ /* 0x000fe400078e0a09 */
[----:B------:R-:W-:Y:S02]  /*0f30*/  IMAD.MOV R6, RZ, RZ, -R6 ;  /* 0x000000ffff067224 */ /* 0x000fe400078e0a06 */
[----:B------:R-:W-:Y:S02]  /*0f40*/  IMAD.MOV R5, RZ, RZ, -R5 ;  /* 0x000000ffff057224 */ /* 0x000fe400078e0a05 */
[C---:B------:R-:W-:Y:S02]  /*0f50*/  IMAD R0, R29.reuse, R7, R0 ;  /* 0x000000071d007224 */ /* 0x040fe400078e0200 */
[----:B------:R-:W-:-:S02]  /*0f60*/  IMAD R8, R29, R9, R8 ;  /* 0x000000091d087224 */ /* 0x000fc400078e0208 */
[C---:B------:R-:W-:Y:S01]  /*0f70*/  IMAD R2, R29.reuse, R6, R2 ;  /* 0x000000061d027224 */ /* 0x040fe200078e0202 */
[----:B------:R0:W-:Y:S01]  /*0f80*/  STL [R1+0x4], R4 ;  /* 0x0000040401007387 */ /* 0x0001e20000100800 */
[----:B------:R-:W-:-:S03]  /*0f90*/  IMAD R3, R29, R5, R3 ;  /* 0x000000051d037224 */ /* 0x000fc600078e0203 */
[----:B------:R-:W-:Y:S01]  /*0fa0*/  STL [R1+0x924], R0 ;  /* 0x0009240001007387 */ /* 0x000fe20000100800 */
[----:B------:R-:W-:-:S03]  /*0fb0*/  IABS R5, R14 ;  /* 0x0000000e00057213 */ /* 0x000fc60000000000 */
[----:B------:R1:W-:Y:S04]  /*0fc0*/  STL [R1], R8 ;  /* 0x0000000801007387 */ /* 0x0003e80000100800 */
[----:B------:R-:W-:Y:S04]  /*0fd0*/  STL [R1+0x928], R2 ;  /* 0x0009280201007387 */ /* 0x000fe80000100800 */
[----:B------:R-:W-:Y:S04]  /*0fe0*/  STL [R1+0x92c], R3 ;  /* 0x00092c0301007387 */ /* 0x000fe80000100800 */
[----:B------:R-:W2:Y:S04]  /*0ff0*/  LDL R14, [R1+0x860] ;  /* 0x00086000010e7983 */ /* 0x000ea80000100800 */
[----:B------:R-:W3:Y:S04]  /*1000*/  LDL R19, [R1+0x85c] ;  /* 0x00085c0001137983 */ /* 0x000ee80000100800 */
[----:B------:R-:W4:Y:S01]  /*1010*/  LDL R18, [R1+0x864] ;  /* 0x0008640001127983 */ /* 0x000f220000100800 */
[----:B0-----:R-:W-:-:S05]  /*1020*/  IABS R4, R12 ;  /* 0x0000000c00047213 */ /* 0x001fca0000000000 */
[----:B------:R-:W-:-:S04]  /*1030*/  IMAD.HI.U32 R9, R25, R4, RZ ;  /* 0x0000000419097227 */ /* 0x000fc800078e00ff */
[----:B------:R-:W-:Y:S01]  /*1040*/  IMAD.MOV R9, RZ, RZ, -R9 ;  /* 0x000000ffff097224 */ /* 0x000fe200078e0a09 */
[----:B------:R-:W-:Y:S02]  /*1050*/  IABS R6, R15 ;  /* 0x0000000f00067213 */ /* 0x000fe40000000000 */
[----:B------:R-:W5:Y:S01]  /*1060*/  LDL R15, [R1+0x858] ;  /* 0x00085800010f7983 */ /* 0x000f620000100800 */
[----:B------:R-:W-:-:S05]  /*1070*/  IMAD R4, R29, R9, R4 ;  /* 0x000000091d047224 */ /* 0x000fca00078e0204 */
[----:B------:R-:W-:Y:S04]  /*1080*/  STL [R1+0x930], R4 ;  /* 0x0009300401007387 */ /* 0x000fe80000100800 */
[----:B------:R-:W5:Y:S01]  /*1090*/  LDL R27, [R1+0x854] ;  /* 0x00085400011b7983 */ /* 0x000f620000100800 */
[----:B------:R-:W-:Y:S01]  /*10a0*/  IABS R7, R10 ;  /* 0x0000000a00077213 */ /* 0x000fe20000000000 */
[----:B------:R-:W-:Y:S01]  /*10b0*/  IMAD.MOV.U32 R17, RZ, RZ, R13 ;  /* 0x000000ffff117224 */ /* 0x000fe200078e000d */
[----:B-1----:R-:W-:Y:S01]  /*10c0*/  IABS R8, R11 ;  /* 0x0000000b00087213 */ /* 0x002fe20000000000 */
[----:B------:R-:W-:-:S04]  /*10d0*/  IMAD.HI.U32 R13, R25, R5, RZ ;  /* 0x00000005190d7227 */ /* 0x000fc800078e00ff */
[----:B------:R-:W-:-:S04]  /*10e0*/  IMAD.HI.U32 R12, R25, R6, RZ ;  /* 0x00000006190c7227 */ /* 0x000fc800078e00ff */
        /* <DEDUP_REMOVED lines=8> */
[C---:B------:R-:W-:Y:S02]  /*1170*/  IMAD R7, R29.reuse, R11, R7 ;  /* 0x0000000b1d077224 */ /* 0x040fe400078e0207 */
[----:B------:R-:W-:Y:S01]  /*1180*/  IMAD R8, R29, R10, R8 ;  /* 0x0000000a1d087224 */ /* 0x000fe200078e0208 */
[----:B------:R-:W-:Y:S01]  /*1190*/  STL [R1+0x934], R5 ;  /* 0x0009340501007387 */ /* 0x000fe20000100800 */
[----:B------:R-:W-:-:S03]  /*11a0*/  IABS R9, R17 ;  /* 0x0000001100097213 */ /* 0x000fc60000000000 */
[----:B------:R-:W-:Y:S04]  /*11b0*/  STL [R1+0x938], R6 ;  /* 0x0009380601007387 */ /* 0x000fe80000100800 */
[----:B------:R0:W-:Y:S04]  /*11c0*/  STL [R1+0x93c], R7 ;  /* 0x00093c0701007387 */ /* 0x0001e80000100800 */
[----:B------:R-:W-:Y:S04]  /*11d0*/  STL [R1+0x914], R8 ;  /* 0x0009140801007387 */ /* 0x000fe80000100800 */
[----:B------:R-:W5:Y:S04]  /*11e0*/  LDL R20, [R1+0x850] ;  /* 0x0008500001147983 */ /* 0x000f680000100800 */
[----:B------:R-:W5:Y:S04]  /*11f0*/  LDL R21, [R1+0x84c] ;  /* 0x00084c0001157983 */ /* 0x000f680000100800 */
[----:B------:R-:W5:Y:S04]  /*1200*/  LDL R23, [R1+0x848] ;  /* 0x0008480001177983 */ /* 0x000f680000100800 */
[----:B------:R-:W5:Y:S01]  /*1210*/  LDL R22, [R1+0x840] ;  /* 0x0008400001167983 */ /* 0x000f620000100800 */
[----:B--2---:R-:W-:Y:S01]  /*1220*/  IABS R11, R14 ;  /* 0x0000000e000b7213 */ /* 0x004fe20000000000 */
[----:B------:R-:W-:Y:S01]  /*1230*/  IMAD.HI.U32 R14, R25, R9, RZ ;  /* 0x00000009190e7227 */ /* 0x000fe200078e00ff */
[----:B---3--:R-:W-:-:S02]  /*1240*/  IABS R12, R19 ;  /* 0x00000013000c7213 */ /* 0x008fc40000000000 */
[----:B------:R-:W2:Y:S01]  /*1250*/  LDL R19, [R1+0x844] ;  /* 0x0008440001137983 */ /* 0x000ea20000100800 */
[----:B------:R-:W-:Y:S01]  /*1260*/  IMAD.MOV R14, RZ, RZ, -R14 ;  /* 0x000000ffff0e7224 */ /* 0x000fe200078e0a0e */
[----:B----4-:R-:W-:Y:S01]  /*1270*/  IABS R10, R18 ;  /* 0x00000012000a7213 */ /* 0x010fe20000000000 */
[----:B------:R-:W-:-:S04]  /*1280*/  IMAD.HI.U32 R17, R25, R11, RZ ;  /* 0x0000000b19117227 */ /* 0x000fc800078e00ff */
[----:B------:R-:W-:Y:S02]  /*1290*/  IMAD R9, R29, R14, R9 ;  /* 0x0000000e1d097224 */ /* 0x000fe400078e0209 */
[----:B------:R-:W-:-:S03]  /*12a0*/  IMAD.HI.U32 R18, R25, R10, RZ ;  /* 0x0000000a19127227 */ /* 0x000fc600078e00ff */
[----:B------:R-:W-:Y:S01]  /*12b0*/  STL [R1+0x918], R9 ;  /* 0x0009180901007387 */ /* 0x000fe20000100800 */
[----:B------:R-:W-:Y:S02]  /*12c0*/  IMAD.MOV R18, RZ, RZ, -R18 ;  /* 0x000000ffff127224 */ /* 0x000fe400078e0a12 */
[----:B------:R-:W-:Y:S01]  /*12d0*/  IMAD.MOV R17, RZ, RZ, -R17 ;  /* 0x000000ffff117224 */ /* 0x000fe200078e0a11 */
[----:B------:R-:W3:Y:S01]  /*12e0*/  LDL R24, [R1+0x83c] ;  /* 0x00083c0001187983 */ /* 0x000ee20000100800 */
[C---:B------:R-:W-:Y:S02]  /*12f0*/  IMAD R10, R29.reuse, R18, R10 ;  /* 0x000000121d0a7224 */ /* 0x040fe400078e020a */
[----:B------:R-:W-:Y:S01]  /*1300*/  IMAD R11, R29, R17, R11 ;  /* 0x000000111d0b7224 */ /* 0x000fe200078e020b */
[----:B------:R-:W4:Y:S04]  /*1310*/  LDL R26, [R1+0x838] ;  /* 0x00083800011a7983 */ /* 0x000f280000100800 */
[----:B------:R1:W-:Y:S04]  /*1320*/  STL [R1+0x91c], R10 ;  /* 0x00091c0a01007387 */ /* 0x0003e80000100800 */
[----:B------:R1:W-:Y:S01]  /*1330*/  STL [R1+0x920], R11 ;  /* 0x0009200b01007387 */ /* 0x0003e20000100800 */
[----:B-----5:R-:W-:-:S03]  /*1340*/  IABS R14, R27 ;  /* 0x0000001b000e7213 */ /* 0x020fc60000000000 */
[----:B0-----:R-:W5:Y:S04]  /*1350*/  LDL R7, [R1+0x7ec] ;  /* 0x0007ec0001077983 */ /* 0x001f680000100800 */
[----:B------:R-:W5:Y:S01]  /*1360*/  LDL R27, [R1+0x830] ;  /* 0x00083000011b7983 */ /* 0x000f620000100800 */
[----:B------:R-:W-:Y:S01]  /*1370*/  IABS R13, R15 ;  /* 0x0000000f000d7213 */ /* 0x000fe20000000000 */
[C---:B------:R-:W-:Y:S02]  /*1380*/  IMAD.HI.U32 R16, R25.reuse, R12, RZ ;  /* 0x0000000c19107227 */ /* 0x040fe400078e00ff */
[----:B------:R-:W5:Y:S02]  /*1390*/  LDL R0, [R1+0x828] ;  /* 0x0008280001007983 */ /* 0x000f640000100800 */
[----:B------:R-:W-:-:S02]  /*13a0*/  IMAD.HI.U32 R15, R25, R13, RZ ;  /* 0x0000000d190f7227 */ /* 0x000fc400078e00ff */
[----:B------:R-:W5:Y:S02]  /*13b0*/  LDL R5, [R1+0x10] ;  /* 0x0000100001057983 */ /* 0x000f640000100800 */
[----:B------:R-:W-:Y:S02]  /*13c0*/  IMAD.MOV R15, RZ, RZ, -R15 ;  /* 0x000000ffff0f7224 */ /* 0x000fe400078e0a0f */
[----:B------:R-:W-:Y:S01]  /*13d0*/  IMAD.MOV R16, RZ, RZ, -R16 ;  /* 0x000000ffff107224 */ /* 0x000fe200078e0a10 */
[----:B------:R-:W5:Y:S01]  /*13e0*/  LDL R6, [R1+0x824] ;  /* 0x0008240001067983 */ /* 0x000f620000100800 */
[C---:B------:R-:W-:Y:S02]  /*13f0*/  IMAD R13, R29.reuse, R15, R13 ;  /* 0x0000000f1d0d7224 */ /* 0x040fe400078e020d */
[----:B------:R-:W-:Y:S01]  /*1400*/  IMAD R12, R29, R16, R12 ;  /* 0x000000101d0c7224 */ /* 0x000fe200078e020c */
[----:B------:R-:W5:Y:S04]  /*1410*/  LDL R3, [R1+0x82c] ;  /* 0x00082c0001037983 */ /* 0x000f680000100800 */
[----:B------:R-:W5:Y:S04]  /*1420*/  LDL R4, [R1+0x820] ;  /* 0x0008200001047983 */ /* 0x000f680000100800 */
[----:B------:R-:W5:Y:S04]  /*1430*/  LDL.LU R2, [R1+0x14] ;  /* 0x0000140001027983 */ /* 0x000f680000300800 */
[----:B-1----:R-:W5:Y:S04]  /*1440*/  LDL.LU R10, [R1+0xc] ;  /* 0x00000c00010a7983 */ /* 0x002f680000300800 */
[----:B------:R-:W5:Y:S04]  /*1450*/  LDL.LU R9, [R1+0x8] ;  /* 0x0000080001097983 */ /* 0x000f680000300800 */
[----:B------:R-:W5:Y:S01]  /*1460*/  LDL R11, [R1] ;  /* 0x00000000010b7983 */ /* 0x000f620000100800 */
[----:B------:R-:W-:Y:S01]  /*1470*/  IABS R15, R20 ;  /* 0x00000014000f7213 */ /* 0x000fe20000000000 */
[----:B------:R-:W-:Y:S01]  /*1480*/  IMAD.HI.U32 R20, R25, R14, RZ ;  /* 0x0000000e19147227 */ /* 0x000fe200078e00ff */
[----:B------:R-:W-:-:S03]  /*1490*/  IABS R16, R21 ;  /* 0x0000001500107213 */ /* 0x000fc60000000000 */
[----:B------:R-:W-:Y:S01]  /*14a0*/  IMAD.MOV R20, RZ, RZ, -R20 ;  /* 0x000000ffff147224 */ /* 0x000fe200078e0a14 */
[----:B------:R-:W-:-:S03]  /*14b0*/  IABS R17, R23 ;  /* 0x0000001700117213 */ /* 0x000fc60000000000 */
[----:B------:R-:W-:Y:S01]  /*14c0*/  IMAD R14, R29, R20, R14 ;  /* 0x000000141d0e7224 */ /* 0x000fe200078e020e */
[----:B------:R-:W-:Y:S01]  /*14d0*/  IABS R22, R22 ;  /* 0x0000001600167213 */ /* 0x000fe20000000000 */
[----:B------:R-:W-:-:S04]  /*14e0*/  IMAD.HI.U32 R21, R25, R15, RZ ;  /* 0x0000000f19157227 */ /* 0x000fc800078e00ff */
[----:B------:R-:W-:-:S04]  /*14f0*/  IMAD.HI.U32 R23, R25, R17, RZ ;  /* 0x0000001119177227 */ /* 0x000fc800078e00ff */
[----:B------:R-:W-:Y:S02]  /*1500*/  IMAD.MOV R21, RZ, RZ, -R21 ;  /* 0x000000ffff157224 */ /* 0x000fe400078e0a15 */
[----:B------:R-:W-:Y:S02]  /*1510*/  IMAD.MOV R23, RZ, RZ, -R23 ;  /* 0x000000ffff177224 */ /* 0x000fe400078e0a17 */
[C---:B------:R-:W-:Y:S02]  /*1520*/  IMAD R15, R29.reuse, R21, R15 ;  /* 0x000000151d0f7224 */ /* 0x040fe400078e020f */
[----:B------:R-:W-:Y:S01]  /*1530*/  IMAD R17, R29, R23, R17 ;  /* 0x000000171d117224 */ /* 0x000fe200078e0211 */
[----:B------:R-:W-:Y:S02]  /*1540*/  IABS R23, R28 ;  /* 0x0000001c00177213 */ /* 0x000fe40000000000 */
[----:B--2---:R-:W-:Y:S01]  /*1550*/  IABS R18, R19 ;  /* 0x0000001300127213 */ /* 0x004fe20000000000 */
[----:B------:R-:W-:-:S04]  /*1560*/  IMAD.HI.U32 R19, R25, R16, RZ ;  /* 0x0000001019137227 */ /* 0x000fc800078e00ff */
[----:B------:R-:W-:-:S04]  /*1570*/  IMAD.HI.U32 R20, R25, R18, RZ ;  /* 0x0000001219147227 */ /* 0x000fc800078e00ff */
[----:B------:R-:W-:Y:S02]  /*1580*/  IMAD.MOV R19, RZ, RZ, -R19 ;  /* 0x000000ffff137224 */ /* 0x000fe400078e0a13 */
[----:B------:R-:W-:Y:S02]  /*1590*/  IMAD.MOV R20, RZ, RZ, -R20 ;  /* 0x000000ffff147224 */ /* 0x000fe400078e0a14 */
[C---:B------:R-:W-:Y:S02]  /*15a0*/  IMAD R16, R29.reuse, R19, R16 ;  /* 0x000000131d107224 */ /* 0x040fe400078e0210 */
[----:B------:R-:W-:Y:S02]  /*15b0*/  IMAD.MOV.U32 R19, RZ, RZ, R22 ;  /* 0x000000ffff137224 */ /* 0x000fe400078e0016 */
[----:B------:R-:W-:Y:S01]  /*15c0*/  IMAD R18, R29, R20, R18 ;  /* 0x000000141d127224 */ /* 0x000fe200078e0212 */
[----:B---3--:R-:W-:Y:S01]  /*15d0*/  IABS R20, R24 ;  /* 0x0000001800147213 */ /* 0x008fe20000000000 */
[----:B------:R-:W-:Y:S01]  /*15e0*/  IMAD.HI.U32 R24, R25, R19, RZ ;  /* 0x0000001319187227 */ /* 0x000fe200078e00ff */
[----:B----4-:R-:W-:-:S03]  /*15f0*/  IABS R21, R26 ;  /* 0x0000001a00157213 */ /* 0x010fc60000000000 */
[----:B------:R-:W-:Y:S02]  /*1600*/  IMAD.MOV R24, RZ, RZ, -R24 ;  /* 0x000000ffff187224 */ /* 0x000fe400078e0a18 */
[----:B------:R-:W-:-:S04]  /*1610*/  IMAD.HI.U32 R28, R25, R20, RZ ;  /* 0x00000014191c7227 */ /* 0x000fc800078e00ff */
[----:B------:R-:W-:Y:S02]  /*1620*/  IMAD R19, R29, R24, R19 ;  /* 0x000000181d137224 */ /* 0x000fe400078e0213 */
[----:B------:R-:W-:Y:S01]  /*1630*/  IMAD.HI.U32 R8, R25, R21, RZ ;  /* 0x0000001519087227 */ /* 0x000fe200078e00ff */
[----:B-----5:R-:W-:-:S03]  /*1640*/  IABS R7, R7 ;  /* 0x0000000700077213 */ /* 0x020fc60000000000 */
[----:B------:R-:W-:Y:S01]  /*1650*/  IMAD.MOV R24, RZ, RZ, -R28 ;  /* 0x000000ffff187224 */ /* 0x000fe200078e0a1c */
[----:B------:R-:W-:Y:S01]  /*1660*/  IABS R22, R27 ;  /* 0x0000001b00167213 */ /* 0x000fe20000000000 */
[----:B------:R-:W-:Y:S02]  /*1670*/  IMAD.MOV R28, RZ, RZ, -R8 ;  /* 0x000000ffff1c7224 */ /* 0x000fe400078e0a08 */
[C---:B------:R-:W-:Y:S01]  /*1680*/  IMAD R20, R29.reuse, R24, R20 ;  /* 0x000000181d147224 */ /* 0x040fe200078e0214 */
[----:B------:R-:W2:Y:S01]  /*1690*/  LDL.LU R8, [R1+0x4] ;  /* 0x0000040001087983 */ /* 0x000ea20000300800 */
[----:B------:R-:W-:Y:S02]  /*16a0*/  IMAD.MOV.U32 R24, RZ, RZ, R7 ;  /* 0x000000ffff187224 */ /* 0x000fe400078e0007 */
[----:B------:R-:W-:Y:S02]  /*16b0*/  IMAD R21, R29, R28, R21 ;  /* 0x0000001c1d157224 */ /* 0x000fe400078e0215 */
[----:B------:R-:W-:-:S04]  /*16c0*/  IMAD.HI.U32 R27, R25, R22, RZ ;  /* 0x00000016191b7227 */ /* 0x000fc800078e00ff */
[----:B------:R-:W-:-:S04]  /*16d0*/  IMAD.HI.U32 R26, R25, R23, RZ ;  /* 0x00000017191a7227 */ /* 0x000fc800078e00ff */
[----:B------:R-:W-:-:S04]  /*16e0*/  IMAD.HI.U32 R28, R25, R24, RZ ;  /* 0x00000018191c7227 */ /* 0x000fc800078e00ff */
[----:B------:R-:W-:Y:S02]  /*16f0*/  IMAD.MOV R27, RZ, RZ, -R27 ;  /* 0x000000ffff1b7224 */ /* 0x000fe400078e0a1b */
[----:B------:R-:W-:Y:S02]  /*1700*/  IMAD.MOV R26, RZ, RZ, -R26 ;  /* 0x000000ffff1a7224 */ /* 0x000fe400078e0a1a */
[----:B------:R-:W-:Y:S02]  /*1710*/  IMAD.MOV R28, RZ, RZ, -R28 ;  /* 0x000000ffff1c7224 */ /* 0x000fe400078e0a1c */
[C---:B------:R-:W-:Y:S02]  /*1720*/  IMAD R22, R29.reuse, R27, R22 ;  /* 0x0000001b1d167224 */ /* 0x040fe400078e0216 */
[C---:B------:R-:W-:Y:S02]  /*1730*/  IMAD R23, R29.reuse, R26, R23 ;  /* 0x0000001a1d177224 */ /* 0x040fe400078e0217 */
[----:B------:R-:W-:-:S02]  /*1740*/  IMAD R24, R29, R28, R24 ;  /* 0x0000001c1d187224 */ /* 0x000fc400078e0218 */
[----:B------:R-:W3:Y:S01]  /*1750*/  LDL R29, [R1+0x10] ;  /* 0x00001000011d7983 */ /* 0x000ee20000100800 */
[----:B------:R-:W-:Y:S02]  /*1760*/  IABS R27, R0 ;  /* 0x00000000001b7213 */ /* 0x000fe40000000000 */
[----:B------:R-:W-:-:S04]  /*1770*/  IABS R0, c[0x0][0x178] ;  /* 0x00005e0000007a13 */ /* 0x000fc80000000000 */
[----:B------:R-:W-:Y:S02]  /*1780*/  ISETP.GT.U32.AND P1, PT, R0, R5, PT ;  /* 0x000000050000720c */ /* 0x000fe40003f24070 */
[----:B------:R-:W-:Y:S02]  /*1790*/  IABS R3, R3 ;  /* 0x0000000300037213 */ /* 0x000fe40000000000 */
[----:B------:R-:W-:Y:S02]  /*17a0*/  IABS R26, R6 ;  /* 0x00000006001a7213 */ /* 0x000fe40000000000 */
[----:B------:R-:W-:Y:S01]  /*17b0*/  IABS R4, R4 ;  /* 0x0000000400047213 */ /* 0x000fe20000000000 */
[----:B------:R-:W-:Y:S02]  /*17c0*/  IMAD.MOV.U32 R5, RZ, RZ, R3 ;  /* 0x000000ffff057224 */ /* 0x000fe400078e0003 */
[----:B------:R-:W-:-:S04]  /*17d0*/  IMAD.HI.U32 R3, R25, R26, RZ ;  /* 0x0000001a19037227 */ /* 0x000fc800078e00ff */
[----:B------:R-:W-:Y:S02]  /*17e0*/  IMAD.MOV.U32 R28, RZ, RZ, R4 ;  /* 0x000000ffff1c7224 */ /* 0x000fe400078e0004 */
[----:B------:R-:W-:-:S04]  /*17f0*/  IMAD.HI.U32 R6, R25, R27, RZ ;  /* 0x0000001b19067227 */ /* 0x000fc800078e00ff */
[----:B------:R-:W-:-:S04]  /*1800*/  IMAD.HI.U32 R4, R25, R5, RZ ;  /* 0x0000000519047227 */ /* 0x000fc800078e00ff */
[----:B------:R-:W-:Y:S02]  /*1810*/  IMAD.MOV R7, RZ, RZ, -R3 ;  /* 0x000000ffff077224 */ /* 0x000fe400078e0a03 */
[----:B------:R-:W-:-:S04]  /*1820*/  IMAD.HI.U32 R3, R25, R28, RZ ;  /* 0x0000001c19037227 */ /* 0x000fc800078e00ff */
[----:B------:R-:W-:Y:S02]  /*1830*/  IMAD.MOV R6, RZ, RZ, -R6 ;  /* 0x000000ffff067224 */ /* 0x000fe400078e0a06 */
[----:B------:R-:W-:Y:S02]  /*1840*/  IMAD.MOV R4, RZ, RZ, -R4 ;  /* 0x000000ffff047224 */ /* 0x000fe400078e0a04 */
[----:B------:R-:W-:Y:S02]  /*1850*/  IMAD.MOV R3, RZ, RZ, -R3 ;  /* 0x000000ffff037224 */ /* 0x000fe400078e0a03 */
[----:B---3--:R-:W-:-:S05]  /*1860*/  @!P1 IMAD.IADD R29, R29, 0x1, -R0 ;  /* 0x000000011d1d9824 */ /* 0x008fca00078e0a00 */
[----:B------:R0:W-:Y:S01]  /*1870*/  @!P1 STL [R1+0x10], R29 ;  /* 0x0000101d01009387 */ /* 0x0001e20000100800 */
[----:B------:R-:W-:Y:S02]  /*1880*/  ISETP.GT.U32.AND P5, PT, R0, R29, PT ;  /* 0x0000001d0000720c */ /* 0x000fe40003fa4070 */
[----:B0-----:R-:W-:-:S05]  /*1890*/  IABS R29, c[0x0][0x17c] ;  /* 0x00005f00001d7a13 */ /* 0x001fca0000000000 */
[C---:B------:R-:W-:Y:S02]  /*18a0*/  IMAD R25, R29.reuse, R7, R26 ;  /* 0x000000071d197224 */ /* 0x040fe400078e021a */
[----:B------:R-:W3:Y:S01]  /*18b0*/  LDL.LU R7, [R1+0x93c] ;  /* 0x00093c0001077983 */ /* 0x000ee20000300800 */
[C---:B------:R-:W-:Y:S02]  /*18c0*/  IMAD R26, R29.reuse, R6, R27 ;  /* 0x000000061d1a7224 */ /* 0x040fe400078e021b */
[C---:B------:R-:W-:Y:S01]  /*18d0*/  IMAD R27, R29.reuse, R4, R5 ;  /* 0x000000041d1b7224 */ /* 0x040fe200078e0205 */
[----:B------:R-:W4:Y:S01]  /*18e0*/  LDL.LU R6, [R1+0x938] ;  /* 0x0009380001067983 */ /* 0x000f220000300800 */
[C---:B------:R-:W-:Y:S01]  /*18f0*/  IMAD R28, R29.reuse, R3, R28 ;  /* 0x000000031d1c7224 */ /* 0x040fe200078e021c */
[C---:B------:R-:W-:Y:S02]  /*1900*/  ISETP.GT.U32.AND P1, PT, R29.reuse, R24, PT ;  /* 0x000000181d00720c */ /* 0x040fe40003f24070 */
[----:B------:R-:W5:Y:S01]  /*1910*/  LDL.LU R5, [R1+0x934] ;  /* 0x0009340001057983 */ /* 0x000f620000300800 */
[----:B------:R-:W-:-:S02]  /*1920*/  ISETP.GT.U32.AND P3, PT, R29, R10, PT ;  /* 0x0000000a1d00720c */ /* 0x000fc40003f64070 */
[C---:B------:R-:W-:Y:S01]  /*1930*/  ISETP.GT.U32.AND P2, PT, R29.reuse, R9, PT ;  /* 0x000000091d00720c */ /* 0x040fe20003f44070 */
[----:B------:R-:W3:Y:S01]  /*1940*/  LDL.LU R4, [R1+0x930] ;  /* 0x0009300001047983 */ /* 0x000ee20000300800 */
[C---:B--2---:R-:W-:Y:S02]  /*1950*/  ISETP.GT.U32.AND P4, PT, R29.reuse, R8, PT ;  /* 0x000000081d00720c */ /* 0x044fe40003f84070 */
[----:B------:R-:W-:Y:S01]  /*1960*/  ISETP.GT.U32.AND P6, PT, R29, R11, PT ;  /* 0x0000000b1d00720c */ /* 0x000fe20003fc4070 */
[----:B------:R-:W2:Y:S04]  /*1970*/  LDL.LU R3, [R1+0x92c] ;  /* 0x00092c0001037983 */ /* 0x000ea80000300800 */
[----:B------:R-:W2:Y:S01]  /*1980*/  LDL R29, [R1+0x10] ;  /* 0x00001000011d7983 */ /* 0x000ea20000100800 */
[----:B------:R-:W-:-:S13]  /*1990*/  ISETP.GT.U32.AND P0, PT, R0, R2, PT ;  /* 0x000000020000720c */ /* 0x000fda0003f04070 */
[----:B------:R-:W-:-:S05]  /*19a0*/  @!P0 IMAD.IADD R2, R2, 0x1, -R0 ;  /* 0x0000000102028824 */ /* 0x000fca00078e0a00 */
[----:B------:R-:W-:-:S13]  /*19b0*/  ISETP.GT.U32.AND P0, PT, R0, R2, PT ;  /* 0x000000020000720c */ /* 0x000fda0003f04070 */
[----:B------:R-:W-:-:S05]  /*19c0*/  @!P0 IMAD.IADD R2, R2, 0x1, -R0 ;  /* 0x0000000102028824 */ /* 0x000fca00078e0a00 */
[----:B------:R0:W-:Y:S04]  /*19d0*/  STL [R1+0x14], R2 ;  /* 0x0000140201007387 */ /* 0x0001e80000100800 */
[----:B0-----:R-:W4:Y:S01]  /*19e0*/  LDL.LU R2, [R1+0x928] ;  /* 0x0009280001027983 */ /* 0x001f220000300800 */
[----:B--2---:R-:W-:-:S03]  /*19f0*/  @!P5 IMAD.IADD R29, R29, 0x1, -R0 ;  /* 0x000000011d1dd824 */ /* 0x004fc600078e0a00 */
[----:B------:R-:W2:Y:S04]  /*1a00*/  LDL.LU R0, [R1+0x924] ;  /* 0x0009240001007983 */ /* 0x000ea80000300800 */
[----:B------:R0:W-:Y:S02]  /*1a10*/  @!P5 STL [R1+0x10], R29 ;  /* 0x0000101d0100d387 */ /* 0x0001e40000100800 */
[----:B0-----:R-:W-:-:S05]  /*1a20*/  IABS R29, c[0x0][0x17c] ;  /* 0x00005f00001d7a13 */ /* 0x001fca0000000000 */
[--C-:B------:R-:W-:Y:S01]  /*1a30*/  @!P1 IMAD.IADD R24, R24, 0x1, -R29.reuse ;  /* 0x0000000118189824 */ /* 0x100fe200078e0a1d */
[C---:B------:R-:W-:Y:S01]  /*1a40*/  ISETP.GT.U32.AND P1, PT, R29.reuse, R3, PT ;  /* 0x000000031d00720c */ /* 0x040fe20003f24070 */
[--C-:B------:R-:W-:Y:S01]  /*1a50*/  @!P3 IMAD.IADD R10, R10, 0x1, -R29.reuse ;  /* 0x000000010a0ab824 */ /* 0x100fe200078e0a1d */
[----:B---3--:R-:W-:Y:S01]  /*1a60*/  ISETP.GT.U32.AND P3, PT, R29, R4, PT ;  /* 0x000000041d00720c */ /* 0x008fe20003f64070 */
[--C-:B------:R-:W-:Y:S01]  /*1a70*/  @!P2 IMAD.IADD R9, R9, 0x1, -R29.reuse ;  /* 0x000000010909a824 */ /* 0x100fe200078e0a1d */
[C---:B-----5:R-:W-:Y:S01]  /*1a80*/  ISETP.GT.U32.AND P2, PT, R29.reuse, R5, PT ;  /* 0x000000051d00720c */ /* 0x060fe20003f44070 */
[----:B------:R-:W-:Y:S01]  /*1a90*/  @!P4 IMAD.IADD R8, R8, 0x1, -R29 ;  /* 0x000000010808c824 */ /* 0x000fe200078e0a1d */
[----:B----4-:R-:W-:-:S07]  /*1aa0*/  ISETP.GT.U32.AND P0, PT, R29, R2, PT ;  /* 0x000000021d00720c */ /* 0x010fce0003f04070 */
[--C-:B------:R-:W-:Y:S01]  /*1ab0*/  @!P1 IMAD.IADD R3, R3, 0x1, -R29.reuse ;  /* 0x0000000103039824 */ /* 0x100fe200078e0a1d */
[C---:B------:R-:W-:Y:S01]  /*1ac0*/  ISETP.GT.U32.AND P1, PT, R29.reuse, R9, PT ;  /* 0x000000091d00720c */ /* 0x040fe20003f24070 */
[----:B------:R-:W-:Y:S01]  /*1ad0*/  @!P3 IMAD.IADD R4, R4, 0x1, -R29 ;  /* 0x000000010404b824 */ /* 0x000fe200078e0a1d */
[----:B------:R-:W-:-:S03]  /*1ae0*/  ISETP.GT.U32.AND P3, PT, R29, R8, PT ;  /* 0x000000081d00720c */ /* 0x000fc60003f64070 */
[--C-:B------:R-:W-:Y:S01]  /*1af0*/  @!P0 IMAD.IADD R2, R2, 0x1, -R29.reuse ;  /* 0x0000000102028824 */ /* 0x100fe200078e0a1d */
[----:B------:R-:W-:Y:S01]  /*1b00*/  ISETP.GT.U32.AND P0, PT, R29, R10, PT ;  /* 0x0000000a1d00720c */ /* 0x000fe20003f04070 */
[--C-:B------:R-:W-:Y:S02]  /*1b10*/  @!P6 IMAD.IADD R11, R11, 0x1, -R29.reuse ;  /* 0x000000010b0be824 */ /* 0x100fe400078e0a1d */
[----:B------:R-:W-:-:S04]  /*1b20*/  @!P2 IMAD.IADD R5, R5, 0x1, -R29 ;  /* 0x000000010505a824 */ /* 0x000fc800078e0a1d */
[--C-:B------:R-:W-:Y:S01]  /*1b30*/  @!P1 IMAD.IADD R9, R9, 0x1, -R29.reuse ;  /* 0x0000000109099824 */ /* 0x100fe200078e0a1d */
[----:B------:R0:W-:Y:S01]  /*1b40*/  @!P6 STL [R1], R11 ;  /* 0x0000000b0100e387 */ /* 0x0001e20000100800 */
[----:B------:R-:W-:Y:S01]  /*1b50*/  ISETP.GT.U32.AND P2, PT, R29, R11, PT ;  /* 0x0000000b1d00720c */ /* 0x000fe20003f44070 */
[----:B------:R-:W-:-:S03]  /*1b60*/  @!P3 IMAD.IADD R8, R8, 0x1, -R29 ;  /* 0x000000010808b824 */ /* 0x000fc600078e0a1d */
[----:B------:R-:W-:Y:S01]  /*1b70*/  @!P0 IMAD.IADD R10, R10, 0x1, -R29 ;  /* 0x000000010a0a8824 */ /* 0x000fe200078e0a1d */
[----:B0-----:R-:W3:Y:S01]  /*1b80*/  LDL.LU R11, [R1+0x920] ;  /* 0x00092000010b7983 */ /* 0x001ee20000300800 */
[----:B--2---:R-:W-:-:S13]  /*1b90*/  ISETP.GT.U32.AND P5, PT, R29, R0, PT ;  /* 0x000000001d00720c */ /* 0x004fda0003fa4070 */
[----:B------:R-:W-:Y:S01]  /*1ba0*/  @!P5 IMAD.IADD R0, R0, 0x1, -R29 ;  /* 0x000000010000d824 */ /* 0x000fe200078e0a1d */
[----:B------:R-:W-:-:S13]  /*1bb0*/  ISETP.GT.U32.AND P5, PT, R29, R24, PT ;  /* 0x000000181d00720c */ /* 0x000fda0003fa4070 */
[----:B------:R-:W-:-:S05]  /*1bc0*/  @!P5 IMAD.IADD R24, R24, 0x1, -R29 ;  /* 0x000000011818d824 */ /* 0x000fca00078e0a1d */
[----:B------:R0:W-:Y:S04]  /*1bd0*/  STL [R1+0x8e8], R24 ;  /* 0x0008e81801007387 */ /* 0x0001e80000100800 */
[----:B0-----:R-:W2:Y:S04]  /*1be0*/  LDL.LU R24, [R1] ;  /* 0x0000000001187983 */ /* 0x001ea80000300800 */
[----:B------:R0:W-:Y:S04]  /*1bf0*/  STL [R1+0xc], R10 ;  /* 0x00000c0a01007387 */ /* 0x0001e80000100800 */
[----:B0-----:R-:W4:Y:S04]  /*1c00*/  LDL.LU R10, [R1+0x91c] ;  /* 0x00091c00010a7983 */ /* 0x001f280000300800 */
[----:B------:R0:W-:Y:S04]  /*1c10*/  STL [R1+0x8], R9 ;  /* 0x0000080901007387 */ /* 0x0001e80000100800 */
[----:B0-----:R-:W5:Y:S04]  /*1c20*/  LDL.LU R9, [R1+0x918] ;  /* 0x0009180001097983 */ /* 0x001f680000300800 */
[----:B------:R0:W-:Y:S04]  /*1c30*/  STL [R1+0x4], R8 ;  /* 0x0000040801007387 */ /* 0x0001e80000100800 */
[----:B0-----:R-:W5:Y:S01]  /*1c40*/  LDL.LU R8, [R1+0x914] ;  /* 0x0009140001087983 */ /* 0x001f620000300800 */
[----:B------:R-:W-:-:S02]  /*1c50*/  ISETP.GT.U32.AND P4, PT, R29, R6, PT ;  /* 0x000000061d00720c */ /* 0x000fc40003f84070 */
[C---:B------:R-:W-:Y:S02]  /*1c60*/  ISETP.GT.U32.AND P6, PT, R29.reuse, R7, PT ;  /* 0x000000071d00720c */ /* 0x040fe40003fc4070 */
[----:B------:R-:W-:-:S09]  /*1c70*/  ISETP.GT.U32.AND P5, PT, R29, R2, PT ;  /* 0x000000021d00720c */ /* 0x000fd20003fa4070 */
[--C-:B------:R-:W-:Y:S01]  /*1c80*/  @!P4 IMAD.IADD R6, R6, 0x1, -R29.reuse ;  /* 0x000000010606c824 */ /* 0x100fe200078e0a1d */
[----:B------:R-:W-:Y:S01]  /*1c90*/  ISETP.GT.U32.AND P4, PT, R29, R0, PT ;  /* 0x000000001d00720c */ /* 0x000fe20003f84070 */
[----:B------:R-:W-:Y:S01]  /*1ca0*/  @!P6 IMAD.IADD R7, R7, 0x1, -R29 ;  /* 0x000000010707e824 */ /* 0x000fe200078e0a1d */
[C---:B------:R-:W-:Y:S02]  /*1cb0*/  ISETP.GT.U32.AND P0, PT, R29.reuse, R3, PT ;  /* 0x000000031d00720c */ /* 0x040fe40003f04070 */
[C---:B------:R-:W-:Y:S02]  /*1cc0*/  ISETP.GT.U32.AND P1, PT, R29.reuse, R4, PT ;  /* 0x000000041d00720c */ /* 0x040fe40003f24070 */
[C---:B------:R-:W-:Y:S02]  /*1cd0*/  ISETP.GT.U32.AND P3, PT, R29.reuse, R7, PT ;  /* 0x000000071d00720c */ /* 0x040fe40003f64070 */
[----:B------:R-:W-:-:S05]  /*1ce0*/  ISETP.GT.U32.AND P6, PT, R29, R5, PT ;  /* 0x000000051d00720c */ /* 0x000fca0003fc4070 */
[--C-:B------:R-:W-:Y:S02]  /*1cf0*/  @!P4 IMAD.IADD R0, R0, 0x1, -R29.reuse ;  /* 0x000000010000c824 */ /* 0x100fe400078e0a1d */
[--C-:B------:R-:W-:Y:S02]  /*1d00*/  @!P5 IMAD.IADD R2, R2, 0x1, -R29.reuse ;  /* 0x000000010202d824 */ /* 0x100fe400078e0a1d */
[--C-:B------:R-:W-:Y:S02]  /*1d10*/  @!P0 IMAD.IADD R3, R3, 0x1, -R29.reuse ;  /* 0x0000000103038824 */ /* 0x100fe400078e0a1d */
[--C-:B------:R-:W-:Y:S01]  /*1d20*/  @!P1 IMAD.IADD R4, R4, 0x1, -R29.reuse ;  /* 0x0000000104049824 */ /* 0x100fe200078e0a1d */
[----:B---3--:R-:W-:Y:S01]  /*1d30*/  ISETP.GT.U32.AND P1, PT, R29, R11, PT ;  /* 0x0000000b1d00720c */ /* 0x008fe20003f24070 */
[--C-:B------:R-:W-:Y:S01]  /*1d40*/  @!P3 IMAD.IADD R7, R7, 0x1, -R29.reuse ;  /* 0x000000010707b824 */ /* 0x100fe200078e0a1d */
[----:B------:R-:W-:Y:S01]  /*1d50*/  ISETP.GT.U32.AND P3, PT, R29, R14, PT ;  /* 0x0000000e1d00720c */ /* 0x000fe20003f64070 */
[----:B------:R-:W-:Y:S01]  /*1d60*/  @!P6 IMAD.IADD R5, R5, 0x1, -R29 ;  /* 0x000000010505e824 */ /* 0x000fe200078e0a1d */
[----:B------:R-:W-:-:S09]  /*1d70*/  ISETP.GT.U32.AND P6, PT, R29, R12, PT ;  /* 0x0000000c1d00720c */ /* 0x000fd20003fc4070 */
[--C-:B------:R-:W-:Y:S02]  /*1d80*/  @!P1 IMAD.IADD R11, R11, 0x1, -R29.reuse ;  /* 0x000000010b0b9824 */ /* 0x100fe400078e0a1d */
[--C-:B------:R-:W-:Y:S02]  /*1d90*/  @!P3 IMAD.IADD R14, R14, 0x1, -R29.reuse ;  /* 0x000000010e0eb824 */ /* 0x100fe400078e0a1d */
[--C-:B------:R-:W-:Y:S02]  /*1da0*/  @!P6 IMAD.IADD R12, R12, 0x1, -R29.reuse ;  /* 0x000000010c0ce824 */ /* 0x100fe400078e0a1d */
[----:B--2---:R-:W-:-:S05]  /*1db0*/  @!P2 IMAD.IADD R24, R24, 0x1, -R29 ;  /* 0x000000011818a824 */ /* 0x004fca00078e0a1d */
[----:B------:R0:W-:Y:S01]  /*1dc0*/  STL [R1+0x900], R24 ;  /* 0x0009001801007387 */ /* 0x0001e20000100800 */
[----:B----4-:R-:W-:-:S03]  /*1dd0*/  ISETP.GT.U32.AND P0, PT, R29, R10, PT ;  /* 0x0000000a1d00720c */ /* 0x010fc60003f04070 */
[----:B0-----:R-:W0:Y:S01]  /*1de0*/  S2R R24, SR_TID.X ;  /* 0x0000000000187919 */ /* 0x001e220000002100 */
[C---:B-----5:R-:W-:Y:S02]  /*1df0*/  ISETP.GT.U32.AND P5, PT, R29.reuse, R9, PT ;  /* 0x000000091d00720c */ /* 0x060fe40003fa4070 */
[----:B------:R-:W-:-:S11]  /*1e00*/  ISETP.GT.U32.AND P4, PT, R29, R8, PT ;  /* 0x000000081d00720c */ /* 0x000fd60003f84070 */
[--C-:B------:R-:W-:Y:S01]  /*1e10*/  @!P5 IMAD.IADD R9, R9, 0x1, -R29.reuse ;  /* 0x000000010909d824 */ /* 0x100fe200078e0a1d */
[C---:B------:R-:W-:Y:S01]  /*1e20*/  ISETP.GT.U32.AND P5, PT, R29.reuse, R16, PT ;  /* 0x000000101d00720c */ /* 0x040fe20003fa4070 */
[--C-:B------:R-:W-:Y:S02]  /*1e30*/  @!P0 IMAD.IADD R10, R10, 0x1, -R29.reuse ;  /* 0x000000010a0a8824 */ /* 0x100fe400078e0a1d */
[--C-:B------:R-:W-:Y:S01]  /*1e40*/  @!P4 IMAD.IADD R8, R8, 0x1, -R29.reuse ;  /* 0x000000010808c824 */ /* 0x100fe200078e0a1d */
[C---:B------:R-:W-:Y:S02]  /*1e50*/  ISETP.GT.U32.AND P4, PT, R29.reuse, R15, PT ;  /* 0x0000000f1d00720c */ /* 0x040fe40003f84070 */
[C---:B------:R-:W-:Y:S02]  /*1e60*/  ISETP.GT.U32.AND P0, PT, R29.reuse, R17, PT ;  /* 0x000000111d00720c */ /* 0x040fe40003f04070 */
[----:B------:R-:W-:Y:S01]  /*1e70*/  ISETP.GT.U32.AND P3, PT, R29, R10, PT ;  /* 0x0000000a1d00720c */ /* 0x000fe20003f64070 */
[----:B------:R-:W-:Y:S08]  /*1e80*/  STL [R1+0x904], R0 ;  /* 0x0009040001007387 */ /* 0x000ff00000100800 */
[--C-:B------:R-:W-:Y:S01]  /*1e90*/  @!P4 IMAD.IADD R15, R15, 0x1, -R29.reuse ;  /* 0x000000010f0fc824 */ /* 0x100fe200078e0a1d */
[C---:B------:R-:W-:Y:S01]  /*1ea0*/  ISETP.GT.U32.AND P4, PT, R29.reuse, R11, PT ;  /* 0x0000000b1d00720c */ /* 0x040fe20003f84070 */
[----:B------:R-:W-:Y:S01]  /*1eb0*/  STL [R1+0x8fc], R2 ;  /* 0x0008fc0201007387 */ /* 0x000fe20000100800 */
[----:B------:R-:W-:Y:S01]  /*1ec0*/  @!P5 IMAD.IADD R16, R16, 0x1, -R29 ;  /* 0x000000011010d824 */ /* 0x000fe200078e0a1d */
[----:B------:R-:W-:-:S02]  /*1ed0*/  ISETP.GT.U32.AND P5, PT, R29, R12, PT ;  /* 0x0000000c1d00720c */ /* 0x000fc40003fa4070 */
[----:B------:R1:W-:Y:S01]  /*1ee0*/  STL [R1+0x908], R3 ;  /* 0x0009080301007387 */ /* 0x0003e20000100800 */
[--C-:B------:R-:W-:Y:S02]  /*1ef0*/  @!P0 IMAD.IADD R17, R17, 0x1, -R29.reuse ;  /* 0x0000000111118824 */ /* 0x100fe400078e0a1d */
[--C-:B------:R-:W-:Y:S01]  /*1f00*/  @!P3 IMAD.IADD R10, R10, 0x1, -R29.reuse ;  /* 0x000000010a0ab824 */ /* 0x100fe200078e0a1d */
[----:B------:R-:W-:Y:S01]  /*1f10*/  ISETP.GT.U32.AND P3, PT, R29, R16, PT ;  /* 0x000000101d00720c */ /* 0x000fe20003f64070 */
[----:B-1----:R-:W1:Y:S03]  /*1f20*/  S2R R3, SR_TID.X ;  /* 0x0000000000037919 */ /* 0x002e660000002100 */
[----:B------:R-:W-:Y:S01]  /*1f30*/  @!P4 IMAD.IADD R11, R11, 0x1, -R29 ;  /* 0x000000010b0bc824 */ /* 0x000fe200078e0a1d */
[----:B------:R-:W-:Y:S02]  /*1f40*/  ISETP.GT.U32.AND P4, PT, R29, R17, PT ;  /* 0x000000111d00720c */ /* 0x000fe40003f84070 */
[C---:B0-----:R-:W-:Y:S01]  /*1f50*/  LOP3.LUT R0, R24.reuse, 0x7, RZ, 0xc0, !PT ;  /* 0x0000000718007812 */ /* 0x041fe200078ec0ff */
[----:B------:R-:W-:-:S02]  /*1f60*/  IMAD.SHL.U32 R24, R24, 0x2, RZ ;  /* 0x0000000218187824 */ /* 0x000fc400078e00ff */
[--C-:B------:R-:W-:Y:S02]  /*1f70*/  @!P5 IMAD.IADD R12, R12, 0x1, -R29.reuse ;  /* 0x000000010c0cd824 */ /* 0x100fe400078e0a1d */
[----:B------:R-:W-:Y:S01]  /*1f80*/  IMAD R0, R0, 0x90, RZ ;  /* 0x0000009000007824 */ /* 0x000fe200078e02ff */
[----:B------:R1:W-:Y:S01]  /*1f90*/  STL [R1+0x90c], R4 ;  /* 0x00090c0401007387 */ /* 0x0003e20000100800 */
[----:B------:R-:W-:-:S03]  /*1fa0*/  @!P3 IMAD.IADD R16, R16, 0x1, -R29 ;  /* 0x000000011010b824 */ /* 0x000fc600078e0a1d */
[----:B------:R0:W-:Y:S01]  /*1fb0*/  STL [R1+0x910], R5 ;  /* 0x0009100501007387 */ /* 0x0001e20000100800 */
[----:B------:R-:W-:Y:S01]  /*1fc0*/  LOP3.LUT R0, R0, 0x30, R24, 0x78, !PT ;  /* 0x0000003000007812 */ /* 0x000fe200078e7818 */
[----:B------:R-:W-:Y:S01]  /*1fd0*/  @!P4 IMAD.IADD R17, R17, 0x1, -R29 ;  /* 0x000000011111c824 */ /* 0x000fe200078e0a1d */
[----:B------:R-:W-:Y:S01]  /*1fe0*/  LOP3.LUT R0, R24, 0x10, RZ, 0xc0, !PT ;  /* 0x0000001018007812 */ /* 0x000fe200078ec0ff */
[----:B------:R2:W-:Y:S04]  /*1ff0*/  STL [R1+0x8f8], R12 ;  /* 0x0008f80c01007387 */ /* 0x0005e80000100800 */
[----:B------:R-:W3:Y:S04]  /*2000*/  LDL R24, [R1+0x7f0] ;  /* 0x0007f00001187983 */ /* 0x000ee80000100800 */
[----:B------:R-:W4:Y:S01]  /*2010*/  LDL R2, [R1+0x7f4] ;  /* 0x0007f40001027983 */ /* 0x000f220000100800 */
[----:B-1----:R-:W-:-:S03]  /*2020*/  LOP3.LUT R4, R0, 0x20, R3, 0xf8, !PT ;  /* 0x0000002000047812 */ /* 0x002fc600078ef803 */
[----:B------:R1:W-:Y:S04]  /*2030*/  STL [R1+0x8f4], R16 ;  /* 0x0008f41001007387 */ /* 0x0003e80000100800 */
[----:B------:R5:W-:Y:S04]  /*2040*/  STL [R1+0x8f0], R17 ;  /* 0x0008f01101007387 */ /* 0x000be80000100800 */
[----:B------:R-:W5:Y:S01]  /*2050*/  LDL R3, [R1+0x890] ;  /* 0x0008900001037983 */ /* 0x000f620000100800 */
[C---:B------:R-:W-:Y:S02]  /*2060*/  ISETP.GT.U32.AND P2, PT, R29.reuse, R6, PT ;  /* 0x000000061d00720c */ /* 0x040fe40003f44070 */
[C---:B------:R-:W-:Y:S01]  /*2070*/  ISETP.GT.U32.AND P1, PT, R29.reuse, R18, PT ;  /* 0x000000121d00720c */ /* 0x040fe20003f24070 */
[----:B------:R-:W5:Y:S01]  /*2080*/  LDL R0, [R1+0x894] ;  /* 0x0008940001007983 */ /* 0x000f620000100800 */
[----:B------:R-:W-:-:S02]  /*2090*/  ISETP.GT.U32.AND P5, PT, R29, R19, PT ;  /* 0x000000131d00720c */ /* 0x000fc40003fa4070 */
[C---:B------:R-:W-:Y:S01]  /*20a0*/  ISETP.GT.U32.AND P6, PT, R29.reuse, R8, PT ;  /* 0x000000081d00720c */ /* 0x040fe20003fc4070 */
[----:B0-----:R-:W5:Y:S01]  /*20b0*/  LDL R5, [R1+0x898] ;  /* 0x0008980001057983 */ /* 0x001f620000100800 */
[C---:B------:R-:W-:Y:S02]  /*20c0*/  ISETP.GT.U32.AND P3, PT, R29.reuse, R23, PT ;  /* 0x000000171d00720c */ /* 0x040fe40003f64070 */
[C---:B------:R-:W-:Y:S01]  /*20d0*/  ISETP.GT.U32.AND P4, PT, R29.reuse, R25, PT ;  /* 0x000000191d00720c */ /* 0x040fe20003f84070 */
[----:B--2---:R-:W2:Y:S02]  /*20e0*/  LDL R12, [R1+0x88c] ;  /* 0x00088c00010c7983 */ /* 0x004ea40000100800 */
[----:B------:R-:W-:Y:S01]  /*20f0*/  @!P2 IMAD.IADD R6, R6, 0x1, -R29 ;  /* 0x000000010606a824 */ /* 0x000fe200078e0a1d */
[----:B------:R-:W-:Y:S01]  /*2100*/  ISETP.GT.U32.AND P2, PT, R29, R13, PT ;  /* 0x0000000d1d00720c */ /* 0x000fe20003f44070 */
[----:B-1----:R-:W2:-:S12]  /*2110*/  LDL R16, [R1+0x87c] ;  /* 0x00087c0001107983 */ /* 0x002e980000100800 */
[----:B------:R-:W-:Y:S01]  /*2120*/  @!P2 IMAD.IADD R13, R13, 0x1, -R29 ;  /* 0x000000010d0da824 */ /* 0x000fe200078e0a1d */
[----:B------:R-:W-:-:S04]  /*2130*/  ISETP.GT.U32.AND P2, PT, R29, R9, PT ;  /* 0x000000091d00720c */ /* 0x000fc80003f44070 */
[C---:B------:R-:W-:Y:S01]  /*2140*/  ISETP.GT.U32.AND P0, PT, R29.reuse, R13, PT ;  /* 0x0000000d1d00720c */ /* 0x040fe20003f04070 */
[----:B------:R-:W-:Y:S01]  /*2150*/  @!P1 IMAD.IADD R18, R18, 0x1, -R29 ;  /* 0x0000000112129824 */ /* 0x000fe200078e0a1d */
[----:B------:R-:W-:-:S07]  /*2160*/  ISETP.GT.U32.AND P1, PT, R29, R14, PT ;  /* 0x0000000e1d00720c */ /* 0x000fce0003f24070 */
[----:B------:R-:W-:Y:S01]  /*2170*/  @!P2 IMAD.IADD R9, R9, 0x1, -R29 ;  /* 0x000000010909a824 */ /* 0x000fe200078e0a1d */
[----:B------:R-:W-:-:S03]  /*2180*/  ISETP.GT.U32.AND P2, PT, R29, R15, PT ;  /* 0x0000000f1d00720c */ /* 0x000fc60003f44070 */
[--C-:B------:R-:W-:Y:S01]  /*2190*/  @!P0 IMAD.IADD R13, R13, 0x1, -R29.reuse ;  /* 0x000000010d0d8824 */ /* 0x100fe200078e0a1d */
[----:B------:R-:W-:Y:S01]  /*21a0*/  ISETP.GT.U32.AND P0, PT, R29, R20, PT ;  /* 0x000000141d00720c */ /* 0x000fe20003f04070 */
[--C-:B------:R-:W-:Y:S01]  /*21b0*/  @!P5 IMAD.IADD R19, R19, 0x1, -R29.reuse ;  /* 0x000000011313d824 */ /* 0x100fe200078e0a1d */
[C---:B------:R-:W-:Y:S01]  /*21c0*/  ISETP.GT.U32.AND P5, PT, R29.reuse, R26, PT ;  /* 0x0000001a1d00720c */ /* 0x040fe20003fa4070 */
[----:B------:R-:W-:Y:S01]  /*21d0*/  @!P1 IMAD.IADD R14, R14, 0x1, -R29 ;  /* 0x000000010e0e9824 */ /* 0x000fe200078e0a1d */
[----:B------:R-:W-:-:S05]  /*21e0*/  ISETP.GT.U32.AND P1, PT, R29, R21, PT ;  /* 0x000000151d00720c */ /* 0x000fca0003f24070 */
[--C-:B------:R-:W-:Y:S01]  /*21f0*/  @!P2 IMAD.IADD R15, R15, 0x1, -R29.reuse ;  /* 0x000000010f0fa824 */ /* 0x100fe200078e0a1d */
[C---:B------:R-:W-:Y:S01]  /*2200*/  ISETP.GT.U32.AND P2, PT, R29.reuse, R22, PT ;  /* 0x000000161d00720c */ /* 0x040fe20003f44070 */
[--C-:B------:R-:W-:Y:S02]  /*2210*/  @!P6 IMAD.IADD R8, R8, 0x1, -R29.reuse ;  /* 0x000000010808e824 */ /* 0x100fe400078e0a1d */
[--C-:B------:R-:W-:Y:S01]  /*2220*/  @!P0 IMAD.IADD R20, R20, 0x1, -R29.reuse ;  /* 0x0000000114148824 */ /* 0x100fe200078e0a1d */
[----:B------:R-:W-:Y:S01]  /*2230*/  ISETP.GT.U32.AND P6, PT, R29, R18, PT ;  /* 0x000000121d00720c */ /* 0x000fe20003fc4070 */
[----:B------:R-:W-:-:S03]  /*2240*/  @!P3 IMAD.IADD R23, R23, 0x1, -R29 ;  /* 0x000000011717b824 */ /* 0x000fc600078e0a1d */
[C---:B------:R-:W-:Y:S01]  /*2250*/  ISETP.GT.U32.AND P0, PT, R29.reuse, R20, PT ;  /* 0x000000141d00720c */ /* 0x040fe20003f04070 */
[----:B------:R-:W-:Y:S01]  /*2260*/  @!P5 IMAD.IADD R26, R26, 0x1, -R29 ;  /* 0x000000011a1ad824 */ /* 0x000fe200078e0a1d */
[----:B------:R-:W-:-:S03]  /*2270*/  ISETP.GT.U32.AND P5, PT, R29, R23, PT ;  /* 0x000000171d00720c */ /* 0x000fc60003fa4070 */
[--C-:B------:R-:W-:Y:S01]  /*2280*/  @!P2 IMAD.IADD R22, R22, 0x1, -R29.reuse ;  /* 0x000000011616a824 */ /* 0x100fe200078e0a1d */
[----:B------:R-:W-:Y:S01]  /*2290*/  ISETP.GT.U32.AND P2, PT, R29, R28, PT ;  /* 0x0000001c1d00720c */ /* 0x000fe20003f44070 */
[--C-:B------:R-:W-:Y:S01]  /*22a0*/  @!P1 IMAD.IADD R21, R21, 0x1, -R29.reuse ;  /* 0x0000000115159824 */ /* 0x100fe200078e0a1d */
[----:B------:R-:W-:Y:S01]  /*22b0*/  ISETP.GT.U32.AND P1, PT, R29, R27, PT ;  /* 0x0000001b1d00720c */ /* 0x000fe20003f24070 */
[--C-:B------:R-:W-:Y:S01]  /*22c0*/  @!P4 IMAD.IADD R25, R25, 0x1, -R29.reuse ;  /* 0x000000011919c824 */ /* 0x100fe200078e0a1d */
[C---:B------:R-:W-:Y:S01]  /*22d0*/  ISETP.GT.U32.AND P4, PT, R29.reuse, R22, PT ;  /* 0x000000161d00720c */ /* 0x040fe20003f84070 */
[--C-:B------:R-:W-:Y:S01]  /*22e0*/  @!P6 IMAD.IADD R18, R18, 0x1, -R29.reuse ;  /* 0x000000011212e824 */ /* 0x100fe200078e0a1d */
[C---:B------:R-:W-:Y:S01]  /*22f0*/  ISETP.GT.U32.AND P6, PT, R29.reuse, R19, PT ;  /* 0x000000131d00720c */ /* 0x040fe20003fc4070 */
[--C-:B------:R-:W-:Y:S01]  /*2300*/  @!P0 IMAD.IADD R20, R20, 0x1, -R29.reuse ;  /* 0x0000000114148824 */ /* 0x100fe200078e0a1d */
[C---:B------:R-:W-:Y:S02]  /*2310*/  ISETP.GT.U32.AND P3, PT, R29.reuse, R21, PT ;  /* 0x000000151d00720c */ /* 0x040fe40003f64070 */
[----:B------:R-:W-:Y:S01]  /*2320*/  ISETP.GT.U32.AND P0, PT, R29, R25, PT ;  /* 0x000000191d00720c */ /* 0x000fe20003f04070 */
[----:B------:R-:W-:-:S02]  /*2330*/  @!P5 IMAD.IADD R23, R23, 0x1, -R29 ;  /* 0x000000011717d824 */ /* 0x000fc400078e0a1d */
[--C-:B------:R-:W-:Y:S02]  /*2340*/  @!P2 IMAD.IADD R28, R28, 0x1, -R29.reuse ;  /* 0x000000011c1ca824 */ /* 0x100fe400078e0a1d */
[--C-:B------:R-:W-:Y:S02]  /*2350*/  @!P1 IMAD.IADD R27, R27, 0x1, -R29.reuse ;  /* 0x000000011b1b9824 */ /* 0x100fe400078e0a1d */
[--C-:B------:R-:W-:Y:S02]  /*2360*/  @!P4 IMAD.IADD R22, R22, 0x1, -R29.reuse ;  /* 0x000000011616c824 */ /* 0x100fe400078e0a1d */
[--C-:B------:R-:W-:Y:S01]  /*2370*/  @!P6 IMAD.IADD R19, R19, 0x1, -R29.reuse ;  /* 0x000000011313e824 */ /* 0x100fe200078e0a1d */
[----:B------:R-:W-:Y:S01]  /*2380*/  ISETP.GT.U32.AND P6, PT, R29, R26, PT ;  /* 0x0000001a1d00720c */ /* 0x000fe20003fc4070 */
[--C-:B------:R-:W-:Y:S01]  /*2390*/  @!P3 IMAD.IADD R21, R21, 0x1, -R29.reuse ;  /* 0x000000011515b824 */ /* 0x100fe200078e0a1d */
[----:B------:R-:W-:Y:S01]  /*23a0*/  ISETP.GT.U32.AND P2, PT, R29, R27, PT ;  /* 0x0000001b1d00720c */ /* 0x000fe20003f44070 */
[----:B------:R-:W-:Y:S01]  /*23b0*/  @!P0 IMAD.IADD R25, R25, 0x1, -R29 ;  /* 0x0000000119198824 */ /* 0x000fe200078e0a1d */
[----:B------:R-:W-:-:S09]  /*23c0*/  ISETP.GT.U32.AND P3, PT, R29, R28, PT ;  /* 0x0000001c1d00720c */ /* 0x000fd20003f64070 */
[--C-:B------:R-:W-:Y:S02]  /*23d0*/  @!P6 IMAD.IADD R26, R26, 0x1, -R29.reuse ;  /* 0x000000011a1ae824 */ /* 0x100fe400078e0a1d */
[--C-:B------:R-:W-:Y:S02]  /*23e0*/  @!P2 IMAD.IADD R27, R27, 0x1, -R29.reuse ;  /* 0x000000011b1ba824 */ /* 0x100fe400078e0a1d */
[----:B------:R-:W-:Y:S01]  /*23f0*/  @!P3 IMAD.IADD R28, R28, 0x1, -R29 ;  /* 0x000000011c1cb824 */ /* 0x000fe200078e0a1d */
[----:B---3--:R-:W-:Y:S02]  /*2400*/  ISETP.GE.AND P1, PT, R24, RZ, PT ;  /* 0x000000ff1800720c */ /* 0x008fe40003f26270 */
[----:B------:R-:W3:Y:S01]  /*2410*/  LDL R24, [R1+0x880] ;  /* 0x0008800001187983 */ /* 0x000ee20000100800 */
[----:B----4-:R-:W-:-:S03]  /*2420*/  ISETP.GE.AND P4, PT, R2, RZ, PT ;  /* 0x000000ff0200720c */ /* 0x010fc60003f86270 */
[----:B------:R-:W4:Y:S04]  /*2430*/  LDL R2, [R1+0x878] ;  /* 0x0008780001027983 */ /* 0x000f280000100800 */
[----:B------:R0:W-:Y:S04]  /*2440*/  STL [R1+0x8ec], R23 ;  /* 0x0008ec1701007387 */ /* 0x0001e80000100800 */
[----:B-----5:R-:W5:Y:S01]  /*2450*/  LDL R17, [R1+0x874] ;  /* 0x0008740001117983 */ /* 0x020f620000100800 */
[----:B------:R-:W-:-:S03]  /*2460*/  ISETP.GE.AND P0, PT, R3, RZ, PT ;  /* 0x000000ff0300720c */ /* 0x000fc60003f06270 */
[----:B0-----:R-:W2:Y:S04]  /*2470*/  LDL R23, [R1+0x884] ;  /* 0x0008840001177983 */ /* 0x001ea80000100800 */
[----:B------:R-:W2:Y:S04]  /*2480*/  LDL.LU R4, [R1+0x14] ;  /* 0x0000140001047983 */ /* 0x000ea80000300800 */
[----:B------:R-:W4:Y:S04]  /*2490*/  LDL.LU R3, [R1+0x10] ;  /* 0x0000100001037983 */ /* 0x000f280000300800 */
[----:B------:R-:W5:Y:S01]  /*24a0*/  LDL R29, [R1+0x888] ;  /* 0x00088800011d7983 */ /* 0x000f620000100800 */
[----:B------:R-:W-:-:S02]  /*24b0*/  ISETP.GE.AND P6, PT, R0, RZ, PT ;  /* 0x000000ff0000720c */ /* 0x000fc40003fc6270 */
[----:B------:R-:W-:Y:S02]  /*24c0*/  ISETP.NE.AND P5, PT, RZ, c[0x0][0x178], PT ;  /* 0x00005e00ff007a0c */ /* 0x000fe40003fa5270 */
[----:B------:R-:W-:Y:S02]  /*24d0*/  LOP3.LUT R0, RZ, c[0x0][0x178], RZ, 0x33, !PT ;  /* 0x00005e00ff007a12 */ /* 0x000fe400078e33ff */
[----:B---3--:R-:W-:Y:S01]  /*24e0*/  ISETP.GE.AND P3, PT, R24, RZ, PT ;  /* 0x000000ff1800720c */ /* 0x008fe20003f66270 */
[----:B--2---:R-:W-:Y:S02]  /*24f0*/  @!P1 IMAD.MOV R4, RZ, RZ, -R4 ;  /* 0x000000ffff049224 */ /* 0x004fe400078e0a04 */
[----:B----4-:R-:W-:-:S03]  /*2500*/  @!P4 IMAD.MOV R3, RZ, RZ, -R3 ;  /* 0x000000ffff03c224 */ /* 0x010fc600078e0a03 */
[C---:B------:R-:W-:Y:S02]  /*2510*/  SEL R4, R0.reuse, R4, !P5 ;  /* 0x0000000400047207 */ /* 0x040fe40006800000 */
[----:B------:R-:W-:Y:S02]  /*2520*/  ISETP.GE.AND P1, PT, R5, RZ, PT ;  /* 0x000000ff0500720c */ /* 0x000fe40003f26270 */
[----:B------:R-:W-:Y:S01]  /*2530*/  SEL R0, R0, R3, !P5 ;  /* 0x0000000300007207 */ /* 0x000fe20006800000 */
[----:B------:R-:W2:Y:S04]  /*2540*/  LDL.LU R5, [R1+0x910] ;  /* 0x0009100001057983 */ /* 0x000ea80000300800 */
[----:B------:R0:W-:Y:S01]  /*2550*/  STL [R1+0x24], R4 ;  /* 0x0000240401007387 */ /* 0x0001e20000100800 */
[----:B-----5:R-:W-:-:S02]  /*2560*/  ISETP.GE.AND P2, PT, R29, RZ, PT ;  /* 0x000000ff1d00720c */ /* 0x020fc40003f46270 */
[----:B------:R-:W-:Y:S01]  /*2570*/  ISETP.GE.AND P4, PT, R12, RZ, PT ;  /* 0x000000ff0c00720c */ /* 0x000fe20003f86270 */
[----:B0-----:R-:W3:Y:S04]  /*2580*/  LDL.LU R4, [R1+0x90c] ;  /* 0x00090c0001047983 */ /* 0x001ee80000300800 */
[----:B------:R-:W4:Y:S04]  /*2590*/  LDL.LU R3, [R1+0x908] ;  /* 0x0009080001037983 */ /* 0x000f280000300800 */
[----:B------:R0:W-:Y:S04]  /*25a0*/  STL [R1+0x20], R0 ;  /* 0x0000200001007387 */ /* 0x0001e80000100800 */
[----:B0-----:R-:W5:Y:S04]  /*25b0*/  LDL.LU R0, [R1+0x904] ;  /* 0x0009040001007983 */ /* 0x001f680000300800 */
[----:B------:R-:W2:Y:S04]  /*25c0*/  LDL.LU R29, [R1+0xc] ;  /* 0x00000c00011d7983 */ /* 0x000ea80000300800 */
[----:B------:R-:W3:Y:S04]  /*25d0*/  LDL R12, [R1+0x868] ;  /* 0x00086800010c7983 */ /* 0x000ee80000100800 */
[----:B------:R-:W3:Y:S01]  /*25e0*/  LDL.LU R24, [R1+0x8] ;  /* 0x0000080001187983 */ /* 0x000ee20000300800 */
[----:B--2---:R-:W-:Y:S01]  /*25f0*/  @!P0 IMAD.MOV R29, RZ, RZ, -R29 ;  /* 0x000000ffff1d8224 */ /* 0x004fe200078e0a1d */
[----:B------:R-:W-:-:S04]  /*2600*/  ISETP.GE.AND P0, PT, R23, RZ, PT ;  /* 0x000000ff1700720c */ /* 0x000fc80003f06270 */
[----:B------:R0:W-:Y:S01]  /*2610*/  STL [R1+0xc], R29 ;  /* 0x00000c1d01007387 */ /* 0x0001e20000100800 */
[----:B---3--:R-:W-:-:S03]  /*2620*/  @!P6 IMAD.MOV R24, RZ, RZ, -R24 ;  /* 0x000000ffff18e224 */ /* 0x008fc600078e0a18 */
[----:B0-----:R-:W2:Y:S04]  /*2630*/  LDL.LU R29, [R1+0x4] ;  /* 0x00000400011d7983 */ /* 0x001ea80000300800 */
[----:B------:R-:W3:Y:S04]  /*2640*/  LDL R23, [R1+0x864] ;  /* 0x0008640001177983 */ /* 0x000ee80000100800 */
[----:B------:R0:W-:Y:S04]  /*2650*/  STL [R1+0x8], R24 ;  /* 0x0000081801007387 */ /* 0x0001e80000100800 */
[----:B0-----:R-:W3:Y:S01]  /*2660*/  LDL.LU R24, [R1+0x900] ;  /* 0x0009000001187983 */ /* 0x001ee20000300800 */
[----:B------:R-:W-:Y:S01]  /*2670*/  ISETP.GE.AND P5, PT, R2, RZ, PT ;  /* 0x000000ff0200720c */ /* 0x000fe20003fa6270 */
[----:B--2---:R-:W-:Y:S01]  /*2680*/  @!P1 IMAD.MOV R29, RZ, RZ, -R29 ;  /* 0x000000ffff1d9224 */ /* 0x004fe200078e0a1d */
[----:B------:R-:W-:-:S02]  /*2690*/  ISETP.GE.AND P1, PT, R16, RZ, PT ;  /* 0x000000ff1000720c */ /* 0x000fc40003f26270 */
[----:B------:R-:W2:Y:S01]  /*26a0*/  LDL R16, [R1+0x85c] ;  /* 0x00085c0001107983 */ /* 0x000ea20000100800 */
[----:B---3--:R-:W-:-:S03]  /*26b0*/  IMAD.MOV.U32 R2, RZ, RZ, R24 ;  /* 0x000000ffff027224 */ /* 0x008fc600078e0018 */
[----:B------:R-:W3:Y:S01]  /*26c0*/  LDL R24, [R1+0x860] ;  /* 0x0008600001187983 */ /* 0x000ee20000100800 */
[----:B------:R-:W-:-:S03]  /*26d0*/  @!P2 IMAD.MOV R2, RZ, RZ, -R2 ;  /* 0x000000ffff02a224 */ /* 0x000fc600078e0a02 */
[----:B------:R5:W-:Y:S01]  /*26e0*/  STL [R1+0x4], R29 ;  /* 0x0000041d01007387 */ /* 0x000be20000100800 */
[----:B------:R-:W-:Y:S01]  /*26f0*/  ISETP.GE.AND P2, PT, R17, RZ, PT ;  /* 0x000000ff1100720c */ /* 0x000fe20003f46270 */
[----:B-----5:R-:W-:Y:S02]  /*2700*/  IMAD.MOV.U32 R29, RZ, RZ, R0 ;  /* 0x000000ffff1d7224 */ /* 0x020fe400078e0000 */
[----:B------:R-:W5:Y:S02]  /*2710*/  LDL R0, [R1+0x86c] ;  /* 0x00086c0001007983 */ /* 0x000f640000100800 */
[----:B------:R-:W-:Y:S02]  /*2720*/  @!P4 IMAD.MOV R29, RZ, RZ, -R29 ;  /* 0x000000ffff1dc224 */ /* 0x000fe400078e0a1d */
[----:B------:R0:W-:Y:S04]  /*2730*/  STL [R1], R2 ;  /* 0x0000000201007387 */ /* 0x0001e80000100800 */
[----:B0-----:R-:W2:Y:S04]  /*2740*/  LDL.LU R2, [R1+0x8fc] ;  /* 0x0008fc0001027983 */ /* 0x001ea80000300800 */
[----:B------:R-:W3:Y:S04]  /*2750*/  LDL R17, [R1+0x858] ;  /* 0x0008580001117983 */ /* 0x000ee80000100800 */
[----:B------:R0:W-:Y:S04]  /*2760*/  STL [R1+0x8d8], R29 ;  /* 0x0008d81d01007387 */ /* 0x0001e80000100800 */
[----:B0-----:R-:W3:Y:S01]  /*2770*/  LDL R29, [R1+0x870] ;  /* 0x00087000011d7983 */ /* 0x001ee20000100800 */
[----:B----4-:R-:W-:Y:S01]  /*2780*/  @!P0 IMAD.MOV R3, RZ, RZ, -R3 ;  /* 0x000000ffff038224 */ /* 0x010fe200078e0a03 */
[----:B------:R-:W-:Y:S01]  /*2790*/  ISETP.GE.AND P0, PT, R12, RZ, PT ;  /* 0x000000ff0c00720c */ /* 0x000fe20003f06270 */
[----:B--2---:R-:W-:-:S05]  /*27a0*/  @!P3 IMAD.MOV R2, RZ, RZ, -R2 ;  /* 0x000000ffff02b224 */ /* 0x004fca00078e0a02 */
[----:B------:R0:W-:Y:S04]  /*27b0*/  STL [R1+0x8dc], R2 ;  /* 0x0008dc0201007387 */ /* 0x0001e80000100800 */
[----:B0-----:R-:W2:Y:S01]  /*27c0*/  LDL R2, [R1+0x854] ;  /* 0x0008540001027983 */ /* 0x001ea20000100800 */
[----:B---3--:R-:W-:-:S03]  /*27d0*/  ISETP.GE.AND P4, PT, R29, RZ, PT ;  /* 0x000000ff1d00720c */ /* 0x008fc60003f86270 */
[----:B------:R-:W3:Y:S04]  /*27e0*/  LDL R29, [R1+0x850] ;  /* 0x00085000011d7983 */ /* 0x000ee80000100800 */
[----:B------:R-:W-:Y:S04]  /*27f0*/  STL [R1+0x8e0], R3 ;  /* 0x0008e00301007387 */ /* 0x000fe80000100800 */
[----:B------:R-:W4:Y:S01]  /*2800*/  LDL R12, [R1+0x84c] ;  /* 0x00084c00010c7983 */ /* 0x000f220000100800 */
[----:B-----5:R-:W-:Y:S01]  /*2810*/  ISETP.GE.AND P3, PT, R0, RZ, PT ;  /* 0x000000ff0000720c */ /* 0x020fe20003f66270 */
[----:B------:R-:W-:Y:S01]  /*2820*/  @!P5 IMAD.MOV R4, RZ, RZ, -R4 ;  /* 0x000000ffff04d224 */ /* 0x000fe200078e0a04 */
[----:B------:R-:W-:Y:S01]  /*2830*/  ISETP.GE.AND P5, PT, R23, RZ, PT ;  /* 0x000000ff1700720c */ /* 0x000fe20003fa6270 */
[----:B------:R-:W5:Y:S01]  /*2840*/  LDL R0, [R1+0x848] ;  /* 0x0008480001007983 */ /* 0x000f620000100800 */
[----:B------:R-:W-:Y:S01]  /*2850*/  @!P1 IMAD.MOV R5, RZ, RZ, -R5 ;  /* 0x000000ffff059224 */ /* 0x000fe200078e0a05 */
[----:B------:R-:W-:Y:S01]  /*2860*/  ISETP.GE.AND P1, PT, R24, RZ, PT ;  /* 0x000000ff1800720c */ /* 0x000fe20003f26270 */
[----:B------:R-:W-:Y:S01]  /*2870*/  @!P2 IMAD.MOV R6, RZ, RZ, -R6 ;  /* 0x000000ffff06a224 */ /* 0x000fe200078e0a06 */
[----:B------:R0:W-:Y:S01]  /*2880*/  STL [R1+0x8e4], R4 ;  /* 0x0008e40401007387 */ /* 0x0001e20000100800 */
[----:B------:R-:W-:Y:S01]  /*2890*/  @!P4 IMAD.MOV R7, RZ, RZ, -R7 ;  /* 0x000000ffff07c224 */ /* 0x000fe200078e0a07 */
[----:B------:R-:W-:Y:S01]  /*28a0*/  ISETP.GE.AND P2, PT, R16, RZ, PT ;  /* 0x000000ff1000720c */ /* 0x000fe20003f46270 */
[----:B------:R-:W-:Y:S01]  /*28b0*/  @!P0 IMAD.MOV R9, RZ, RZ, -R9 ;  /* 0x000000ffff098224 */ /* 0x000fe200078e0a09 */
[----:B------:R-:W-:Y:S01]  /*28c0*/  ISETP.GE.AND P4, PT, R17, RZ, PT ;  /* 0x000000ff1100720c */ /* 0x000fe20003f86270 */
[----:B------:R-:W5:Y:S01]  /*28d0*/  LDL R23, [R1+0x844] ;  /* 0x0008440001177983 */ /* 0x000f620000100800 */
[----:B------:R-:W-:-:S02]  /*28e0*/  @!P3 IMAD.MOV R8, RZ, RZ, -R8 ;  /* 0x000000ffff08b224 */ /* 0x000fc400078e0a08 */
[----:B------:R-:W-:Y:S01]  /*28f0*/  @!P5 IMAD.MOV R10, RZ, RZ, -R10 ;  /* 0x000000ffff0ad224 */ /* 0x000fe200078e0a0a */
[----:B------:R-:W5:Y:S04]  /*2900*/  LDL R24, [R1+0x840] ;  /* 0x0008400001187983 */ /* 0x000f680000100800 */
[----:B------:R-:W5:Y:S04]  /*2910*/  LDL R16, [R1+0x83c] ;  /* 0x00083c0001107983 */ /* 0x000f680000100800 */
[----:B------:R-:W5:Y:S04]  /*2920*/  LDL R17, [R1+0x838] ;  /* 0x0008380001117983 */ /* 0x000f680000100800 */
[----:B0-----:R-:W5:Y:S04]  /*2930*/  LDL R4, [R1+0x830] ;  /* 0x0008300001047983 */ /* 0x001f680000100800 */
[----:B------:R-:W5:Y:S01]  /*2940*/  LDL R3, [R1+0x834] ;  /* 0x0008340001037983 */ /* 0x000f620000100800 */
[----:B--2---:R-:W-:-:S03]  /*2950*/  ISETP.GE.AND P3, PT, R2, RZ, PT ;  /* 0x000000ff0200720c */ /* 0x004fc60003f66270 */
[----:B------:R-:W2:Y:S01]  /*2960*/  LDL R2, [R1+0x824] ;  /* 0x0008240001027983 */ /* 0x000ea20000100800 */
[----:B---3--:R-:W-:-:S03]  /*2970*/  ISETP.GE.AND P0, PT, R29, RZ, PT ;  /* 0x000000ff1d00720c */ /* 0x008fc60003f06270 */
[----:B------:R-:W3:Y:S01]  /*2980*/  LDL R29, [R1+0x828] ;  /* 0x00082800011d7983 */ /* 0x000ee20000100800 */
[----:B----4-:R-:W-:-:S03]  /*2990*/  ISETP.GE.AND P5, PT, R12, RZ, PT ;  /* 0x000000ff0c00720c */ /* 0x010fc60003fa6270 */
[----:B------:R-:W4:Y:S01]  /*29a0*/  LDL.LU R12, [R1+0x8f8] ;  /* 0x0008f800010c7983 */ /* 0x000f220000300800 */
[----:B------:R-:W-:Y:S01]  /*29b0*/  @!P1 IMAD.MOV R11, RZ, RZ, -R11 ;  /* 0x000000ffff0b9224 */ /* 0x000fe200078e0a0b */
[----:B-----5:R-:W-:Y:S01]  /*29c0*/  ISETP.GE.AND P1, PT, R0, RZ, PT ;  /* 0x000000ff0000720c */ /* 0x020fe20003f26270 */
[----:B------:R-:W-:Y:S01]  /*29d0*/  @!P4 IMAD.MOV R13, RZ, RZ, -R13 ;  /* 0x000000ffff0dc224 */ /* 0x000fe200078e0a0d */
[----:B------:R-:W5:Y:S01]  /*29e0*/  LDL R0, [R1+0x82c] ;  /* 0x00082c0001007983 */ /* 0x000f620000100800 */
[----:B------:R-:W-:Y:S02]  /*29f0*/  @!P3 IMAD.MOV R14, RZ, RZ, -R14 ;  /* 0x000000ffff0eb224 */ /* 0x000fe400078e0a0e */
[----:B------:R-:W-:Y:S01]  /*2a00*/  @!P0 IMAD.MOV R15, RZ, RZ, -R15 ;  /* 0x000000ffff0f8224 */ /* 0x000fe200078e0a0f */
[----:B------:R-:W-:Y:S02]  /*2a10*/  ISETP.GE.AND P4, PT, R24, RZ, PT ;  /* 0x000000ff1800720c */ /* 0x000fe40003f86270 */
[----:B------:R-:W3:Y:S01]  /*2a20*/  LDL R24, [R1+0x7ec] ;  /* 0x0007ec0001187983 */ /* 0x000ee20000100800 */
[----:B------:R-:W-:-:S02]  /*2a30*/  ISETP.GE.AND P3, PT, R16, RZ, PT ;  /* 0x000000ff1000720c */ /* 0x000fc40003f66270 */
[----:B------:R-:W-:Y:S01]  /*2a40*/  ISETP.GE.AND P0, PT, R17, RZ, PT ;  /* 0x000000ff1100720c */ /* 0x000fe20003f06270 */
[----:B----4-:R-:W-:Y:S01]  /*2a50*/  @!P2 IMAD.MOV R12, RZ, RZ, -R12 ;  /* 0x000000ffff0ca224 */ /* 0x010fe200078e0a0c */
[----:B------:R-:W-:Y:S02]  /*2a60*/  ISETP.GE.AND P2, PT, R23, RZ, PT ;  /* 0x000000ff1700720c */ /* 0x000fe40003f46270 */
[----:B------:R-:W4:Y:S04]  /*2a70*/  LDL R23, [R1+0x820] ;  /* 0x0008200001177983 */ /* 0x000f280000100800 */
[----:B------:R-:W4:Y:S04]  /*2a80*/  LDL.LU R16, [R1+0x8f4] ;  /* 0x0008f40001107983 */ /* 0x000f280000300800 */
[----:B------:R-:W4:Y:S01]  /*2a90*/  LDL.LU R17, [R1+0x8f0] ;  /* 0x0008f00001117983 */ /* 0x000f220000300800 */
[----:B------:R-:W-:-:S02]  /*2aa0*/  @!P4 IMAD.MOV R19, RZ, RZ, -R19 ;  /* 0x000000ffff13c224 */ /* 0x000fc400078e0a13 */
[----:B------:R-:W-:Y:S01]  /*2ab0*/  @!P2 IMAD.MOV R18, RZ, RZ, -R18 ;  /* 0x000000ffff12a224 */ /* 0x000fe200078e0a12 */
[----:B--2---:R-:W-:Y:S01]  /*2ac0*/  ISETP.GE.AND P2, PT, R2, RZ, PT ;  /* 0x000000ff0200720c */ /* 0x004fe20003f46270 */
[----:B------:R-:W-:Y:S01]  /*2ad0*/  @!P0 IMAD.MOV R21, RZ, RZ, -R21 ;  /* 0x000000ffff158224 */ /* 0x000fe200078e0a15 */
[----:B---3--:R-:W-:Y:S01]  /*2ae0*/  ISETP.GE.AND P4, PT, R29, RZ, PT ;  /* 0x000000ff1d00720c */ /* 0x008fe20003f86270 */
[----:B------:R-:W-:Y:S01]  /*2af0*/  @!P3 IMAD.MOV R20, RZ, RZ, -R20 ;  /* 0x000000ffff14b224 */ /* 0x000fe200078e0a14 */
[----:B-----5:R-:W-:Y:S02]  /*2b00*/  ISETP.GE.AND P3, PT, R0, RZ, PT ;  /* 0x000000ff0000720c */ /* 0x020fe40003f66270 */
[----:B------:R-:W0:Y:S01]  /*2b10*/  S2R R0, SR_TID.X ;  /* 0x0000000000007919 */ /* 0x000e220000002100 */
[----:B----4-:R-:W-:Y:S01]  /*2b20*/  @!P5 IMAD.MOV R16, RZ, RZ, -R16 ;  /* 0x000000ffff10d224 */ /* 0x010fe200078e0a10 */
[----:B------:R-:W-:Y:S02]  /*2b30*/  ISETP.GE.AND P5, PT, R4, RZ, PT ;  /* 0x000000ff0400720c */ /* 0x000fe40003fa6270 */
[----:B------:R-:W2:Y:S01]  /*2b40*/  LDL.LU R4, [R1+0xc] ;  /* 0x00000c0001047983 */ /* 0x000ea20000300800 */
[----:B------:R-:W-:Y:S01]  /*2b50*/  @!P1 IMAD.MOV R17, RZ, RZ, -R17 ;  /* 0x000000ffff119224 */ /* 0x000fe200078e0a11 */
[----:B------:R-:W-:-:S02]  /*2b60*/  ISETP.GE.AND P1, PT, R3, RZ, PT ;  /* 0x000000ff0300720c */ /* 0x000fc40003f26270 */
[----:B------:R-:W3:Y:S01]  /*2b70*/  LDL.LU R3, [R1+0x8] ;  /* 0x0000080001037983 */ /* 0x000ee20000300800 */
[----:B------:R-:W-:-:S03]  /*2b80*/  ISETP.GE.AND P0, PT, R23, RZ, PT ;  /* 0x000000ff1700720c */ /* 0x000fc60003f06270 */
[----:B------:R-:W4:Y:S04]  /*2b90*/  LDL.LU R2, [R1+0x4] ;  /* 0x0000040001027983 */ /* 0x000f280000300800 */
[----:B------:R-:W5:Y:S04]  /*2ba0*/  LDL.LU R29, [R1] ;  /* 0x00000000011d7983 */ /* 0x000f680000300800 */
[----:B------:R-:W2:Y:S01]  /*2bb0*/  LDL.LU R23, [R1+0x8ec] ;  /* 0x0008ec0001177983 */ /* 0x000ea20000300800 */
[----:B0-----:R-:W-:-:S05]  /*2bc0*/  LOP3.LUT R0, R0, 0x3f, RZ, 0xc0, !PT ;  /* 0x0000003f00007812 */ /* 0x001fca00078ec0ff */
[----:B------:R-:W-:Y:S02]  /*2bd0*/  IMAD R0, R0, c[0x0][0x18c], RZ ;  /* 0x0000630000007a24 */ /* 0x000fe400078e02ff */
[----:B------:R-:W-:-:S03]  /*2be0*/  @!P5 IMAD.MOV R22, RZ, RZ, -R22 ;  /* 0x000000ffff16d224 */ /* 0x000fc600078e0a16 */
[----:B------:R-:W-:Y:S02]  /*2bf0*/  LEA R0, P6, R0, c[0x0][0x168], 0x1 ;  /* 0x00005a0000007a11 */ /* 0x000fe400078c08ff */
[----:B------:R-:W-:Y:S02]  /*2c00*/  ISETP.GE.AND P5, PT, R24, RZ, PT ;  /* 0x000000ff1800720c */ /* 0x000fe40003fa6270 */
[----:B------:R-:W5:Y:S04]  /*2c10*/  LDL.LU R24, [R1+0x8e8] ;  /* 0x0008e80001187983 */ /* 0x000f680000300800 */
[----:B------:R0:W-:Y:S02]  /*2c20*/  STL [R1+0x8b8], R0 ;  /* 0x0008b80001007387 */ /* 0x0001e40000100800 */
[----:B0-----:R-:W-:Y:S01]  /*2c30*/  LOP3.LUT R0, RZ, c[0x0][0x17c], RZ, 0x33, !PT ;  /* 0x00005f00ff007a12 */ /* 0x001fe200078e33ff */
[----:B--2---:R-:W-:Y:S01]  /*2c40*/  @!P1 IMAD.MOV R23, RZ, RZ, -R23 ;  /* 0x000000ffff179224 */ /* 0x004fe200078e0a17 */
[----:B------:R-:W-:-:S04]  /*2c50*/  ISETP.NE.AND P1, PT, RZ, c[0x0][0x17c], PT ;  /* 0x00005f00ff007a0c */ /* 0x000fc80003f25270 */
[C---:B------:R-:W-:Y:S02]  /*2c60*/  SEL R4, R0.reuse, R4, !P1 ;  /* 0x0000000400047207 */ /* 0x040fe40004800000 */
[C---:B---3--:R-:W-:Y:S02]  /*2c70*/  SEL R3, R0.reuse, R3, !P1 ;  /* 0x0000000300037207 */ /* 0x048fe40004800000 */
[C---:B----4-:R-:W-:Y:S01]  /*2c80*/  SEL R2, R0.reuse, R2, !P1 ;  /* 0x0000000200027207 */ /* 0x050fe20004800000 */
[----:B------:R0:W-:Y:S01]  /*2c90*/  STL [R1+0x1c], R4 ;  /* 0x00001c0401007387 */ /* 0x0001e20000100800 */
[----:B-----5:R-:W-:-:S03]  /*2ca0*/  SEL R29, R0, R29, !P1 ;  /* 0x0000001d001d7207 */ /* 0x020fc60004800000 */
[----:B0-----:R-:W2:Y:S04]  /*2cb0*/  LDL.LU R4, [R1+0x8e4] ;  /* 0x0008e40001047983 */ /* 0x001ea80000300800 */
[----:B------:R0:W-:Y:S04]  /*2cc0*/  STL [R1+0x18], R3 ;  /* 0x0000180301007387 */ /* 0x0001e80000100800 */
[----:B0-----:R-:W3:Y:S04]  /*2cd0*/  LDL.LU R3, [R1+0x8e0] ;  /* 0x0008e00001037983 */ /* 0x001ee80000300800 */
[----:B------:R0:W-:Y:S04]  /*2ce0*/  STL [R1+0x14], R2 ;  /* 0x0000140201007387 */ /* 0x0001e80000100800 */
[----:B0-----:R-:W4:Y:S04]  /*2cf0*/  LDL.LU R2, [R1+0x8dc] ;  /* 0x0008dc0001027983 */ /* 0x001f280000300800 */
[----:B------:R0:W-:Y:S04]  /*2d00*/  STL [R1+0x10], R29 ;  /* 0x0000101d01007387 */ /* 0x0001e80000100800 */
[----:B0-----:R-:W5:Y:S02]  /*2d10*/  LDL.LU R29, [R1+0x8d8] ;  /* 0x0008d800011d7983 */ /* 0x001f640000300800 */
[----:B-----5:R-:W-:-:S02]  /*2d20*/  SEL R29, R0, R29, !P1 ;  /* 0x0000001d001d7207 */ /* 0x020fc40004800000 */
[----:B----4-:R-:W-:Y:S02]  /*2d30*/  SEL R0, R0, R2, !P1 ;  /* 0x0000000200007207 */ /* 0x010fe40004800000 */
[----:B------:R-:W4:Y:S04]  /*2d40*/  LDL.LU R2, [R1+0x18] ;  /* 0x0000180001027983 */ /* 0x000f280000300800 */
[----:B------:R-:W-:Y:S04]  /*2d50*/  STL [R1+0xc], R29 ;  /* 0x00000c1d01007387 */ /* 0x000fe80000100800 */
[----:B----4-:R0:W-:Y:S04]  /*2d60*/  STL [R1+0x8cc], R2 ;  /* 0x0008cc0201007387 */ /* 0x0101e80000100800 */
[----:B------:R-:W-:Y:S04]  /*2d70*/  STL [R1+0x8], R0 ;  /* 0x0000080001007387 */ /* 0x000fe80000100800 */
[----:B0-----:R-:W4:Y:S04]  /*2d80*/  LDL.LU R2, [R1+0x20] ;  /* 0x0000200001027983 */ /* 0x001f280000300800 */
[----:B----4-:R0:W-:Y:S04]  /*2d90*/  STL [R1+0x8d0], R2 ;  /* 0x0008d00201007387 */ /* 0x0101e80000100800 */
[----:B0-----:R-:W4:Y:S04]  /*2da0*/  LDL.LU R2, [R1+0x24] ;  /* 0x0000240001027983 */ /* 0x001f280000300800 */
[----:B----4-:R0:W-:Y:S02]  /*2db0*/  STL [R1+0x8d4], R2 ;  /* 0x0008d40201007387 */ /* 0x0101e40000100800 */
[----:B0-----:R-:W-:-:S04]  /*2dc0*/  LOP3.LUT R2, RZ, c[0x0][0x17c], RZ, 0x33, !PT ;  /* 0x00005f00ff027a12 */ /* 0x001fc800078e33ff */
[----:B---3--:R-:W-:Y:S02]  /*2dd0*/  SEL R0, R2, R3, !P1 ;  /* 0x0000000302007207 */ /* 0x008fe40004800000 */
[----:B------:R-:W3:Y:S04]  /*2de0*/  LDL.LU R3, [R1+0x1c] ;  /* 0x00001c0001037983 */ /* 0x000ee80000300800 */
[----:B------:R0:W-:Y:S04]  /*2df0*/  STL [R1+0x8bc], R0 ;  /* 0x0008bc0001007387 */ /* 0x0001e80000100800 */
[----:B0-----:R-:W4:Y:S04]  /*2e00*/  LDL.LU R0, [R1+0x8] ;  /* 0x0000080001007983 */ /* 0x001f280000300800 */
[----:B----4-:R0:W-:Y:S04]  /*2e10*/  STL [R1+0x8c0], R0 ;  /* 0x0008c00001007387 */ /* 0x0101e80000100800 */
[----:B0-----:R-:W4:Y:S01]  /*2e20*/  LDL.LU R0, [R1+0xc] ;  /* 0x00000c0001007983 */ /* 0x001f220000300800 */
[----:B------:R-:W-:-:S02]  /*2e30*/  @!P2 IMAD.MOV R25, RZ, RZ, -R25 ;  /* 0x000000ffff19a224 */ /* 0x000fc400078e0a19 */
[----:B------:R-:W-:Y:S01]  /*2e40*/  @!P4 IMAD.MOV R26, RZ, RZ, -R26 ;  /* 0x000000ffff1ac224 */ /* 0x000fe200078e0a1a */
[----:B----4-:R0:W-:Y:S04]  /*2e50*/  STL [R1+0x8c4], R0 ;  /* 0x0008c40001007387 */ /* 0x0101e80000100800 */
[----:B0-----:R-:W4:Y:S01]  /*2e60*/  LDL.LU R0, [R1+0x10] ;  /* 0x0000100001007983 */ /* 0x001f220000300800 */
[----:B------:R-:W-:Y:S02]  /*2e70*/  @!P3 IMAD.MOV R27, RZ, RZ, -R27 ;  /* 0x000000ffff1bb224 */ /* 0x000fe400078e0a1b */
[----:B------:R-:W-:Y:S02]  /*2e80*/  @!P0 IMAD.MOV R28, RZ, RZ, -R28 ;  /* 0x000000ffff1c8224 */ /* 0x000fe400078e0a1c */
[----:B------:R-:W-:Y:S01]  /*2e90*/  @!P5 IMAD.MOV R24, RZ, RZ, -R24 ;  /* 0x000000ffff18d224 */ /* 0x000fe200078e0a18 */
[----:B--2---:R-:W-:-:S02]  /*2ea0*/  SEL R29, R2, R4, !P1 ;  /* 0x00000004021d7207 */ /* 0x004fc40004800000 */
[C---:B------:R-:W-:Y:S02]  /*2eb0*/  SEL R5, R2.reuse, R5, !P1 ;  /* 0x0000000502057207 */ /* 0x040fe40004800000 */
[C---:B------:R-:W-:Y:S02]  /*2ec0*/  SEL R6, R2.reuse, R6, !P1 ;  /* 0x0000000602067207 */ /* 0x040fe40004800000 */
[C---:B------:R-:W-:Y:S02]  /*2ed0*/  SEL R7, R2.reuse, R7, !P1 ;  /* 0x0000000702077207 */ /* 0x040fe40004800000 */
[C---:B------:R-:W-:Y:S02]  /*2ee0*/  SEL R8, R2.reuse, R8, !P1 ;  /* 0x0000000802087207 */ /* 0x040fe40004800000 */
[C---:B------:R-:W-:Y:S02]  /*2ef0*/  SEL R9, R2.reuse, R9, !P1 ;  /* 0x0000000902097207 */ /* 0x040fe40004800000 */
[----:B------:R-:W-:-:S02]  /*2f00*/  SEL R10, R2, R10, !P1 ;  /* 0x0000000a020a7207 */ /* 0x000fc40004800000 */
        /* <DEDUP_REMOVED lines=17> */
[----:B------:R-:W-:Y:S01]  /*3020*/  SEL R24, R2, R24, !P1 ;  /* 0x0000001802187207 */ /* 0x000fe20004800000 */
[----:B----4-:R0:W-:Y:S04]  /*3030*/  STL [R1+0x8c8], R0 ;  /* 0x0008c80001007387 */ /* 0x0101e80000100800 */
[----:B0-----:R-:W2:Y:S04]  /*3040*/  LDL.LU R0, [R1+0x14] ;  /* 0x0000140001007983 */ /* 0x001ea80000300800 */
[----:B------:R-:W4:Y:S04]  /*3050*/  LDL.LU R2, [R1+0x8d4] ;  /* 0x0008d40001027983 */ /* 0x000f280000300800 */
[----:B------:R-:W0:Y:S02]  /*3060*/  S2R R4, SR_TID.X ;  /* 0x0000000000047919 */ /* 0x000e240000002100 */
[----:B0-----:R-:W-:-:S05]  /*3070*/  LOP3.LUT R4, R4, 0x3f, RZ, 0xc0, !PT ;  /* 0x0000003f04047812 */ /* 0x001fca00078ec0ff */
[----:B------:R-:W-:-:S05]  /*3080*/  IMAD R4, R4, c[0x0][0x18c], RZ ;  /* 0x0000630004047a24 */ /* 0x000fca00078e02ff */
[----:B------:R-:W-:-:S05]  /*3090*/  LEA.HI.X.SX32 R4, R4, c[0x0][0x16c], 0x1, P6 ;  /* 0x00005b0004047a11 */ /* 0x000fca00030f0eff */
[----:B------:R0:W-:Y:S04]  /*30a0*/  STL [R1+0x8b4], R4 ;  /* 0x0008b40401007387 */ /* 0x0001e80000100800 */
[----:B0-----:R-:W5:Y:S01]  /*30b0*/  LDL.LU R4, [R1+0x34] ;  /* 0x0000340001047983 */ /* 0x001f620000300800 */
[----:B----4-:R-:W-:-:S05]  /*30c0*/  IMAD R2, R2, c[0x0][0x184], RZ ;  /* 0x0000610002027a24 */ /* 0x010fca00078e02ff */
[----:B------:R0:W-:Y:S04]  /*30d0*/  STL [R1+0x24], R2 ;  /* 0x0000240201007387 */ /* 0x0001e80000100800 */
[----:B0-----:R-:W4:Y:S01]  /*30e0*/  LDL.LU R2, [R1+0x8d0] ;  /* 0x0008d00001027983 */ /* 0x001f220000300800 */
[----:B--2---:R-:W-:Y:S02]  /*30f0*/  IMAD R0, R0, c[0x0][0x190], RZ ;  /* 0x0000640000007a24 */ /* 0x004fe400078e02ff */
[----:B----4-:R-:W-:-:S05]  /*3100*/  IMAD R2, R2, c[0x0][0x184], RZ ;  /* 0x0000610002027a24 */ /* 0x010fca00078e02ff */
[----:B------:R0:W-:Y:S04]  /*3110*/  STL [R1+0x20], R2 ;  /* 0x0000200201007387 */ /* 0x0001e80000100800 */
[----:B0-----:R-:W2:Y:S04]  /*3120*/  LDL.LU R2, [R1+0x8cc] ;  /* 0x0008cc0001027983 */ /* 0x001ea80000300800 */
[----:B------:R0:W-:Y:S04]  /*3130*/  STL [R1], R0 ;  /* 0x0000000001007387 */ /* 0x0001e80000100800 */
[----:B0-----:R-:W4:Y:S02]  /*3140*/  LDL.LU R0, [R1+0x8c8] ;  /* 0x0008c80001007983 */ /* 0x001f240000300800 */
[----:B----4-:R-:W-:-:S05]  /*3150*/  IMAD R0, R0, c[0x0][0x190], RZ ;  /* 0x0000640000007a24 */ /* 0x010fca00078e02ff */
[----:B------:R0:W-:Y:S04]  /*3160*/  STL [R1+0x10], R0 ;  /* 0x0000100001007387 */ /* 0x0001e80000100800 */
[----:B0-----:R-:W4:Y:S02]  /*3170*/  LDL.LU R0, [R1+0x8c4] ;  /* 0x0008c40001007983 */ /* 0x001f240000300800 */
[----:B----4-:R-:W-:-:S05]  /*3180*/  IMAD R0, R0, c[0x0][0x190], RZ ;  /* 0x0000640000007a24 */ /* 0x010fca00078e02ff */
[----:B------:R0:W-:Y:S04]  /*3190*/  STL [R1+0xc], R0 ;  /* 0x00000c0001007387 */ /* 0x0001e80000100800 */
[----:B0-----:R-:W4:Y:S02]  /*31a0*/  LDL.LU R0, [R1+0x8c0] ;  /* 0x0008c00001007983 */ /* 0x001f240000300800 */
[----:B----4-:R-:W-:-:S05]  /*31b0*/  IMAD R0, R0, c[0x0][0x190], RZ ;  /* 0x0000640000007a24 */ /* 0x010fca00078e02ff */
[----:B------:R0:W-:Y:S04]  /*31c0*/  STL [R1+0x8], R0 ;  /* 0x0000080001007387 */ /* 0x0001e80000100800 */
[----:B0-----:R-:W4:Y:S01]  /*31d0*/  LDL.LU R0, [R1+0x8bc] ;  /* 0x0008bc0001007983 */ /* 0x001f220000300800 */
[----:B------:R-:W-:Y:S02]  /*31e0*/  IMAD R5, R5, c[0x0][0x190], RZ ;  /* 0x0000640005057a24 */ /* 0x000fe400078e02ff */
[----:B------:R-:W-:Y:S02]  /*31f0*/  IMAD R8, R8, c[0x0][0x190], RZ ;  /* 0x0000640008087a24 */ /* 0x000fe400078e02ff */
[----:B------:R-:W-:Y:S02]  /*3200*/  IMAD R9, R9, c[0x0][0x190], RZ ;  /* 0x0000640009097a24 */ /* 0x000fe400078e02ff */
[----:B------:R-:W-:-:S02]  /*3210*/  IMAD R10, R10, c[0x0][0x190], RZ ;  /* 0x000064000a0a7a24 */ /* 0x000fc400078e02ff */
[----:B------:R-:W-:Y:S02]  /*3220*/  IMAD R12, R12, c[0x0][0x190], RZ ;  /* 0x000064000c0c7a24 */ /* 0x000fe400078e02ff */
[----:B------:R-:W-:Y:S02]  /*3230*/  IMAD R13, R13, c[0x0][0x190], RZ ;  /* 0x000064000d0d7a24 */ /* 0x000fe400078e02ff */
[----:B----4-:R-:W-:-:S05]  /*3240*/  IMAD R0, R0, c[0x0][0x190], RZ ;  /* 0x0000640000007a24 */ /* 0x010fca00078e02ff */
[----:B------:R0:W-:Y:S04]  /*3250*/  STL [R1+0x4], R0 ;  /* 0x0000040001007387 */ /* 0x0001e80000100800 */
[----:B0-----:R-:W4:Y:S04]  /*3260*/  LDL.LU R0, [R1+0x8b8] ;  /* 0x0008b80001007983 */ /* 0x001f280000300800 */
[----:B------:R-:W-:Y:S04]  /*3270*/  STL [R1+0x8b0], R5 ;  /* 0x0008b00501007387 */ /* 0x000fe80000100800 */
[----:B------:R0:W-:Y:S04]  /*3280*/  STL [R1+0x8ac], R8 ;  /* 0x0008ac0801007387 */ /* 0x0001e80000100800 */
[----:B0-----:R-:W4:Y:S04]  /*3290*/  LDL.LU R8, [R1] ;  /* 0x0000000001087983 */ /* 0x001f280000300800 */
[----:B------:R0:W-:Y:S04]  /*32a0*/  STL [R1+0x8a8], R9 ;  /* 0x0008a80901007387 */ /* 0x0001e80000100800 */
[----:B0-----:R-:W4:Y:S04]  /*32b0*/  LDL.LU R9, [R1+0x10] ;  /* 0x0000100001097983 */ /* 0x001f280000300800 */
[----:B------:R0:W-:Y:S04]  /*32c0*/  STL [R1+0x8a4], R10 ;  /* 0x0008a40a01007387 */ /* 0x0001e80000100800 */
[----:B0-----:R-:W4:Y:S04]  /*32d0*/  LDL.LU R10, [R1+0xc] ;  /* 0x00000c00010a7983 */ /* 0x001f280000300800 */
[----:B------:R0:W-:Y:S04]  /*32e0*/  STL [R1+0x8a0], R12 ;  /* 0x0008a00c01007387 */ /* 0x0001e80000100800 */
[----:B0-----:R-:W4:Y:S04]  /*32f0*/  LDL.LU R12, [R1+0x8] ;  /* 0x00000800010c7983 */ /* 0x001f280000300800 */
[----:B------:R0:W-:Y:S04]  /*3300*/  STL [R1+0x89c], R13 ;  /* 0x00089c0d01007387 */ /* 0x0001e80000100800 */
[----:B0-----:R-:W4:Y:S01]  /*3310*/  LDL.LU R13, [R1+0x4] ;  /* 0x00000400010d7983 */ /* 0x001f220000300800 */
[----:B---3--:R-:W-:-:S02]  /*3320*/  IMAD R3, R3, c[0x0][0x190], RZ ;  /* 0x0000640003037a24 */ /* 0x008fc400078e02ff */
[----:B-----5:R-:W-:Y:S02]  /*3330*/  IMAD.MOV.U32 R5, RZ, RZ, R4 ;  /* 0x000000ffff057224 */ /* 0x020fe400078e0004 */
[----:B--2---:R-:W-:Y:S01]  /*3340*/  IMAD R2, R2, c[0x0][0x190], RZ ;  /* 0x0000640002027a24 */ /* 0x004fe200078e02ff */
[----:B----4-:R-:W-:-:S05]  /*3350*/  LEA R4, P0, R3, R0, 0x1 ;  /* 0x0000000003047211 */ /* 0x010fca00078008ff */
[----:B------:R0:W-:Y:S02]  /*3360*/  STL [R1+0x70c], R4 ;  /* 0x00070c0401007387 */ /* 0x0001e40000100800 */
[----:B0-----:R-:W-:-:S05]  /*3370*/  LEA R4, P1, R2, R0, 0x1 ;  /* 0x0000000002047211 */ /* 0x001fca00078208ff */
        /* <DEDUP_REMOVED lines=10> */
[----:B------:R0:W-:Y:S04]  /*3420*/  STL [R1+0x73c], R4 ;  /* 0x00073c0401007387 */ /* 0x0001e80000100800 */
[----:B0-----:R-:W2:Y:S01]  /*3430*/  LDL.LU R4, [R1+0x8b4] ;  /* 0x0008b40001047983 */ /* 0x001ea20000300800 */
[----:B------:R-:W-:Y:S01]  /*3440*/  IMAD R29, R29, c[0x0][0x190], RZ ;  /* 0x000064001d1d7a24 */ /* 0x000fe200078e02ff */
[----:B--2---:R-:W-:-:S05]  /*3450*/  LEA.HI.X.SX32 R3, R3, R4, 0x1, P0 ;  /* 0x0000000403037211 */ /* 0x004fca00000f0eff */
[----:B------:R0:W-:Y:S02]  /*3460*/  STL [R1+0x708], R3 ;  /* 0x0007080301007387 */ /* 0x0001e40000100800 */
[----:B0-----:R-:W-:Y:S01]  /*3470*/  IMAD.MOV.U32 R3, RZ, RZ, R5 ;  /* 0x000000ffff037224 */ /* 0x001fe200078e0005 */
[----:B------:R-:W-:-:S05]  /*3480*/  LEA R5, P0, R29, R0, 0x1 ;  /* 0x000000001d057211 */ /* 0x000fca00078008ff */
[----:B------:R0:W-:Y:S04]  /*3490*/  STL [R1+0x744], R5 ;  /* 0x0007440501007387 */ /* 0x0001e80000100800 */
[----:B0-----:R-:W2:Y:S01]  /*34a0*/  LDL.LU R5, [R1+0x8b0] ;  /* 0x0008b00001057983 */ /* 0x001ea20000300800 */
[----:B------:R-:W-:-:S05]  /*34b0*/  LEA.HI.X.SX32 R2, R2, R4, 0x1, P1 ;  /* 0x0000000402027211 */ /* 0x000fca00008f0eff */
[----:B------:R2:W-:Y:S01]  /*34c0*/  STL [R1+0x710], R2 ;  /* 0x0007100201007387 */ /* 0x0005e20000100800 */
[----:B------:R-:W-:Y:S02]  /*34d0*/  IMAD R6, R6, c[0x0][0x190], RZ ;  /* 0x0000640006067a24 */ /* 0x000fe400078e02ff */
[----:B------:R-:W-:Y:S01]  /*34e0*/  IMAD R7, R7, c[0x0][0x190], RZ ;  /* 0x0000640007077a24 */ /* 0x000fe200078e02ff */
[----:B--2---:R-:W-:-:S05]  /*34f0*/  LEA R2, P1, R5, R0, 0x1 ;  /* 0x0000000005027211 */ /* 0x004fca00078208ff */
[----:B------:R0:W-:Y:S02]  /*3500*/  STL [R1+0x74c], R2 ;  /* 0x00074c0201007387 */ /* 0x0001e40000100800 */
[----:B0-----:R-:W-:Y:S02]  /*3510*/  LEA.HI.X.SX32 R2, R8, R4, 0x1, P2 ;  /* 0x0000000408027211 */ /* 0x001fe400010f0eff */
[----:B------:R-:W2:Y:S04]  /*3520*/  LDL.LU R8, [R1+0x8ac] ;  /* 0x0008ac0001087983 */ /* 0x000ea80000300800 */
[----:B------:R0:W-:Y:S02]  /*3530*/  STL [R1+0x718], R2 ;  /* 0x0007180201007387 */ /* 0x0001e40000100800 */
[----:B0-----:R-:W-:-:S05]  /*3540*/  LEA R2, P2, R6, R0, 0x1 ;  /* 0x0000000006027211 */ /* 0x001fca00078408ff */
[----:B------:R0:W-:Y:S02]  /*3550*/  STL [R1+0x754], R2 ;  /* 0x0007540201007387 */ /* 0x0001e40000100800 */
[----:B0-----:R-:W-:Y:S02]  /*3560*/  LEA.HI.X.SX32 R2, R9, R4, 0x1, P3 ;  /* 0x0000000409027211 */ /* 0x001fe400018f0eff */
[----:B------:R-:W3:Y:S04]  /*3570*/  LDL.LU R9, [R1+0x8a8] ;  /* 0x0008a80001097983 */ /* 0x000ee80000300800 */
[----:B------:R0:W-:Y:S02]  /*3580*/  STL [R1+0x720], R2 ;  /* 0x0007200201007387 */ /* 0x0001e40000100800 */
[----:B0-----:R-:W-:-:S05]  /*3590*/  LEA R2, P3, R7, R0, 0x1 ;  /* 0x0000000007027211 */ /* 0x001fca00078608ff */
[----:B------:R0:W-:Y:S02]  /*35a0*/  STL [R1+0x75c], R2 ;  /* 0x00075c0201007387 */ /* 0x0001e40000100800 */
[----:B0-----:R-:W-:Y:S02]  /*35b0*/  LEA.HI.X.SX32 R2, R10, R4, 0x1, P4 ;  /* 0x000000040a027211 */ /* 0x001fe400020f0eff */
[----:B------:R-:W4:Y:S04]  /*35c0*/  LDL.LU R10, [R1+0x8a4] ;  /* 0x0008a400010a7983 */ /* 0x000f280000300800 */
[----:B------:R2:W-:Y:S02]  /*35d0*/  STL [R1+0x728], R2 ;  /* 0x0007280201007387 */ /* 0x0005e40000100800 */
[----:B--2---:R-:W-:-:S05]  /*35e0*/  LEA R2, P4, R8, R0, 0x1 ;  /* 0x0000000008027211 */ /* 0x004fca00078808ff */
[----:B------:R0:W-:Y:S02]  /*35f0*/  STL [R1+0x764], R2 ;  /* 0x0007640201007387 */ /* 0x0001e40000100800 */
[----:B0-----:R-:W-:Y:S02]  /*3600*/  LEA.HI.X.SX32 R2, R12, R4, 0x1, P5 ;  /* 0x000000040c027211 */ /* 0x001fe400028f0eff */
[----:B------:R-:W2:Y:S04]  /*3610*/  LDL.LU R12, [R1+0x8a0] ;  /* 0x0008a000010c7983 */ /* 0x000ea80000300800 */
[----:B------:R3:W-:Y:S02]  /*3620*/  STL [R1+0x730], R2 ;  /* 0x0007300201007387 */ /* 0x0007e40000100800 */
[----:B---3--:R-:W-:-:S05]  /*3630*/  LEA R2, P5, R9, R0, 0x1 ;  /* 0x0000000009027211 */ /* 0x008fca00078a08ff */
[----:B------:R0:W-:Y:S02]  /*3640*/  STL [R1+0x76c], R2 ;  /* 0x00076c0201007387 */ /* 0x0001e40000100800 */
[----:B0-----:R-:W-:Y:S02]  /*3650*/  LEA.HI.X.SX32 R2, R13, R4, 0x1, P6 ;  /* 0x000000040d027211 */ /* 0x001fe400030f0eff */
[----:B------:R-:W3:Y:S01]  /*3660*/  LDL.LU R13, [R1+0x89c] ;  /* 0x00089c00010d7983 */ /* 0x000ee20000300800 */
[----:B------:R-:W-:-:S03]  /*3670*/  IMAD R11, R11, c[0x0][0x190], RZ ;  /* 0x000064000b0b7a24 */ /* 0x000fc600078e02ff */
[----:B------:R4:W-:Y:S01]  /*3680*/  STL [R1+0x738], R2 ;  /* 0x0007380201007387 */ /* 0x0009e20000100800 */
[----:B------:R-:W-:Y:S02]  /*3690*/  LEA.HI.X.SX32 R29, R29, R4, 0x1, P0 ;  /* 0x000000041d1d7211 */ /* 0x000fe400000f0eff */
[----:B----4-:R-:W-:-:S05]  /*36a0*/  LEA R2, P6, R10, R0, 0x1 ;  /* 0x000000000a027211 */ /* 0x010fca00078c08ff */
[----:B------:R0:W-:Y:S04]  /*36b0*/  STL [R1+0x774], R2 ;  /* 0x0007740201007387 */ /* 0x0001e80000100800 */
[----:B------:R1:W-:Y:S01]  /*36c0*/  STL [R1+0x740], R29 ;  /* 0x0007401d01007387 */ /* 0x0003e20000100800 */
[----:B------:R-:W-:Y:S01]  /*36d0*/  IMAD R14, R14, c[0x0][0x190], RZ ;  /* 0x000064000e0e7a24 */ /* 0x000fe200078e02ff */
[----:B0-----:R-:W-:Y:S02]  /*36e0*/  LEA R2, P0, R11, R0, 0x1 ;  /* 0x000000000b027211 */ /* 0x001fe400078008ff */
[----:B-1----:R-:W-:-:S03]  /*36f0*/  LEA.HI.X.SX32 R29, R5, R4, 0x1, P1 ;  /* 0x00000004051d7211 */ /* 0x002fc600008f0eff */
[----:B------:R0:W-:Y:S04]  /*3700*/  STL [R1+0x77c], R2 ;  /* 0x00077c0201007387 */ /* 0x0001e80000100800 */
[----:B------:R-:W-:Y:S01]  /*3710*/  STL [R1+0x748], R29 ;  /* 0x0007481d01007387 */ /* 0x000fe20000100800 */
[----:B0-----:R-:W-:Y:S02]  /*3720*/  LEA.HI.X.SX32 R2, R6, R4, 0x1, P2 ;  /* 0x0000000406027211 */ /* 0x001fe400010f0eff */
[----:B--2---:R-:W-:-:S05]  /*3730*/  LEA R5, P1, R12, R0, 0x1 ;  /* 0x000000000c057211 */ /* 0x004fca00078208ff */
[----:B------:R0:W-:Y:S04]  /*3740*/  STL [R1+0x784], R5 ;  /* 0x0007840501007387 */ /* 0x0001e80000100800 */
[----:B------:R1:W-:Y:S01]  /*3750*/  STL [R1+0x750], R2 ;  /* 0x0007500201007387 */ /* 0x0003e20000100800 */
[----:B0-----:R-:W-:Y:S02]  /*3760*/  LEA.HI.X.SX32 R5, R7, R4, 0x1, P3 ;  /* 0x0000000407057211 */ /* 0x001fe400018f0eff */
[-C--:B------:R-:W-:Y:S01]  /*3770*/  LEA R7, P3, R14, R0.reuse, 0x1 ;  /* 0x000000000e077211 */ /* 0x080fe200078608ff */
[----:B-1----:R-:W2:Y:S01]  /*3780*/  LDL.LU R2, [R1+0x20] ;  /* 0x0000200001027983 */ /* 0x002ea20000300800 */
[----:B---3--:R-:W-:-:S05]  /*3790*/  LEA R6, P2, R13, R0, 0x1 ;  /* 0x000000000d067211 */ /* 0x008fca00078408ff */
[----:B------:R0:W-:Y:S04]  /*37a0*/  STL [R1+0x78c], R6 ;  /* 0x00078c0601007387 */ /* 0x0001e80000100800 */
[----:B------:R1:W-:Y:S04]  /*37b0*/  STL [R1+0x758], R5 ;  /* 0x0007580501007387 */ /* 0x0003e80000100800 */
[----:B------:R3:W-:Y:S04]  /*37c0*/  STL [R1+0x794], R7 ;  /* 0x0007940701007387 */ /* 0x0007e80000100800 */
[----:B------:R-:W4:Y:S01]  /*37d0*/  LDL.LU R29, [R1+0x24] ;  /* 0x00002400011d7983 */ /* 0x000f220000300800 */
[----:B------:R-:W-:Y:S01]  /*37e0*/  IMAD R15, R15, c[0x0][0x190], RZ ;  /* 0x000064000f0f7a24 */ /* 0x000fe200078e02ff */
[----:B0-----:R-:W-:Y:S01]  /*37f0*/  LEA.HI.X.SX32 R6, R8, R4, 0x1, P4 ;  /* 0x0000000408067211 */ /* 0x001fe200020f0eff */
[----:B------:R-:W-:-:S03]  /*3800*/  IMAD R16, R16, c[0x0][0x190], RZ ;  /* 0x0000640010107a24 */ /* 0x000fc600078e02ff */
[----:B-1----:R-:W-:Y:S01]  /*3810*/  LEA R5, P4, R15, R0, 0x1 ;  /* 0x000000000f057211 */ /* 0x002fe200078808ff */
[----:B------:R0:W-:Y:S01]  /*3820*/  STL [R1+0x760], R6 ;  /* 0x0007600601007387 */ /* 0x0001e20000100800 */
[----:B------:R-:W-:-:S03]  /*3830*/  IMAD R17, R17, c[0x0][0x190], RZ ;  /* 0x0000640011117a24 */ /* 0x000fc600078e02ff */
[----:B------:R1:W-:Y:S01]  /*3840*/  STL [R1+0x79c], R5 ;  /* 0x00079c0501007387 */ /* 0x0003e20000100800 */
[-C--:B---3--:R-:W-:Y:S02]  /*3850*/  LEA.HI.X.SX32 R7, R10, R4.reuse, 0x1, P6 ;  /* 0x000000040a077211 */ /* 0x088fe400030f0eff */
[----:B0-----:R-:W-:Y:S02]  /*3860*/  LEA.HI.X.SX32 R6, R9, R4, 0x1, P5 ;  /* 0x0000000409067211 */ /* 0x001fe400028f0eff */
[----:B-1----:R-:W-:-:S03]  /*3870*/  LEA R5, P5, R16, R0, 0x1 ;  /* 0x0000000010057211 */ /* 0x002fc600078a08ff */
[----:B------:R0:W-:Y:S01]  /*3880*/  STL [R1+0x768], R6 ;  /* 0x0007680601007387 */ /* 0x0001e20000100800 */
[----:B------:R-:W-:-:S03]  /*3890*/  IMAD R18, R18, c[0x0][0x190], RZ ;  /* 0x0000640012127a24 */ /* 0x000fc600078e02ff */
[----:B------:R1:W-:Y:S01]  /*38a0*/  STL [R1+0x7a4], R5 ;  /* 0x0007a40501007387 */ /* 0x0003e20000100800 */
[----:B0-----:R-:W-:-:S03]  /*38b0*/  LEA R6, P6, R17, R0, 0x1 ;  /* 0x0000000011067211 */ /* 0x001fc600078c08ff */
[----:B------:R-:W-:Y:S01]  /*38c0*/  STL [R1+0x770], R7 ;  /* 0x0007700701007387 */ /* 0x000fe20000100800 */
[----:B-1----:R-:W-:-:S03]  /*38d0*/  LEA.HI.X.SX32 R5, R11, R4, 0x1, P0 ;  /* 0x000000040b057211 */ /* 0x002fc600000f0eff */
[----:B------:R0:W-:Y:S01]  /*38e0*/  STL [R1+0x7ac], R6 ;  /* 0x0007ac0601007387 */ /* 0x0001e20000100800 */
[----:B------:R-:W-:-:S03]  /*38f0*/  IMAD R19, R19, c[0x0][0x190], RZ ;  /* 0x0000640013137a24 */ /* 0x000fc600078e02ff */
[----:B------:R1:W-:Y:S01]  /*3900*/  STL [R1+0x778], R5 ;  /* 0x0007780501007387 */ /* 0x0003e20000100800 */
[----:B------:R-:W-:Y:S01]  /*3910*/  IMAD R20, R20, c[0x0][0x190], RZ ;  /* 0x0000640014147a24 */ /* 0x000fe200078e02ff */
[----:B0-----:R-:W-:Y:S02]  /*3920*/  LEA R6, P0, R18, R0, 0x1 ;  /* 0x0000000012067211 */ /* 0x001fe400078008ff */
[----:B-1----:R-:W-:-:S03]  /*3930*/  LEA.HI.X.SX32 R5, R12, R4, 0x1, P1 ;  /* 0x000000040c057211 */ /* 0x002fc600008f0eff */
[----:B------:R0:W-:Y:S01]  /*3940*/  STL [R1+0x7b4], R6 ;  /* 0x0007b40601007387 */ /* 0x0001e20000100800 */
[----:B------:R-:W-:Y:S01]  /*3950*/  LEA R7, P1, R19, R0, 0x1 ;  /* 0x0000000013077211 */ /* 0x000fe200078208ff */
[----:B------:R-:W-:Y:S02]  /*3960*/  IMAD R21, R21, c[0x0][0x190], RZ ;  /* 0x0000640015157a24 */ /* 0x000fe400078e02ff */
[----:B------:R1:W-:Y:S01]  /*3970*/  STL [R1+0x780], R5 ;  /* 0x0007800501007387 */ /* 0x0003e20000100800 */
[----:B0-----:R-:W-:-:S03]  /*3980*/  LEA.HI.X.SX32 R6, R13, R4, 0x1, P2 ;  /* 0x000000040d067211 */ /* 0x001fc600010f0eff */
[----:B------:R0:W-:Y:S01]  /*3990*/  STL [R1+0x7bc], R7 ;  /* 0x0007bc0701007387 */ /* 0x0001e20000100800 */
[----:B-1----:R-:W-:-:S03]  /*39a0*/  LEA R5, P2, R20, R0, 0x1 ;  /* 0x0000000014057211 */ /* 0x002fc600078408ff */
[----:B------:R1:W-:Y:S01]  /*39b0*/  STL [R1+0x788], R6 ;  /* 0x0007880601007387 */ /* 0x0003e20000100800 */
[----:B------:R-:W-:-:S03]  /*39c0*/  IMAD R22, R22, c[0x0][0x190], RZ ;  /* 0x0000640016167a24 */ /* 0x000fc600078e02ff */
[----:B------:R3:W-:Y:S01]  /*39d0*/  STL [R1+0x7c4], R5 ;  /* 0x0007c40501007387 */ /* 0x0007e20000100800 */
[----:B0-----:R-:W-:Y:S01]  /*39e0*/  LEA.HI.X.SX32 R7, R14, R4, 0x1, P3 ;  /* 0x000000040e077211 */ /* 0x001fe200018f0eff */
[----:B------:R-:W-:Y:S01]  /*39f0*/  IMAD R23, R23, c[0x0][0x190], RZ ;  /* 0x0000640017177a24 */ /* 0x000fe200078e02ff */
[----:B-1----:R-:W-:-:S03]  /*3a00*/  LEA R6, P3, R21, R0, 0x1 ;  /* 0x0000000015067211 */ /* 0x002fc600078608ff */
[----:B------:R0:W-:Y:S01]  /*3a10*/  STL [R1+0x790], R7 ;  /* 0x0007900701007387 */ /* 0x0001e20000100800 */
[----:B---3--:R-:W-:-:S03]  /*3a20*/  LEA.HI.X.SX32 R5, R15, R4, 0x1, P4 ;  /* 0x000000040f057211 */ /* 0x008fc600020f0eff */
[----:B------:R1:W-:Y:S01]  /*3a30*/  STL [R1+0x7cc], R6 ;  /* 0x0007cc0601007387 */ /* 0x0003e20000100800 */
[----:B------:R-:W-:-:S03]  /*3a40*/  IMAD R25, R25, c[0x0][0x190], RZ ;  /* 0x0000640019197a24 */ /* 0x000fc600078e02ff */
[----:B------:R3:W-:Y:S01]  /*3a50*/  STL [R1+0x798], R5 ;  /* 0x0007980501007387 */ /* 0x0007e20000100800 */
[----:B0-----:R-:W-:Y:S02]  /*3a60*/  LEA R7, P4, R22, R0, 0x1 ;  /* 0x0000000016077211 */ /* 0x001fe400078808ff */
[----:B-1----:R-:W-:-:S03]  /*3a70*/  LEA.HI.X.SX32 R6, R16, R4, 0x1, P5 ;  /* 0x0000000410067211 */ /* 0x002fc600028f0eff */
[----:B------:R0:W-:Y:S01]  /*3a80*/  STL [R1+0x7d4], R7 ;  /* 0x0007d40701007387 */ /* 0x0001e20000100800 */
[----:B---3--:R-:W-:-:S03]  /*3a90*/  LEA R5, P5, R23, R0, 0x1 ;  /* 0x0000000017057211 */ /* 0x008fc600078a08ff */
        /* <DEDUP_REMOVED lines=18> */
[----:B0-----:R-:W-:Y:S02]  /*3bc0*/  LEA.HI.X.SX32 R7, R20, R4, 0x1, P2 ;  /* 0x0000000414077211 */ /* 0x001fe400010f0eff */
[----:B-1----:R-:W-:-:S03]  /*3bd0*/  LEA R6, P2, R28, R0, 0x1 ;  /* 0x000000001c067211 */ /* 0x002fc600078408ff */
[----:B------:R-:W-:Y:S01]  /*3be0*/  STL [R1+0x7c0], R7 ;  /* 0x0007c00701007387 */ /* 0x000fe20000100800 */
[----:B---3--:R-:W-:-:S03]  /*3bf0*/  LEA.HI.X.SX32 R5, R21, R4, 0x1, P3 ;  /* 0x0000000415057211 */ /* 0x008fc600018f0eff */
[----:B------:R0:W-:Y:S04]  /*3c00*/  STL [R1+0x7e8], R6 ;  /* 0x0007e80601007387 */ /* 0x0001e80000100800 */
[----:B------:R1:W-:Y:S01]  /*3c10*/  STL [R1+0x7c8], R5 ;  /* 0x0007c80501007387 */ /* 0x0003e20000100800 */
[----:B0-----:R-:W-:Y:S02]  /*3c20*/  LEA.HI.X.SX32 R6, R22, R4, 0x1, P4 ;  /* 0x0000000416067211 */ /* 0x001fe400020f0eff */
[----:B-1----:R-:W-:Y:S02]  /*3c30*/  LEA R5, P4, R24, R0, 0x1 ;  /* 0x0000000018057211 */ /* 0x002fe400078808ff */
[-C--:B------:R-:W-:Y:S01]  /*3c40*/  LEA.HI.X.SX32 R0, R23, R4.reuse, 0x1, P5 ;  /* 0x0000000417007211 */ /* 0x080fe200028f0eff */
[----:B------:R-:W-:Y:S04]  /*3c50*/  STL [R1+0x7d0], R6 ;  /* 0x0007d00601007387 */ /* 0x000fe80000100800 */
[----:B------:R0:W-:Y:S04]  /*3c60*/  STL [R1+0x314], R5 ;  /* 0x0003140501007387 */ /* 0x0001e80000100800 */
[----:B------:R1:W-:Y:S01]  /*3c70*/  STL [R1+0x2fc], R0 ;  /* 0x0002fc0001007387 */ /* 0x0003e20000100800 */
[----:B0-----:R-:W-:-:S02]  /*3c80*/  LEA.HI.X.SX32 R5, R25, R4, 0x1, P6 ;  /* 0x0000000419057211 */ /* 0x001fc400030f0eff */
[----:B-1----:R-:W-:-:S03]  /*3c90*/  LEA.HI.X.SX32 R0, R26, R4, 0x1, P0 ;  /* 0x000000041a007211 */ /* 0x002fc600000f0eff */
[----:B------:R-:W-:Y:S01]  /*3ca0*/  STL [R1+0x300], R5 ;  /* 0x0003000501007387 */ /* 0x000fe20000100800 */
[----:B------:R-:W-:-:S03]  /*3cb0*/  LEA.HI.X.SX32 R6, R27, R4, 0x1, P1 ;  /* 0x000000041b067211 */ /* 0x000fc600008f0eff */
[----:B------:R0:W-:Y:S01]  /*3cc0*/  STL [R1+0x304], R0 ;  /* 0x0003040001007387 */ /* 0x0001e20000100800 */
[----:B------:R-:W-:Y:S01]  /*3cd0*/  IMAD.MOV.U32 R8, RZ, RZ, R3 ;  /* 0x000000ffff087224 */ /* 0x000fe200078e0003 */
[----:B0-----:R-:W-:Y:S02]  /*3ce0*/  LEA.HI.X.SX32 R0, R28, R4, 0x1, P2 ;  /* 0x000000041c007211 */ /* 0x001fe400010f0eff */
[----:B--2---:R-:W-:-:S04]  /*3cf0*/  LEA R12, P3, R2, c[0x0][0x160], 0x1 ;  /* 0x00005800020c7a11 */ /* 0x004fc800078608ff */
[----:B------:R-:W-:Y:S01]  /*3d00*/  LEA.HI.X.SX32 R13, R2, c[0x0][0x164], 0x1, P3 ;  /* 0x00005900020d7a11 */ /* 0x000fe200018f0eff */
[----:B------:R-:W-:-:S04]  /*3d10*/  IMAD.MOV.U32 R2, RZ, RZ, c[0x0][0x188] ;  /* 0x00006200ff027624 */ /* 0x000fc800078e00ff */
[----:B------:R-:W-:Y:S01]  /*3d20*/  STL.64 [R1+0x1c0], R12 ;  /* 0x0001c00c01007387 */ /* 0x000fe20000100a00 */
[----:B------:R-:W-:-:S03]  /*3d30*/  IMAD R5, R2, 0x3f, RZ ;  /* 0x0000003f02057824 */ /* 0x000fc600078e02ff */
[----:B------:R0:W-:Y:S01]  /*3d40*/  STL [R1+0x308], R6 ;  /* 0x0003080601007387 */ /* 0x0001e20000100800 */
[----:B------:R-:W-:Y:S01]  /*3d50*/  IMAD.WIDE R2, R5, 0x2, R12 ;  /* 0x0000000205027825 */ /* 0x000fe200078e020c */
[----:B----4-:R-:W-:-:S04]  /*3d60*/  LEA R10, P5, R29, c[0x0][0x160], 0x1 ;  /* 0x000058001d0a7a11 */ /* 0x010fc800078a08ff */
[----:B------:R-:W-:Y:S01]  /*3d70*/  LEA.HI.X.SX32 R11, R29, c[0x0][0x164], 0x1, P5 ;  /* 0x000059001d0b7a11 */ /* 0x000fe200028f0eff */
[----:B------:R-:W-:-:S04]  /*3d80*/  IMAD.MOV.U32 R29, RZ, RZ, c[0x0][0x188] ;  /* 0x00006200ff1d7624 */ /* 0x000fc800078e00ff */
[----:B------:R-:W-:Y:S04]  /*3d90*/  STL.64 [R1+0x1c8], R10 ;  /* 0x0001c80a01007387 */ /* 0x000fe80000100a00 */
[----:B------:R1:W-:Y:S01]  /*3da0*/  STL [R1+0x30c], R0 ;  /* 0x00030c0001007387 */ /* 0x0003e20000100800 */
[----:B0-----:R-:W-:-:S04]  /*3db0*/  IMAD.WIDE R6, R5, 0x2, R10 ;  /* 0x0000000205067825 */ /* 0x001fc800078e020a */
[----:B------:R-:W-:Y:S01]  /*3dc0*/  IMAD R5, R29, 0x3e, RZ ;  /* 0x0000003e1d057824 */ /* 0x000fe200078e02ff */
[----:B-1----:R-:W-:-:S05]  /*3dd0*/  LEA.HI.X.SX32 R0, R24, R4, 0x1, P4 ;  /* 0x0000000418007211 */ /* 0x002fca00020f0eff */
[----:B------:R-:W-:Y:S04]  /*3de0*/  STL [R1+0x310], R0 ;  /* 0x0003100001007387 */ /* 0x000fe80000100800 */
[----:B------:R-:W-:Y:S04]  /*3df0*/  STL [R1+0x31c], R2 ;  /* 0x00031c0201007387 */ /* 0x000fe80000100800 */
[----:B------:R0:W-:Y:S04]  /*3e00*/  STL [R1+0x318], R3 ;  /* 0x0003180301007387 */ /* 0x0001e80000100800 */
[----:B------:R1:W-:Y:S01]  /*3e10*/  STL [R1+0x324], R6 ;  /* 0x0003240601007387 */ /* 0x0003e20000100800 */
[----:B0-----:R-:W-:-:S03]  /*3e20*/  IMAD.WIDE R2, R5, 0x2, R12 ;  /* 0x0000000205027825 */ /* 0x001fc600078e020c */
[----:B------:R-:W-:Y:S01]  /*3e30*/  STL [R1+0x320], R7 ;  /* 0x0003200701007387 */ /* 0x000fe20000100800 */
[----:B------:R-:W-:-:S03]  /*3e40*/  IMAD.WIDE R4, R5, 0x2, R10 ;  /* 0x0000000205047825 */ /* 0x000fc600078e020a */
[----:B------:R-:W-:Y:S01]  /*3e50*/  STL [R1+0x32c], R2 ;  /* 0x00032c0201007387 */ /* 0x000fe20000100800 */
[----:B-1----:R-:W-:-:S03]  /*3e60*/  IMAD R6, R29, 0x3d, RZ ;  /* 0x0000003d1d067824 */ /* 0x002fc600078e02ff */
[----:B------:R0:W-:Y:S01]  /*3e70*/  STL [R1+0x328], R3 ;  /* 0x0003280301007387 */ /* 0x0001e20000100800 */
[----:B------:R-:W-:-:S03]  /*3e80*/  IMAD R0, R29, 0x3c, RZ ;  /* 0x0000003c1d007824 */ /* 0x000fc600078e02ff */
[----:B------:R-:W-:Y:S01]  /*3e90*/  STL [R1+0x334], R4 ;  /* 0x0003340401007387 */ /* 0x000fe20000100800 */
[----:B0-----:R-:W-:-:S03]  /*3ea0*/  IMAD.WIDE R2, R6, 0x2, R12 ;  /* 0x0000000206027825 */ /* 0x001fc600078e020c */
[----:B------:R0:W-:Y:S01]  /*3eb0*/  STL [R1+0x330], R5 ;  /* 0x0003300501007387 */ /* 0x0001e20000100800 */
[----:B------:R-:W-:-:S03]  /*3ec0*/  IMAD.WIDE R6, R6, 0x2, R10 ;  /* 0x0000000206067825 */ /* 0x000fc600078e020a */
[----:B------:R-:W-:Y:S04]  /*3ed0*/  STL [R1+0x33c], R2 ;  /* 0x00033c0201007387 */ /* 0x000fe80000100800 */
[----:B------:R1:W-:Y:S04]  /*3ee0*/  STL [R1+0x338], R3 ;  /* 0x0003380301007387 */ /* 0x0003e80000100800 */
[----:B------:R2:W-:Y:S01]  /*3ef0*/  STL [R1+0x344], R6 ;  /* 0x0003440601007387 */ /* 0x0005e20000100800 */
[----:B0-----:R-:W-:-:S04]  /*3f00*/  IMAD.WIDE R4, R0, 0x2, R10 ;  /* 0x0000000200047825 */ /* 0x001fc800078e020a */
[----:B-1----:R-:W-:Y:S01]  /*3f10*/  IMAD.WIDE R2, R0, 0x2, R12 ;  /* 0x0000000200027825 */ /* 0x002fe200078e020c */
[----:B------:R-:W-:Y:S03]  /*3f20*/  STL [R1+0x340], R7 ;  /* 0x0003400701007387 */ /* 0x000fe60000100800 */
[C---:B--2---:R-:W-:Y:S01]  /*3f30*/  IMAD R6, R29.reuse, 0x3b, RZ ;  /* 0x0000003b1d067824 */ /* 0x044fe200078e02ff */
[----:B------:R-:W-:Y:S04]  /*3f40*/  STL [R1+0x34c], R2 ;  /* 0x00034c0201007387 */ /* 0x000fe80000100800 */
        /* <DEDUP_REMOVED lines=183> */
[----:B------:R-:W-:-:S03]  /*4ac0*/  IMAD.SHL.U32 R0, R29, 0x20, RZ ;  /* 0x000000201d007824 */ /* 0x000fc600078e00ff */
        /* <DEDUP_REMOVED lines=212> */
[----:B------:R-:W-:Y:S01]  /*5810*/  STL [R1+0x6d0], R5 ;  /* 0x0006d00501007387 */ /* 0x000fe20000100800 */
[----:B------:R-:W-:-:S03]  /*5820*/  IMAD.WIDE R6, R6, 0x2, R10 ;  /* 0x0000000206067825 */ /* 0x000fc600078e020a */
[----:B------:R-:W-:Y:S04]  /*5830*/  STL [R1+0x6dc], R2 ;  /* 0x0006dc0201007387 */ /* 0x000fe80000100800 */
[----:B------:R0:W-:Y:S04]  /*5840*/  STL [R1+0x6d8], R3 ;  /* 0x0006d80301007387 */ /* 0x0001e80000100800 */
[----:B------:R-:W-:Y:S01]  /*5850*/  STL [R1+0x6e4], R6 ;  /* 0x0006e40601007387 */ /* 0x000fe20000100800 */
[----:B0-----:R-:W-:-:S03]  /*5860*/  IMAD.WIDE R2, R0, 0x2, R12 ;  /* 0x0000000200027825 */ /* 0x001fc600078e020c */
[----:B------:R-:W-:Y:S04]  /*5870*/  STL [R1+0x6e0], R7 ;  /* 0x0006e00701007387 */ /* 0x000fe80000100800 */
[----:B------:R-:W-:Y:S01]  /*5880*/  STL [R1+0x6ec], R2 ;  /* 0x0006ec0201007387 */ /* 0x000fe20000100800 */
[----:B------:R-:W-:-:S03]  /*5890*/  IMAD.WIDE R4, R0, 0x2, R10 ;  /* 0x0000000200047825 */ /* 0x000fc600078e020a */
[----:B------:R-:W0:Y:S04]  /*58a0*/  S2R R9, SR_TID.X ;  /* 0x0000000000097919 */ /* 0x000e280000002100 */
[----:B------:R1:W-:Y:S02]  /*58b0*/  STL [R1+0x6e8], R3 ;  /* 0x0006e80301007387 */ /* 0x0003e40000100800 */
[C---:B-1----:R-:W-:Y:S02]  /*58c0*/  IMAD.WIDE R2, R29.reuse, 0x2, R10 ;  /* 0x000000021d027825 */ /* 0x042fe400078e020a */
[----:B------:R-:W1:Y:S02]  /*58d0*/  S2R R10, SR_TID.X ;  /* 0x00000000000a7919 */ /* 0x000e640000002100 */
[----:B------:R-:W-:-:S02]  /*58e0*/  IMAD.WIDE R6, R29, 0x2, R12 ;  /* 0x000000021d067825 */ /* 0x000fc400078e020c */
[----:B------:R0:W-:Y:S04]  /*58f0*/  STL [R1+0x6f4], R4 ;  /* 0x0006f40401007387 */ /* 0x0001e80000100800 */
[----:B------:R-:W-:Y:S04]  /*5900*/  STL [R1+0x6f0], R5 ;  /* 0x0006f00501007387 */ /* 0x000fe80000100800 */
[----:B------:R-:W-:Y:S04]  /*5910*/  STL [R1+0x6fc], R6 ;  /* 0x0006fc0601007387 */ /* 0x000fe80000100800 */
[----:B------:R-:W-:Y:S01]  /*5920*/  STL [R1+0x6f8], R7 ;  /* 0x0006f80701007387 */ /* 0x000fe20000100800 */
[----:B0-----:R-:W-:-:S03]  /*5930*/  IMAD.SHL.U32 R4, R9, 0x80, RZ ;  /* 0x0000008009047824 */ /* 0x001fc600078e00ff */
[----:B------:R0:W-:Y:S04]  /*5940*/  STL [R1+0x704], R2 ;  /* 0x0007040201007387 */ /* 0x0001e80000100800 */
[----:B------:R-:W-:Y:S01]  /*5950*/  STL [R1+0x700], R3 ;  /* 0x0007000301007387 */ /* 0x000fe20000100800 */
[----:B-1----:R-:W-:-:S03]  /*5960*/  LOP3.LUT R10, R10, 0x3f, RZ, 0xc0, !PT ;  /* 0x0000003f0a0a7812 */ /* 0x002fc600078ec0ff */
[----:B------:R-:W-:Y:S04]  /*5970*/  STL [R1+0x2f8], RZ ;  /* 0x0002f8ff01007387 */ /* 0x000fe80000100800 */
[----:B------:R-:W-:Y:S01]  /*5980*/  STL [R1+0x1d0], RZ ;  /* 0x0001d0ff01007387 */ /* 0x000fe20000100800 */
[----:B------:R-:W-:-:S03]  /*5990*/  IMAD.SHL.U32 R28, R10, 0x2, RZ ;  /* 0x000000020a1c7824 */ /* 0x000fc600078e00ff */
[----:B------:R-:W-:Y:S04]  /*59a0*/  STL [R1+0x818], R4 ;  /* 0x0008180401007387 */ /* 0x000fe80000100800 */
[----:B------:R-:W-:Y:S04]  /*59b0*/  STL [R1+0x1d4], RZ ;  /* 0x0001d4ff01007387 */ /* 0x000fe80000100800 */
[----:B------:R-:W-:Y:S04]  /*59c0*/  STL [R1+0x1d8], RZ ;  /* 0x0001d8ff01007387 */ /* 0x000fe80000100800 */
[----:B------:R-:W-:Y:S04]  /*59d0*/  STL [R1+0x1dc], RZ ;  /* 0x0001dcff01007387 */ /* 0x000fe80000100800 */
[----:B------:R-:W-:Y:S04]  /*59e0*/  STL [R1+0x1b0], RZ ;  /* 0x0001b0ff01007387 */ /* 0x000fe80000100800 */
[----:B------:R-:W1:Y:S04]  /*59f0*/  S2R R10, SR_TID.X ;  /* 0x00000000000a7919 */ /* 0x000e680000002100 */
[----:B------:R-:W-:Y:S04]  /*5a00*/  STL [R1+0x1b4], RZ ;  /* 0x0001b4ff01007387 */ /* 0x000fe80000100800 */
        /* <DEDUP_REMOVED lines=8> */
[----:B------:R-:W2:Y:S04]  /*5a90*/  S2R R11, SR_TID.X ;  /* 0x00000000000b7919 */ /* 0x000ea80000002100 */
        /* <DEDUP_REMOVED lines=9> */
[----:B------:R-:W-:Y:S01]  /*5b30*/  STL [R1+0x17c], RZ ;  /* 0x00017cff01007387 */ /* 0x000fe20000100800 */
[----:B------:R-:W-:-:S03]  /*5b40*/  IMAD.MOV.U32 R12, RZ, RZ, R8 ;  /* 0x000000ffff0c7224 */ /* 0x000fc600078e0008 */
[----:B------:R-:W-:Y:S01]  /*5b50*/  STL [R1+0x160], RZ ;  /* 0x000160ff01007387 */ /* 0x000fe20000100800 */
[----:B-1----:R-:W-:-:S03]  /*5b60*/  IMAD.SHL.U32 R8, R10, 0x2, RZ ;  /* 0x000000020a087824 */ /* 0x002fc600078e00ff */
[----:B------:R-:W-:Y:S04]  /*5b70*/  STL [R1+0x164], RZ ;  /* 0x000164ff01007387 */ /* 0x000fe80000100800 */
[----:B------:R-:W-:Y:S04]  /*5b80*/  STL [R1+0x168], RZ ;  /* 0x000168ff01007387 */ /* 0x000fe80000100800 */
[----:B------:R-:W-:Y:S01]  /*5b90*/  STL [R1+0x16c], RZ ;  /* 0x00016cff01007387 */ /* 0x000fe20000100800 */
[----:B------:R-:W-:-:S03]  /*5ba0*/  LOP3.LUT R10, R10, 0x7, RZ, 0xc0, !PT ;  /* 0x000000070a0a7812 */ /* 0x000fc600078ec0ff */
[----:B------:R-:W-:Y:S04]  /*5bb0*/  STL [R1+0x140], RZ ;  /* 0x000140ff01007387 */ /* 0x000fe80000100800 */
[----:B------:R-:W-:Y:S01]  /*5bc0*/  STL [R1+0x144], RZ ;  /* 0x000144ff01007387 */ /* 0x000fe20000100800 */
[----:B------:R-:W-:-:S03]  /*5bd0*/  LOP3.LUT R8, R8, 0x10, RZ, 0xc0, !PT ;  /* 0x0000001008087812 */ /* 0x000fc600078ec0ff */
[----:B------:R-:W-:Y:S04]  /*5be0*/  STL [R1+0x148], RZ ;  /* 0x000148ff01007387 */ /* 0x000fe80000100800 */
[----:B------:R-:W-:Y:S04]  /*5bf0*/  STL [R1+0x14c], RZ ;  /* 0x00014cff01007387 */ /* 0x000fe80000100800 */
[----:B------:R-:W-:Y:S01]  /*5c00*/  STL [R1+0x150], RZ ;  /* 0x000150ff01007387 */ /* 0x000fe20000100800 */
[----:B------:R-:W-:-:S03]  /*5c10*/  IMAD R10, R10, 0x110, RZ ;  /* 0x000001100a0a7824 */ /* 0x000fc600078e02ff */
[----:B------:R-:W-:Y:S01]  /*5c20*/  STL [R1+0x154], RZ ;  /* 0x000154ff01007387 */ /* 0x000fe20000100800 */
[----:B--2---:R-:W-:-:S03]  /*5c30*/  LOP3.LUT R8, R8, 0x20, R11, 0xf8, !PT ;  /* 0x0000002008087812 */ /* 0x004fc600078ef80b */
[----:B------:R-:W-:Y:S04]  /*5c40*/  STL [R1+0x158], RZ ;  /* 0x000158ff01007387 */ /* 0x000fe80000100800 */
[----:B------:R-:W-:Y:S01]  /*5c50*/  STL [R1+0x15c], RZ ;  /* 0x00015cff01007387 */ /* 0x000fe20000100800 */
[----:B0-----:R-:W-:-:S03]  /*5c60*/  SHF.R.S32.HI R2, RZ, 0x6, R12 ;  /* 0x00000006ff027819 */ /* 0x001fc6000001140c */
[----:B------:R-:W-:Y:S04]  /*5c70*/  STL [R1+0x130], RZ ;  /* 0x000130ff01007387 */ /* 0x000fe80000100800 */
[----:B------:R-:W-:Y:S01]  /*5c80*/  STL [R1+0x134], RZ ;  /* 0x000134ff01007387 */ /* 0x000fe20000100800 */
[----:B------:R-:W-:-:S03]  /*5c90*/  LOP3.LUT R8, R10, R8, RZ, 0x3c, !PT ;  /* 0x000000080a087212 */ /* 0x000fc600078e3cff */
[----:B------:R-:W-:Y:S04]  /*5ca0*/  STL [R1+0x138], RZ ;  /* 0x000138ff01007387 */ /* 0x000fe80000100800 */
[----:B------:R-:W-:Y:S04]  /*5cb0*/  STL [R1+0x13c], RZ ;  /* 0x00013cff01007387 */ /* 0x000fe80000100800 */
[----:B------:R-:W-:Y:S04]  /*5cc0*/  STL [R1+0x120], RZ ;  /* 0x000120ff01007387 */ /* 0x000fe80000100800 */
[----:B------:R-:W-:Y:S04]  /*5cd0*/  STL [R1+0x124], RZ ;  /* 0x000124ff01007387 */ /* 0x000fe80000100800 */
[----:B------:R-:W-:Y:S04]  /*5ce0*/  STL [R1+0x128], RZ ;  /* 0x000128ff01007387 */ /* 0x000fe80000100800 */
[----:B------:R-:W-:Y:S04]  /*5cf0*/  STL [R1+0x12c], RZ ;  /* 0x00012cff01007387 */ /* 0x000fe80000100800 */
[----:B------:R0:W-:Y:S04]  /*5d00*/  STL [R1+0x7f8], R2 ;  /* 0x0007f80201007387 */ /* 0x0001e80000100800 */
[----:B------:R-:W-:Y:S01]  /*5d10*/  STL [R1+0xf0], RZ ;  /* 0x0000f0ff01007387 */ /* 0x000fe20000100800 */
[----:B0-----:R-:W-:-:S03]  /*5d20*/  LOP3.LUT R2, R8, 0x800, R4, 0xf8, !PT ;  /* 0x0000080008027812 */ /* 0x001fc600078ef804 */
[----:B------:R-:W-:Y:S04]  /*5d30*/  STL [R1+0xf4], RZ ;  /* 0x0000f4ff01007387 */ /* 0x000fe80000100800 */
[----:B------:R-:W-:Y:S04]  /*5d40*/  STL [R1+0xf8], RZ ;  /* 0x0000f8ff01007387 */ /* 0x000fe80000100800 */
[----:B------:R0:W-:Y:S04]  /*5d50*/  STL [R1+0x1e0], R2 ;  /* 0x0001e00201007387 */ /* 0x0001e80000100800 */
[----:B------:R-:W1:Y:S04]  /*5d60*/  S2R R8, SR_TID.X ;  /* 0x0000000000087919 */ /* 0x000e680000002100 */
[----:B------:R2:W-:Y:S04]  /*5d70*/  STL [R1+0xfc], RZ ;  /* 0x0000fcff01007387 */ /* 0x0005e80000100800 */
[----:B------:R2:W-:Y:S04]  /*5d80*/  STL [R1+0x100], RZ ;  /* 0x000100ff01007387 */ /* 0x0005e80000100800 */
[----:B------:R2:W-:Y:S04]  /*5d90*/  STL [R1+0x104], RZ ;  /* 0x000104ff01007387 */ /* 0x0005e80000100800 */
[----:B------:R2:W-:Y:S04]  /*5da0*/  STL [R1+0x108], RZ ;  /* 0x000108ff01007387 */ /* 0x0005e80000100800 */
[----:B------:R2:W-:Y:S04]  /*5db0*/  STL [R1+0x10c], RZ ;  /* 0x00010cff01007387 */ /* 0x0005e80000100800 */
[----:B------:R2:W-:Y:S04]  /*5dc0*/  STL [R1+0x110], RZ ;  /* 0x000110ff01007387 */ /* 0x0005e80000100800 */
[----:B------:R2:W-:Y:S04]  /*5dd0*/  STL [R1+0x114], RZ ;  /* 0x000114ff01007387 */ /* 0x0005e80000100800 */
[----:B------:R2:W-:Y:S04]  /*5de0*/  STL [R1+0x118], RZ ;  /* 0x000118ff01007387 */ /* 0x0005e80000100800 */
[----:B------:R2:W-:Y:S01]  /*5df0*/  STL [R1+0x11c], RZ ;  /* 0x00011cff01007387 */ /* 0x0005e20000100800 */
[----:B0-----:R-:W-:-:S03]  /*5e00*/  LOP3.LUT R2, R2, 0x40, RZ, 0x3c, !PT ;  /* 0x0000004002027812 */ /* 0x001fc600078e3cff */
        /* <DEDUP_REMOVED lines=8> */
[----:B------:R2:W-:Y:S01]  /*5e90*/  STL [R1+0x1e4], R2 ;  /* 0x0001e40201007387 */ /* 0x0005e20000100800 */
[----:B-1----:R-:W-:Y:S01]  /*5ea0*/  LOP3.LUT R8, R8, 0x7, RZ, 0xc0, !PT ;  /* 0x0000000708087812 */ /* 0x002fe200078ec0ff */
[----:B------:R-:W-:-:S02]  /*5eb0*/  IMAD.SHL.U32 R29, R29, 0x40, RZ ;  /* 0x000000401d1d7824 */ /* 0x000fc400078e00ff */
[----:B------:R-:W-:Y:S02]  /*5ec0*/  IMAD.SHL.U32 R9, R9, 0x2, RZ ;  /* 0x0000000209097824 */ /* 0x000fe400078e00ff */
[----:B------:R-:W-:Y:S01]  /*5ed0*/  IMAD R8, R8, 0x90, RZ ;  /* 0x0000009008087824 */ /* 0x000fe200078e02ff */
[----:B------:R-:W-:Y:S01]  /*5ee0*/  ULDC UR4, c[0x0][0x18c] ;  /* 0x0000630000047ab9 */ /* 0x000fe20000000800 */
[----:B------:R-:W-:Y:S01]  /*5ef0*/  SHF.R.S32.HI R0, RZ, 0x1f, R29 ;  /* 0x0000001fff007819 */ /* 0x000fe2000001141d */
[----:B------:R-:W-:Y:S01]  /*5f00*/  USHF.L.U32 UR4, UR4, 0x6, URZ ;  /* 0x0000000604047899 */ /* 0x000fe2000800063f */
[----:B------:R-:W-:Y:S02]  /*5f10*/  LOP3.LUT R3, R28, 0x10, RZ, 0x3c, !PT ;  /* 0x000000101c037812 */ /* 0x000fe400078e3cff */
[----:B------:R-:W-:Y:S01]  /*5f20*/  LOP3.LUT R8, R8, 0x30, R9, 0x78, !PT ;  /* 0x0000003008087812 */ /* 0x000fe200078e7809 */
[----:B------:R-:W-:Y:S01]  /*5f30*/  USHF.R.S32.HI UR5, URZ, 0x1f, UR4 ;  /* 0x0000001f3f057899 */ /* 0x000fe20008011404 */
[----:B------:R-:W-:-:S02]  /*5f40*/  LOP3.LUT R3, R28, 0x30, RZ, 0x3c, !PT ;  /* 0x000000301c037812 */ /* 0x000fc400078e3cff */
[C---:B------:R-:W-:Y:S01]  /*5f50*/  SHF.L.U64.HI R0, R29.reuse, 0x1, R0 ;  /* 0x000000011d007819 */ /* 0x040fe20000010200 */
[----:B------:R-:W-:Y:S01]  /*5f60*/  IMAD.SHL.U32 R29, R29, 0x2, RZ ;  /* 0x000000021d1d7824 */ /* 0x000fe200078e00ff */
[C---:B------:R-:W-:Y:S02]  /*5f70*/  LOP3.LUT R5, R28.reuse, 0x20, RZ, 0x3c, !PT ;  /* 0x000000201c057812 */ /* 0x040fe400078e3cff */
[C---:B------:R-:W-:Y:S02]  /*5f80*/  LOP3.LUT R4, R28.reuse, 0x40, RZ, 0x3c, !PT ;  /* 0x000000401c047812 */ /* 0x040fe400078e3cff */
[C---:B------:R-:W-:Y:S02]  /*5f90*/  LOP3.LUT R3, R28.reuse, 0x50, RZ, 0x3c, !PT ;  /* 0x000000501c037812 */ /* 0x040fe400078e3cff */
[C---:B------:R-:W-:Y:S02]  /*5fa0*/  LOP3.LUT R5, R28.reuse, 0x60, RZ, 0x3c, !PT ;  /* 0x000000601c057812 */ /* 0x040fe400078e3cff */
[----:B------:R-:W-:-:S02]  /*5fb0*/  LOP3.LUT R4, R28, 0x70, RZ, 0x3c, !PT ;  /* 0x000000701c047812 */ /* 0x000fc400078e3cff */
[----:B------:R-:W-:Y:S01]  /*5fc0*/  LOP3.LUT R3, R8, 0x40, RZ, 0x3c, !PT ;  /* 0x0000004008037812 */ /* 0x000fe200078e3cff */
[----:B------:R-:W-:Y:S02]  /*5fd0*/  USHF.L.U32 UR8, UR4, 0x1, URZ ;  /* 0x0000000104087899 */ /* 0x000fe4000800063f */
[----:B--2---:R-:W-:Y:S02]  /*5fe0*/  USHF.L.U64.HI UR5, UR4, 0x1, UR5 ;  /* 0x0000000104057899 */ /* 0x004fe40008010205 */
.L_x_3:
[----:B0-----:R0:W-:Y:S04]  /*5ff0*/  STL [R1+0x1018], R21 ;  /* 0x0010181501007387 */ /* 0x0011e80000100800 */
[----:B------:R-:W2:Y:S04]  /*6000*/  LDL.64 R2, [R1+0x1c8] ;  /* 0x0001c80001027983 */ /* 0x000ea80000100a00 */
[----:B0-----:R-:W3:Y:S04]  /*6010*/  LDL R21, [R1+0x2f8] ;  /* 0x0002f80001157983 */ /* 0x001ee80000100800 */
[----:B-----5:R-:W-:Y:S04]  /*6020*/  STL [R1+0xfe4], R18 ;  /* 0x000fe41201007387 */ /* 0x020fe80000100800 */
[----:B------:R-:W-:Y:S04]  /*6030*/  STL [R1+0xfec], R18 ;  /* 0x000fec1201007387 */ /* 0x000fe80000100800 */
[----:B------:R-:W-:Y:S04]  /*6040*/  STL [R1+0xff4], R18 ;  /* 0x000ff41201007387 */ /* 0x000fe80000100800 */
[----:B------:R-:W-:Y:S04]  /*6050*/  STL [R1+0xffc], R18 ;  /* 0x000ffc1201007387 */ /* 0x000fe80000100800 */
[----:B------:R-:W-:Y:S04]  /*6060*/  STL [R1+0x1004], R18 ;  /* 0x0010041201007387 */ /* 0x000fe80000100800 */
[----:B------:R-:W-:Y:S04]  /*6070*/  STL [R1+0x100c], R18 ;  /* 0x00100c1201007387 */ /* 0x000fe80000100800 */
[----:B------:R0:W-:Y:S04]  /*6080*/  STL [R1+0x1014], R18 ;  /* 0x0010141201007387 */ /* 0x0001e80000100800 */
[----:B------:R-:W-:Y:S04]  /*6090*/  STL [R1+0xfe0], R19 ;  /* 0x000fe01301007387 */ /* 0x000fe80000100800 */
        /* <DEDUP_REMOVED lines=85> */
[----:B------:R-:W-:Y:S01]  /*65f0*/  STL [R1+0xe78], R29 ;  /* 0x000e781d01007387 */ /* 0x000fe20000100800 */
[----:B------:R-:W-:-:S03]  /*6600*/  IMAD.MOV.U32 R4, RZ, RZ, -0x40 ;  /* 0xffffffc0ff047424 */ /* 0x000fc600078e00ff */
[----:B------:R-:W-:Y:S04]  /*6610*/  STL [R1+0xe7c], R29 ;  /* 0x000e7c1d01007387 */ /* 0x000fe80000100800 */
[----:B------:R-:W-:Y:S04]  /*6620*/  STL [R1+0xe80], R29 ;  /* 0x000e801d01007387 */ /* 0x000fe80000100800 */
[----:B------:R-:W-:Y:S04]  /*6630*/  STL [R1+0xe84], R29 ;  /* 0x000e841d01007387 */ /* 0x000fe80000100800 */
[----:B------:R-:W-:Y:S01]  /*6640*/  STL [R1+0xe88], R29 ;  /* 0x000e881d01007387 */ /* 0x000fe20000100800 */
[----:B---3--:R-:W-:-:S03]  /*6650*/  IMAD R4, R21, R4, c[0x0][0x180] ;  /* 0x0000600015047624 */ /* 0x008fc600078e0204 */
[----:B------:R-:W-:Y:S04]  /*6660*/  STL [R1+0xe8c], R29 ;  /* 0x000e8c1d01007387 */ /* 0x000fe80000100800 */
[----:B------:R-:W-:Y:S04]  /*6670*/  STL [R1+0xe90], R29 ;  /* 0x000e901d01007387 */ /* 0x000fe80000100800 */
[----:B------:R-:W-:Y:S04]  /*6680*/  STL [R1+0xe94], R29 ;  /* 0x000e941d01007387 */ /* 0x000fe80000100800 */
[----:B------:R-:W-:Y:S04]  /*6690*/  STL [R1+0xe98], R29 ;  /* 0x000e981d01007387 */ /* 0x000fe80000100800 */
[----:B------:R-:W-:Y:S01]  /*66a0*/  STL [R1+0xe9c], R29 ;  /* 0x000e9c1d01007387 */ /* 0x000fe20000100800 */
[----:B------:R-:W-:-:S03]  /*66b0*/  ISETP.GT.AND P0, PT, R4, RZ, PT ;  /* 0x000000ff0400720c */ /* 0x000fc60003f04270 */
[----:B------:R-:W-:Y:S04]  /*66c0*/  STL [R1+0xea0], R29 ;  /* 0x000ea01d01007387 */ /* 0x000fe80000100800 */
[----:B------:R-:W-:Y:S04]  /*66d0*/  STL [R1+0xea4], R29 ;  /* 0x000ea41d01007387 */ /* 0x000fe80000100800 */
[----:B------:R-:W-:Y:S04]  /*66e0*/  STL [R1+0xea8], R29 ;  /* 0x000ea81d01007387 */ /* 0x000fe80000100800 */
[----:B------:R-:W-:Y:S04]  /*66f0*/  STL [R1+0xe6c], R28 ;  /* 0x000e6c1c01007387 */ /* 0x000fe80000100800 */
[----:B------:R-:W-:Y:S04]  /*6700*/  STL [R1+0xe68], R27 ;  /* 0x000e681b01007387 */ /* 0x000fe80000100800 */
[----:B------:R-:W-:Y:S04]  /*6710*/  STL [R1+0xe64], R26 ;  /* 0x000e641a01007387 */ /* 0x000fe80000100800 */
[----:B------:R-:W-:Y:S01]  /*6720*/  STL [R1+0xe60], R25 ;  /* 0x000e601901007387 */ /* 0x000fe20000100800 */
[----:B------:R-:W-:-:S03]  /*6730*/  PRMT R20, RZ, 0x7610, R20 ;  /* 0x00007610ff147816 */ /* 0x000fc60000000014 */
[----:B------:R-:W-:Y:S04]  /*6740*/  STL [R1+0xe5c], R24 ;  /* 0x000e5c1801007387 */ /* 0x000fe80000100800 */
[----:B------:R-:W-:Y:S04]  /*6750*/  STL [R1+0xe58], R23 ;  /* 0x000e581701007387 */ /* 0x000fe80000100800 */
[----:B------:R-:W-:Y:S04]  /*6760*/  STL [R1+0xe54], R22 ;  /* 0x000e541601007387 */ /* 0x000fe80000100800 */
[----:B------:R-:W-:Y:S04]  /*6770*/  STL [R1+0x978], R0 ;  /* 0x0009780001007387 */ /* 0x000fe80000100800 */
[----:B------:R-:W3:Y:S04]  /*6780*/  LDL.LU R21, [R1+0x1018] ;  /* 0x0010180001157983 */ /* 0x000ee80000300800 */
[----:B--2---:R1:W2:Y:S04]  /*6790*/  @P0 LDG.E.U16 R20, [R2.64] ;  /* 0x0000000602140981 */ /* 0x0042a8000c1e1500 */
[----:B-1----:R-:W4:Y:S01]  /*67a0*/  LDL.64 R2, [R1+0x1c0] ;  /* 0x0001c00001027983 */ /* 0x002f220000100a00 */
[----:B---3--:R-:W-:-:S06]  /*67b0*/  PRMT R21, RZ, 0x7610, R21 ;  /* 0x00007610ff157816 */ /* 0x008fcc0000000015 */
[----:B----4-:R1:W3:Y:S04]  /*67c0*/  @P0 LDG.E.U16 R21, [R2.64] ;  /* 0x0000000602150981 */ /* 0x0102e8000c1e1500 */
[----:B-1----:R-:W4:Y:S04]  /*67d0*/  LDL R2, [R1+0x700] ;  /* 0x0007000001027983 */ /* 0x002f280000100800 */
[----:B------:R-:W4:Y:S01]  /*67e0*/  LDL R3, [R1+0x704] ;  /* 0x0007040001037983 */ /* 0x000f220000100800 */
[----:B------:R-:W-:Y:S02]  /*67f0*/  ISETP.GT.AND P1, PT, R4, 0x1, PT ;  /* 0x000000010400780c */ /* 0x000fe40003f24270 */
[----:B0-----:R-:W-:-:S11]  /*6800*/  PRMT R18, RZ, 0x7610, R18 ;  /* 0x00007610ff127816 */ /* 0x001fd60000000012 */
[----:B----4-:R-:W-:-:S04]  /*6810*/  @P1 LOP3.LUT R3, R3, R2, RZ, 0x3c, !PT ;  /* 0x0000000203031212 */ /* 0x010fc800078e3cff */
[----:B------:R-:W-:-:S04]  /*6820*/  @P1 LOP3.LUT R2, R3, R2, RZ, 0x3c, !PT ;  /* 0x0000000203021212 */ /* 0x000fc800078e3cff */
[----:B------:R-:W-:-:S05]  /*6830*/  @P1 LOP3.LUT R3, R3, R2, RZ, 0x3c, !PT ;  /* 0x0000000203031212 */ /* 0x000fca00078e3cff */
[----:B------:R-:W4:Y:S04]  /*6840*/  @P1 LDG.E.U16 R18, [R2.64] ;  /* 0x0000000602121981 */ /* 0x000f28000c1e1500 */
[----:B----4-:R0:W-:Y:S04]  /*6850*/  STL [R1+0x2c8], R18 ;  /* 0x0002c81201007387 */ /* 0x0101e80000100800 */
[----:B0-----:R-:W4:Y:S04]  /*6860*/  LDL.LU R18, [R1+0x1014] ;  /* 0x0010140001127983 */ /* 0x001f280000300800 */
[----:B------:R-:W2:Y:S04]  /*6870*/  LDL R2, [R1+0x6f8] ;  /* 0x0006f80001027983 */ /* 0x000ea80000100800 */
[----:B------:R-:W2:Y:S01]  /*6880*/  LDL R3, [R1+0x6fc] ;  /* 0x0006fc0001037983 */ /* 0x000ea20000100800 */
[----:B------:R-:W-:-:S02]  /*6890*/  PRMT R19, RZ, 0x7610, R19 ;  /* 0x00007610ff137816 */ /* 0x000fc40000000013 */
[----:B--2---:R-:W-:-:S04]  /*68a0*/  @P1 LOP3.LUT R3, R3, R2, RZ, 0x3c, !PT ;  /* 0x0000000203031212 */ /* 0x004fc800078e3cff */
[----:B------:R-:W-:-:S04]  /*68b0*/  @P1 LOP3.LUT R2, R3, R2, RZ, 0x3c, !PT ;  /* 0x0000000203021212 */ /* 0x000fc800078e3cff */
[----:B------:R-:W-:-:S05]  /*68c0*/  @P1 LOP3.LUT R3, R3, R2, RZ, 0x3c, !PT ;  /* 0x0000000203031212 */ /* 0x000fca00078e3cff */
[----:B------:R-:W2:Y:S01]  /*68d0*/  @P1 LDG.E.U16 R19, [R2.64] ;  /* 0x0000000602131981 */ /* 0x000ea2000c1e1500 */
[----:B------:R-:W-:-:S03]  /*68e0*/  ISETP.GT.AND P2, PT, R4, 0x2, PT ;  /* 0x000000020400780c */ /* 0x000fc60003f44270 */
[----:B--2---:R0:W-:Y:S04]  /*68f0*/  STL [R1+0x2cc], R19 ;  /* 0x0002cc1301007387 */ /* 0x0041e80000100800 */
[----:B0-----:R-:W2:Y:S04]  /*6900*/  LDL.LU R19, [R1+0x1010] ;  /* 0x0010100001137983 */ /* 0x001ea80000300800 */
[----:B------:R-:W2:Y:S04]  /*6910*/  LDL R2, [R1+0x6f0] ;  /* 0x0006f00001027983 */ /* 0x000ea80000100800 */
[----:B------:R-:W2:Y:S01]  /*6920*/  LDL R3, [R1+0x6f4] ;  /* 0x0006f40001037983 */ /* 0x000ea20000100800 */
[----:B----4-:R-:W-:-:S02]  /*6930*/  PRMT R18, RZ, 0x7610, R18 ;  /* 0x00007610ff127816 */ /* 0x010fc40000000012 */
[----:B--2---:R-:W-:-:S04]  /*6940*/  @P2 LOP3.LUT R3, R3, R2, RZ, 0x3c, !PT ;  /* 0x0000000203032212 */ /* 0x004fc800078e3cff */
[----:B------:R-:W-:-:S04]  /*6950*/  @P2 LOP3.LUT R2, R3, R2, RZ, 0x3c, !PT ;  /* 0x0000000203022212 */ /* 0x000fc800078e3cff */
[----:B------:R-:W-:-:S05]  /*6960*/  @P2 LOP3.LUT R3, R3, R2, RZ, 0x3c, !PT ;  /* 0x0000000203032212 */ /* 0x000fca00078e3cff */
[----:B------:R-:W2:Y:S04]  /*6970*/  @P2 LDG.E.U16 R18, [R2.64] ;  /* 0x0000000602122981 */ /* 0x000ea8000c1e1500 */
[----:B--2---:R0:W-:Y:S04]  /*6980*/  STL [R1+0x2f4], R18 ;  /* 0x0002f41201007387 */ /* 0x0041e80000100800 */
[----:B0-----:R-:W2:Y:S04]  /*6990*/  LDL.LU R18, [R1+0x100c] ;  /* 0x00100c0001127983 */ /* 0x001ea80000300800 */
[----:B------:R-:W4:Y:S04]  /*69a0*/  LDL R2, [R1+0x6e8] ;  /* 0x0006e80001027983 */ /* 0x000f280000100800 */
[----:B------:R-:W4:Y:S01]  /*69b0*/  LDL R3, [R1+0x6ec] ;  /* 0x0006ec0001037983 */ /* 0x000f220000100800 */
[----:B------:R-:W-:-:S02]  /*69c0*/  PRMT R19, RZ, 0x7610, R19 ;  /* 0x00007610ff137816 */ /* 0x000fc40000000013 */
[----:B----4-:R-:W-:-:S04]  /*69d0*/  @P2 LOP3.LUT R3, R3, R2, RZ, 0x3c, !PT ;  /* 0x0000000203032212 */ /* 0x010fc800078e3cff */
[----:B------:R-:W-:-:S04]  /*69e0*/  @P2 LOP3.LUT R2, R3, R2, RZ, 0x3c, !PT ;  /* 0x0000000203022212 */ /* 0x000fc800078e3cff */
[----:B------:R-:W-:-:S05]  /*69f0*/  @P2 LOP3.LUT R3, R3, R2, RZ, 0x3c, !PT ;  /* 0x0000000203032212 */ /* 0x000fca00078e3cff */
[----:B------:R-:W4:Y:S01]  /*6a00*/  @P2 LDG.E.U16 R19, [R2.64] ;  /* 0x0000000602132981 */ /* 0x000f22000c1e1500 */
[----:B------:R-:W-:-:S03]  /*6a10*/  ISETP.GT.AND P0, PT, R4, 0x3, PT ;  /* 0x000000030400780c */ /* 0x000fc60003f04270 */
[----:B----4-:R0:W-:Y:S04]  /*6a20*/  STL [R1+0x2f0], R19 ;  /* 0x0002f01301007387 */ /* 0x0101e80000100800 */
[----:B0-----:R-:W4:Y:S04]  /*6a30*/  LDL.LU R19, [R1+0x1008] ;  /* 0x0010080001137983 */ /* 0x001f280000300800 */
[----:B------:R-:W3:Y:S04]  /*6a40*/  LDL R2, [R1+0x6e0] ;  /* 0x0006e00001027983 */ /* 0x000ee80000100800 */
[----:B------:R-:W3:Y:S01]  /*6a50*/  LDL R3, [R1+0x6e4] ;  /* 0x0006e40001037983 */ /* 0x000ee20000100800 */
[----:B--2---:R-:W-:-:S02]  /*6a60*/  PRMT R18, RZ, 0x7610, R18 ;  /* 0x00007610ff127816 */ /* 0x004fc40000000012 */
[----:B---3--:R-:W-:-:S04]  /*6a70*/  @P0 LOP3.LUT R3, R3, R2, RZ, 0x3c, !PT ;  /* 0x0000000203030212 */ /* 0x008fc800078e3cff */
[----:B------:R-:W-:-:S04]  /*6a80*/  @P0 LOP3.LUT R2, R3, R2, RZ, 0x3c, !PT ;  /* 0x0000000203020212 */ /* 0x000fc800078e3cff */
[----:B------:R-:W-:-:S05]  /*6a90*/  @P0 LOP3.LUT R3, R3, R2, RZ, 0x3c, !PT ;  /* 0x0000000203030212 */ /* 0x000fca00078e3cff */
[----:B------:R-:W2:Y:S04]  /*6aa0*/  @P0 LDG.E.U16 R18, [R2.64] ;  /* 0x0000000602120981 */ /* 0x000ea8000c1e1500 */
[----:B--2---:R0:W-:Y:S04]  /*6ab0*/  STL [R1+0x2ec], R18 ;  /* 0x0002ec1201007387 */ /* 0x0041e80000100800 */
[----:B0-----:R-:W2:Y:S04]  /*6ac0*/  LDL.LU R18, [R1+0x1004] ;  /* 0x0010040001127983 */ /* 0x001ea80000300800 */
[----:B------:R-:W3:Y:S04]  /*6ad0*/  LDL R2, [R1+0x6d8] ;  /* 0x0006d80001027983 */ /* 0x000ee80000100800 */
[----:B------:R-:W3:Y:S01]  /*6ae0*/  LDL R3, [R1+0x6dc] ;  /* 0x0006dc0001037983 */ /* 0x000ee20000100800 */
[----:B----4-:R-:W-:-:S02]  /*6af0*/  PRMT R19, RZ, 0x7610, R19 ;  /* 0x00007610ff137816 */ /* 0x010fc40000000013 */
[----:B---3--:R-:W-:-:S04]  /*6b00*/  @P0 LOP3.LUT R3, R3, R2, RZ, 0x3c, !PT ;  /* 0x0000000203030212 */ /* 0x008fc800078e3cff */
[----:B------:R-:W-:-:S04]  /*6b10*/  @P0 LOP3.LUT R2, R3, R2, RZ, 0x3c, !PT ;  /* 0x0000000203020212 */ /* 0x000fc800078e3cff */
[----:B------:R-:W-:-:S05]  /*6b20*/  @P0 LOP3.LUT R3, R3, R2, RZ, 0x3c, !PT ;  /* 0x0000000203030212 */ /* 0x000fca00078e3cff */
[----:B------:R-:W3:Y:S01]  /*6b30*/  @P0 LDG.E.U16 R19, [R2.64] ;  /* 0x0000000602130981 */ /* 0x000ee2000c1e1500 */
[----:B------:R-:W-:-:S03]  /*6b40*/  ISETP.GT.AND P1, PT, R4, 0x4, PT ;  /* 0x000000040400780c */ /* 0x000fc60003f24270 */
[----:B---3--:R0:W-:Y:S04]  /*6b50*/  STL [R1+0x2e8], R19 ;  /* 0x0002e81301007387 */ /* 0x0081e80000100800 */
[----:B0-----:R-:W3:Y:S04]  /*6b60*/  LDL.LU R19, [R1+0x1000] ;  /* 0x0010000001137983 */ /* 0x001ee80000300800 */
[----:B------:R-:W4:Y:S04]  /*6b70*/  LDL R2, [R1+0x6d0] ;  /* 0x0006d00001027983 */ /* 0x000f280000100800 */
[----:B------:R-:W4:Y:S01]  /*6b80*/  LDL R3, [R1+0x6d4] ;  /* 0x0006d40001037983 */ /* 0x000f220000100800 */
[----:B--2---:R-:W-:-:S02]  /*6b90*/  PRMT R18, RZ, 0x7610, R18 ;  /* 0x00007610ff127816 */ /* 0x004fc40000000012 */
[----:B----4-:R-:W-:-:S04]  /*6ba0*/  @P1 LOP3.LUT R3, R3, R2, RZ, 0x3c, !PT ;  /* 0x0000000203031212 */ /* 0x010fc800078e3cff */
[----:B------:R-:W-:-:S04]  /*6bb0*/  @P1 LOP3.LUT R2, R3, R2, RZ, 0x3c, !PT ;  /* 0x0000000203021212 */ /* 0x000fc800078e3cff */
[----:B------:R-:W-:-:S05]  /*6bc0*/  @P1 LOP3.LUT R3, R3, R2, RZ, 0x3c, !PT ;  /* 0x0000000203031212 */ /* 0x000fca00078e3cff */
[----:B------:R-:W2:Y:S04]  /*6bd0*/  @P1 LDG.E.U16 R18, [R2.64] ;  /* 0x0000000602121981 */ /* 0x000ea8000c1e1500 */
[----:B--2---:R0:W-:Y:S04]  /*6be0*/  STL [R1+0x2e4], R18 ;  /* 0x0002e41201007387 */ /* 0x0041e80000100800 */
[----:B0-----:R-:W2:Y:S04]  /*6bf0*/  LDL.LU R18, [R1+0xffc] ;  /* 0x000ffc0001127983 */ /* 0x001ea80000300800 */
[----:B------:R-:W4:Y:S04]  /*6c00*/  LDL R2, [R1+0x6c8] ;  /* 0x0006c80001027983 */ /* 0x000f280000100800 */
[----:B------:R-:W4:Y:S01]  /*6c10*/  LDL R3, [R1+0x6cc] ;  /* 0x0006cc0001037983 */ /* 0x000f220000100800 */
[----:B---3--:R-:W-:-:S02]  /*6c20*/  PRMT R19, RZ, 0x7610, R19 ;  /* 0x00007610ff137816 */ /* 0x008fc40000000013 */
[----:B----4-:R-:W-:-:S04]  /*6c30*/  @P1 LOP3.LUT R3, R3, R2, RZ, 0x3c, !PT ;  /* 0x0000000203031212 */ /* 0x010fc800078e3cff */
        /* <DEDUP_REMOVED lines=69> */
[----:B------:R0:W2:Y:S04]  /*7090*/  @P2 LDG.E.U16 R18, [R2.64] ;  /* 0x0000000602122981 */ /* 0x0000a8000c1e1500 */
[----:B0-----:R-:W4:Y:S04]  /*70a0*/  LDL R2, [R1+0x688] ;  /* 0x0006880001027983 */ /* 0x001f280000100800 */
[----:B------:R-:W4:Y:S01]  /*70b0*/  LDL R3, [R1+0x68c] ;  /* 0x00068c0001037983 */ /* 0x000f220000100800 */
[----:B---3--:R-:W-:Y:S02]  /*70c0*/  PRMT R19, RZ, 0x7610, R19 ;  /* 0x00007610ff137816 */ /* 0x008fe40000000013 */
[----:B----4-:R-:W-:-:S04]  /*70d0*/  @P2 LOP3.LUT R3, R3, R2, RZ, 0x3c, !PT ;  /* 0x0000000203032212 */ /* 0x010fc800078e3cff */
[----:B------:R-:W-:-:S04]  /*70e0*/  @P2 LOP3.LUT R2, R3, R2, RZ, 0x3c, !PT ;  /* 0x0000000203022212 */ /* 0x000fc800078e3cff */
[----:B------:R-:W-:-:S05]  /*70f0*/  @P2 LOP3.LUT R3, R3, R2, RZ, 0x3c, !PT ;  /* 0x0000000203032212 */ /* 0x000fca00078e3cff */
[----:B------:R0:W3:Y:S04]  /*7100*/  @P2 LDG.E.U16 R19, [R2.64] ;  /* 0x0000000602132981 */ /* 0x0000e8000c1e1500 */
[----:B0-----:R-:W4:Y:S04]  /*7110*/  LDL R2, [R1+0x680] ;  /* 0x0006800001027983 */ /* 0x001f280000100800 */
[----:B------:R-:W4:Y:S01]  /*7120*/  LDL R3, [R1+0x684] ;  /* 0x0006840001037983 */ /* 0x000f220000100800 */
[----:B------:R-:W-:Y:S02]  /*7130*/  ISETP.GT.AND P0, PT, R4, 0x9, PT ;  /* 0x000000090400780c */ /* 0x000fe40003f04270 */
[----:B------:R-:W-:-:S11]  /*7140*/  PRMT R15, RZ, 0x7610, R15 ;  /* 0x00007610ff0f7816 */ /* 0x000fd6000000000f */
        /* <DEDUP_REMOVED lines=278> */
[----:B------:R-:W2:Y:S04]  /*82b0*/  LDL R2, [R1+0x590] ;  /* 0x0005900001027983 */ /* 0x000ea80000100800 */
[----:B------:R-:W2:Y:S01]  /*82c0*/  LDL R3, [R1+0x594] ;  /* 0x0005940001037983 */ /* 0x000ea20000100800 */
[----:B---3--:R-:W-:-:S02]  /*82d0*/  PRMT R13, RZ, 0x7610, R13 ;  /* 0x00007610ff0d7816 */ /* 0x008fc4000000000d */
[----:B--2---:R-:W-:-:S04]  /*82e0*/  @P0 LOP3.LUT R3, R3, R2, RZ, 0x3c, !PT ;  /* 0x0000000203030212 */ /* 0x004fc800078e3cff */
[----:B------:R-:W-:-:S04]  /*82f0*/  @P0 LOP3.LUT R2, R3, R2, RZ, 0x3c, !PT ;  /* 0x0000000203020212 */ /* 0x000fc800078e3cff */
[----:B------:R-:W-:-:S05]  /*8300*/  @P0 LOP3.LUT R3, R3, R2, RZ, 0x3c, !PT ;  /* 0x0000000203030212 */ /* 0x000fca00078e3cff */
[----:B------:R0:W2:Y:S04]  /*8310*/  @P0 LDG.E.U16 R13, [R2.64] ;  /* 0x00000006020d0981 */ /* 0x0000a8000c1e1500 */
[----:B0-----:R-:W3:Y:S04]  /*8320*/  LDL R2, [R1+0x588] ;  /* 0x0005880001027983 */ /* 0x001ee80000100800 */
[----:B------:R-:W3:Y:S01]  /*8330*/  LDL R3, [R1+0x58c] ;  /* 0x00058c0001037983 */ /* 0x000ee20000100800 */
[----:B------:R-:W-:Y:S02]  /*8340*/  PRMT R14, RZ, 0x7610, R14 ;  /* 0x00007610ff0e7816 */ /* 0x000fe4000000000e */
[----:B---3--:R-:W-:-:S04]  /*8350*/  @P0 LOP3.LUT R3, R3, R2, RZ, 0x3c, !PT ;  /* 0x0000000203030212 */ /* 0x008fc800078e3cff */
[----:B------:R-:W-:-:S04]  /*8360*/  @P0 LOP3.LUT R2, R3, R2, RZ, 0x3c, !PT ;  /* 0x0000000203020212 */ /* 0x000fc800078e3cff */
[----:B------:R-:W-:-:S05]  /*8370*/  @P0 LOP3.LUT R3, R3, R2, RZ, 0x3c, !PT ;  /* 0x0000000203030212 */ /* 0x000fca00078e3cff */
[----:B------:R0:W3:Y:S04]  /*8380*/  @P0 LDG.E.U16 R14, [R2.64] ;  /* 0x00000006020e0981 */ /* 0x0000e8000c1e1500 */
[----:B0-----:R-:W2:Y:S04]  /*8390*/  LDL R2, [R1+0x580] ;  /* 0x0005800001027983 */ /* 0x001ea80000100800 */
[----:B------:R-:W2:Y:S01]  /*83a0*/  LDL R3, [R1+0x584] ;  /* 0x0005840001037983 */ /* 0x000ea20000100800 */
[----:B------:R-:W-:Y:S02]  /*83b0*/  ISETP.GT.AND P1, PT, R4, 0x19, PT ;  /* 0x000000190400780c */ /* 0x000fe40003f24270 */
[----:B----4-:R-:W-:-:S11]  /*83c0*/  PRMT R17, RZ, 0x7610, R17 ;  /* 0x00007610ff117816 */ /* 0x010fd60000000011 */
[----:B--2---:R-:W-:-:S04]  /*83d0*/  @P1 LOP3.LUT R3, R3, R2, RZ, 0x3c, !PT ;  /* 0x0000000203031212 */ /* 0x004fc800078e3cff */
[----:B------:R-:W-:-:S04]  /*83e0*/  @P1 LOP3.LUT R2, R3, R2, RZ, 0x3c, !PT ;  /* 0x0000000203021212 */ /* 0x000fc800078e3cff */
[----:B------:R-:W-:-:S05]  /*83f0*/  @P1 LOP3.LUT R3, R3, R2, RZ, 0x3c, !PT ;  /* 0x0000000203031212 */ /* 0x000fca00078e3cff */
[----:B------:R0:W2:Y:S04]  /*8400*/  @P1 LDG.E.U16 R17, [R2.64] ;  /* 0x0000000602111981 */ /* 0x0000a8000c1e1500 */
[----:B0-----:R-:W4:Y:S04]  /*8410*/  LDL R2, [R1+0x578] ;  /* 0x0005780001027983 */ /* 0x001f280000100800 */
[----:B------:R-:W4:Y:S01]  /*8420*/  LDL R3, [R1+0x57c] ;  /* 0x00057c0001037983 */ /* 0x000f220000100800 */
[----:B------:R-:W-:Y:S02]  /*8430*/  PRMT R12, RZ, 0x7610, R12 ;  /* 0x00007610ff0c7816 */ /* 0x000fe4000000000c */
        /* <DEDUP_REMOVED lines=13> */
[----:B------:R-:W2:Y:S04]  /*8510*/  @P2 LDG.E.U16 R11, [R2.64] ;  /* 0x00000006020b2981 */ /* 0x000ea8000c1e1500 */
        /* <DEDUP_REMOVED lines=8> */
[----:B------:R-:W2:Y:S01]  /*85a0*/  @P2 LDG.E.U16 R12, [R2.64] ;  /* 0x00000006020c2981 */ /* 0x000ea2000c1e1500 */
[----:B------:R-:W-:-:S03]  /*85b0*/  ISETP.GT.AND P0, PT, R4, 0x1b, PT ;  /* 0x0000001b0400780c */ /* 0x000fc60003f04270 */
        /* <DEDUP_REMOVED lines=8> */
[----:B------:R-:W4:Y:S04]  /*8640*/  @P0 LDG.E.U16 R11, [R2.64] ;  /* 0x00000006020b0981 */ /* 0x000f28000c1e1500 */
        /* <DEDUP_REMOVED lines=8> */
[----:B------:R-:W2:Y:S01]  /*86d0*/  @P0 LDG.E.U16 R12, [R2.64] ;  /* 0x00000006020c0981 */ /* 0x000ea2000c1e1500 */
[----:B------:R-:W-:-:S03]  /*86e0*/  ISETP.GT.AND P1, PT, R4, 0x1c, PT ;  /* 0x0000001c0400780c */ /* 0x000fc60003f24270 */
        /* <DEDUP_REMOVED lines=8> */
[----:B------:R-:W3:Y:S04]  /*8770*/  @P1 LDG.E.U16 R11, [R2.64] ;  /* 0x00000006020b1981 */ /* 0x000ee8000c1e1500 */
        /* <DEDUP_REMOVED lines=75> */
[----:B------:R0:W3:Y:S04]  /*8c30*/  @P2 LDG.E.U16 R11, [R2.64] ;  /* 0x00000006020b2981 */ /* 0x0000e8000c1e1500 */
[----:B0-----:R-:W4:Y:S04]  /*8c40*/  LDL R2, [R1+0x508] ;  /* 0x0005080001027983 */ /* 0x001f280000100800 */
[----:B------:R-:W4:Y:S01]  /*8c50*/  LDL R3, [R1+0x50c] ;  /* 0x00050c0001037983 */ /* 0x000f220000100800 */
[----:B--2---:R-:W-:Y:S02]  /*8c60*/  PRMT R12, RZ, 0x7610, R12 ;  /* 0x00007610ff0c7816 */ /* 0x004fe4000000000c */
[----:B----4-:R-:W-:-:S04]  /*8c70*/  @P2 LOP3.LUT R3, R3, R2, RZ, 0x3c, !PT ;  /* 0x0000000203032212 */ /* 0x010fc800078e3cff */
[----:B------:R-:W-:-:S04]  /*8c80*/  @P2 LOP3.LUT R2, R3, R2, RZ, 0x3c, !PT ;  /* 0x0000000203022212 */ /* 0x000fc800078e3cff */
[----:B------:R-:W-:-:S05]  /*8c90*/  @P2 LOP3.LUT R3, R3, R2, RZ, 0x3c, !PT ;  /* 0x0000000203032212 */ /* 0x000fca00078e3cff */
[----:B------:R0:W2:Y:S04]  /*8ca0*/  @P2 LDG.E.U16 R12, [R2.64] ;  /* 0x00000006020c2981 */ /* 0x0000a8000c1e1500 */
        /* <DEDUP_REMOVED lines=547> */
[----:B--2---:R-:W-:Y:S04]  /*aee0*/  STL [R1+0x2c], R29 ;  /* 0x00002c1d01007387 */ /* 0x004fe80000100800 */
        /* <DEDUP_REMOVED lines=12> */
[----:B------:R-:W-:-:S03]  /*afb0*/  PRMT R26, RZ, 0x7610, R26 ;  /* 0x00007610ff1a7816 */ /* 0x000fc6000000001a */
[----:B------:R-:W0:Y:S01]  /*afc0*/  S2R R29, SR_TID.X ;  /* 0x00000000001d7919 */ /* 0x000e220000002100 */
[----:B---3--:R-:W-:-:S04]  /*afd0*/  @P1 LOP3.LUT R3, R3, R2, RZ, 0x3c, !PT ;  /* 0x0000000203031212 */ /* 0x008fc800078e3cff */
[----:B------:R-:W-:-:S04]  /*afe0*/  @P1 LOP3.LUT R2, R3, R2, RZ, 0x3c, !PT ;  /* 0x0000000203021212 */ /* 0x000fc800078e3cff */
[----:B------:R-:W-:-:S05]  /*aff0*/  @P1 LOP3.LUT R3, R3, R2, RZ, 0x3c, !PT ;  /* 0x0000000203031212 */ /* 0x000fca00078e3cff */
[----:B------:R-:W3:Y:S01]  /*b000*/  @P1 LDG.E.U16 R26, [R2.64] ;  /* 0x00000006021a1981 */ /* 0x000ee2000c1e1500 */
[----:B0-----:R-:W-:-:S05]  /*b010*/  LOP3.LUT R29, R29, 0x3f, RZ, 0xc0, !PT ;  /* 0x0000003f1d1d7812 */ /* 0x001fca00078ec0ff */
[----:B------:R-:W-:Y:S04]  /*b020*/  STL [R1+0xde0], R29 ;  /* 0x000de01d01007387 */ /* 0x000fe80000100800 */
[----:B---3--:R0:W-:Y:S04]  /*b030*/  STL [R1+0x24], R26 ;  /* 0x0000241a01007387 */ /* 0x0081e80000100800 */
[----:B0-----:R-:W3:Y:S04]  /*b040*/  LDL.LU R26, [R1+0xe64] ;  /* 0x000e6400011a7983 */ /* 0x001ee80000300800 */
[----:B------:R-:W2:Y:S04]  /*b050*/  LDL R2, [R1+0x318] ;  /* 0x0003180001027983 */ /* 0x000ea80000100800 */
[----:B------:R-:W2:Y:S01]  /*b060*/  LDL R3, [R1+0x31c] ;  /* 0x00031c0001037983 */ /* 0x000ea20000100800 */
[----:B------:R-:W-:-:S02]  /*b070*/  PRMT R25, RZ, 0x7610, R25 ;  /* 0x00007610ff197816 */ /* 0x000fc40000000019 */
[----:B--2---:R-:W-:-:S04]  /*b080*/  @P1 LOP3.LUT R3, R3, R2, RZ, 0x3c, !PT ;  /* 0x0000000203031212 */ /* 0x004fc800078e3cff */
[----:B------:R-:W-:-:S04]  /*b090*/  @P1 LOP3.LUT R2, R3, R2, RZ, 0x3c, !PT ;  /* 0x0000000203021212 */ /* 0x000fc800078e3cff */
[----:B------:R-:W-:-:S05]  /*b0a0*/  @P1 LOP3.LUT R3, R3, R2, RZ, 0x3c, !PT ;  /* 0x0000000203031212 */ /* 0x000fca00078e3cff */
[----:B------:R-:W2:Y:S01]  /*b0b0*/  @P1 LDG.E.U16 R25, [R2.64] ;  /* 0x0000000602191981 */ /* 0x000ea2000c1e1500 */
[----:B------:R-:W-:Y:S02]  /*b0c0*/  ISETP.GE.AND P0, PT, R29, R4, PT ;  /* 0x000000041d00720c */ /* 0x000fe40003f06270 */
[----:B------:R-:W-:Y:S01]  /*b0d0*/  PRMT R24, RZ, 0x7610, R24 ;  /* 0x00007610ff187816 */ /* 0x000fe20000000018 */
[----:B------:R-:W-:Y:S06]  /*b0e0*/  BAR.SYNC.DEFER_BLOCKING 0x0 ;  /* 0x0000000000007b1d */ /* 0x000fec0000010000 */
[----:B--2---:R0:W-:Y:S04]  /*b0f0*/  STL [R1+0x20], R25 ;  /* 0x0000201901007387 */ /* 0x0041e80000100800 */
[----:B0-----:R-:W2:Y:S04]  /*b100*/  LDL.LU R25, [R1+0xe60] ;  /* 0x000e600001197983 */ /* 0x001ea80000300800 */
[----:B------:R-:W2:Y:S04]  /*b110*/  LDL R2, [R1+0x310] ;  /* 0x0003100001027983 */ /* 0x000ea80000100800 */
[----:B------:R-:W2:Y:S02]  /*b120*/  LDL R3, [R1+0x314] ;  /* 0x0003140001037983 */ /* 0x000ea40000100800 */
[----:B--2---:R-:W-:-:S04]  /*b130*/  @!P0 LOP3.LUT R3, R3, R2, RZ, 0x3c, !PT ;  /* 0x0000000203038212 */ /* 0x004fc800078e3cff */
[----:B------:R-:W-:-:S04]  /*b140*/  @!P0 LOP3.LUT R2, R3, R2, RZ, 0x3c, !PT ;  /* 0x0000000203028212 */ /* 0x000fc800078e3cff */
[----:B------:R-:W-:-:S05]  /*b150*/  @!P0 LOP3.LUT R3, R3, R2, RZ, 0x3c, !PT ;  /* 0x0000000203038212 */ /* 0x000fca00078e3cff */
[----:B------:R-:W2:Y:S04]  /*b160*/  @!P0 LDG.E.U16 R24, [R2.64] ;  /* 0x0000000602188981 */ /* 0x000ea8000c1e1500 */
[----:B--2---:R0:W-:Y:S04]  /*b170*/  STL [R1+0x1c], R24 ;  /* 0x00001c1801007387 */ /* 0x0041e80000100800 */
[----:B0-----:R-:W2:Y:S04]  /*b180*/  LDL.LU R24, [R1+0xe5c] ;  /* 0x000e5c0001187983 */ /* 0x001ea80000300800 */
[----:B------:R-:W2:Y:S04]  /*b190*/  LDL R2, [R1+0x30c] ;  /* 0x00030c0001027983 */ /* 0x000ea80000100800 */
[----:B------:R-:W2:Y:S01]  /*b1a0*/  LDL R3, [R1+0x7e8] ;  /* 0x0007e80001037983 */ /* 0x000ea20000100800 */
[----:B------:R-:W-:-:S02]  /*b1b0*/  PRMT R23, RZ, 0x7610, R23 ;  /* 0x00007610ff177816 */ /* 0x000fc40000000017 */
        /* <DEDUP_REMOVED lines=21> */
[----:B------:R0:W2:Y:S04]  /*b310*/  @!P0 LDG.E.U16 R29, [R2.64] ;  /* 0x00000006021d8981 */ /* 0x0000a8000c1e1500 */
[----:B0-----:R-:W2:Y:S04]  /*b320*/  LDL R2, [R1+0x300] ;  /* 0x0003000001027983 */ /* 0x001ea80000100800 */
[----:B------:R-:W2:Y:S01]  /*b330*/  LDL R3, [R1+0x7dc] ;  /* 0x0007dc0001037983 */ /* 0x000ea20000100800 */
[----:B----4-:R-:W-:Y:S02]  /*b340*/  PRMT R28, RZ, 0x7610, R28 ;  /* 0x00007610ff1c7816 */ /* 0x010fe4000000001c */
[----:B--2---:R-:W-:-:S04]  /*b350*/  @!P0 LOP3.LUT R3, R3, R2, RZ, 0x3c, !PT ;  /* 0x0000000203038212 */ /* 0x004fc800078e3cff */
[----:B------:R-:W-:-:S04]  /*b360*/  @!P0 LOP3.LUT R2, R3, R2, RZ, 0x3c, !PT ;  /* 0x0000000203028212 */ /* 0x000fc800078e3cff */
[----:B------:R-:W-:-:S05]  /*b370*/  @!P0 LOP3.LUT R3, R3, R2, RZ, 0x3c, !PT ;  /* 0x0000000203038212 */ /* 0x000fca00078e3cff */
[----:B------:R-:W2:Y:S04]  /*b380*/  @!P0 LDG.E.U16 R28, [R2.64] ;  /* 0x00000006021c8981 */ /* 0x000ea8000c1e1500 */
[----:B------:R0:W-:Y:S04]  /*b390*/  STL [R1+0xde4], R29 ;  /* 0x000de41d01007387 */ /* 0x0001e80000100800 */
[----:B--2---:R-:W-:Y:S04]  /*b3a0*/  STL [R1+0xc], R28 ;  /* 0x00000c1c01007387 */ /* 0x004fe80000100800 */
[----:B------:R-:W2:Y:S04]  /*b3b0*/  LDL R2, [R1+0x2fc] ;  /* 0x0002fc0001027983 */ /* 0x000ea80000100800 */
[----:B------:R-:W2:Y:S01]  /*b3c0*/  LDL R3, [R1+0x7d8] ;  /* 0x0007d80001037983 */ /* 0x000ea20000100800 */
[----:B------:R-:W-:-:S02]  /*b3d0*/  PRMT R4, RZ, 0x7610, R4 ;  /* 0x00007610ff047816 */ /* 0x000fc40000000004 */
[----:B--2---:R-:W-:-:S04]  /*b3e0*/  @!P0 LOP3.LUT R3, R3, R2, RZ, 0x3c, !PT ;  /* 0x0000000203038212 */ /* 0x004fc800078e3cff */
[----:B------:R-:W-:-:S04]  /*b3f0*/  @!P0 LOP3.LUT R2, R3, R2, RZ, 0x3c, !PT ;  /* 0x0000000203028212 */ /* 0x000fc800078e3cff */
[----:B------:R-:W-:-:S05]  /*b400*/  @!P0 LOP3.LUT R3, R3, R2, RZ, 0x3c, !PT ;  /* 0x0000000203038212 */ /* 0x000fca00078e3cff */
[----:B------:R1:W2:Y:S04]  /*b410*/  @!P0 LDG.E.U16 R4, [R2.64] ;  /* 0x0000000602048981 */ /* 0x0002a8000c1e1500 */
[----:B-1----:R-:W4:Y:S04]  /*b420*/  LDL R2, [R1+0x7d0] ;  /* 0x0007d00001027983 */ /* 0x002f280000100800 */
[----:B------:R-:W4:Y:S01]  /*b430*/  LDL R3, [R1+0x7d4] ;  /* 0x0007d40001037983 */ /* 0x000f220000100800 */
[----:B------:R-:W-:-:S03]  /*b440*/  PRMT R0, RZ, 0x7610, R0 ;  /* 0x00007610ff007816 */ /* 0x000fc60000000000 */
[----:B--2---:R1:W-:Y:S01]  /*b450*/  STL [R1+0x8], R4 ;  /* 0x0000080401007387 */ /* 0x0043e20000100800 */
[----:B0-----:R-:W-:-:S03]  /*b460*/  PRMT R29, RZ, 0x7610, R29 ;  /* 0x00007610ff1d7816 */ /* 0x001fc6000000001d */
[----:B-1----:R-:W2:Y:S01]  /*b470*/  LDL R4, [R1+0x7bc] ;  /* 0x0007bc0001047983 */ /* 0x002ea20000100800 */
[----:B----4-:R-:W-:-:S04]  /*b480*/  @!P0 LOP3.LUT R3, R3, R2, RZ, 0x3c, !PT ;  /* 0x0000000203038212 */ /* 0x010fc800078e3cff */
[----:B------:R-:W-:-:S04]  /*b490*/  @!P0 LOP3.LUT R2, R3, R2, RZ, 0x3c, !PT ;  /* 0x0000000203028212 */ /* 0x000fc800078e3cff */
[----:B------:R-:W-:-:S05]  /*b4a0*/  @!P0 LOP3.LUT R3, R3, R2, RZ, 0x3c, !PT ;  /* 0x0000000203038212 */ /* 0x000fca00078e3cff */
[----:B------:R0:W4:Y:S04]  /*b4b0*/  @!P0 LDG.E.U16 R0, [R2.64] ;  /* 0x0000000602008981 */ /* 0x000128000c1e1500 */
[----:B0-----:R-:W2:Y:S04]  /*b4c0*/  LDL R2, [R1+0x7c8] ;  /* 0x0007c80001027983 */ /* 0x001ea80000100800 */
[----:B------:R-:W2:Y:S04]  /*b4d0*/  LDL R3, [R1+0x7cc] ;  /* 0x0007cc0001037983 */ /* 0x000ea80000100800 */
[----:B----4-:R0:W-:Y:S04]  /*b4e0*/  STL [R1+0xde8], R0 ;  /* 0x000de80001007387 */ /* 0x0101e80000100800 */
[----:B0-----:R-:W4:Y:S01]  /*b4f0*/  LDL R0, [R1+0x7c4] ;  /* 0x0007c40001007983 */ /* 0x001f220000100800 */
[----:B--2---:R-:W-:-:S04]  /*b500*/  @!P0 LOP3.LUT R3, R3, R2, RZ, 0x3c, !PT ;  /* 0x0000000203038212 */ /* 0x004fc800078e3cff */
[----:B------:R-:W-:-:S04]  /*b510*/  @!P0 LOP3.LUT R2, R3, R2, RZ, 0x3c, !PT ;  /* 0x0000000203028212 */ /* 0x000fc800078e3cff */
[----:B------:R-:W-:-:S05]  /*b520*/  @!P0 LOP3.LUT R3, R3, R2, RZ, 0x3c, !PT ;  /* 0x0000000203038212 */ /* 0x000fca00078e3cff */
[----:B------:R0:W2:Y:S04]  /*b530*/  @!P0 LDG.E.U16 R29, [R2.64] ;  /* 0x00000006021d8981 */ /* 0x0000a8000c1e1500 */
[----:B0-----:R-:W3:Y:S01]  /*b540*/  LDL R3, [R1+0x7c0] ;  /* 0x0007c00001037983 */ /* 0x001ee20000100800 */
[----:B------:R-:W-:Y:S01]  /*b550*/  PRMT R27, RZ, 0x7610, R27 ;  /* 0x00007610ff1b7816 */ /* 0x000fe2000000001b */
[----:B----4-:R-:W-:Y:S02]  /*b560*/  @!P0 IMAD.MOV.U32 R2, RZ, RZ, R0 ;  /* 0x000000ffff028224 */ /* 0x010fe400078e0000 */
[----:B--2---:R0:W-:Y:S01]  /*b570*/  STL [R1], R29 ;  /* 0x0000001d01007387 */ /* 0x0041e20000100800 */
[----:B---3--:R-:W-:-:S03]  /*b580*/  PRMT R26, RZ, 0x7610, R26 ;  /* 0x00007610ff1a7816 */ /* 0x008fc6000000001a */
[----:B------:R-:W2:Y:S04]  /*b590*/  LDL R0, [R1+0x7ac] ;  /* 0x0007ac0001007983 */ /* 0x000ea80000100800 */
[----:B------:R1:W3:Y:S04]  /*b5a0*/  @!P0 LDG.E.U16 R27, [R2.64] ;  /* 0x00000006021b8981 */ /* 0x0002e8000c1e1500 */
[----:B0-----:R-:W4:Y:S04]  /*b5b0*/  LDL R29, [R1+0x7b4] ;  /* 0x0007b400011d7983 */ /* 0x001f280000100800 */
[----:B-1----:R-:W2:Y:S01]  /*b5c0*/  LDL R3, [R1+0x7b8] ;  /* 0x0007b80001037983 */ /* 0x002ea20000100800 */
[----:B------:R-:W-:-:S03]  /*b5d0*/  @!P0 IMAD.MOV.U32 R2, RZ, RZ, R4 ;  /* 0x000000ffff028224 */ /* 0x000fc600078e0004 */
[----:B---3--:R0:W-:Y:S01]  /*b5e0*/  STL [R1+0xdec], R27 ;  /* 0x000dec1b01007387 */ /* 0x0081e20000100800 */
[----:B------:R-:W-:-:S03]  /*b5f0*/  PRMT R25, RZ, 0x7610, R25 ;  /* 0x00007610ff197816 */ /* 0x000fc60000000019 */
[----:B------:R-:W3:Y:S04]  /*b600*/  LDL R4, [R1+0x7a4] ;  /* 0x0007a40001047983 */ /* 0x000ee80000100800 */
[----:B--2---:R1:W2:Y:S04]  /*b610*/  @!P0 LDG.E.U16 R26, [R2.64] ;  /* 0x00000006021a8981 */ /* 0x0042a8000c1e1500 */
[----:B0-----:R-:W3:Y:S04]  /*b620*/  LDL R27, [R1+0x7a8] ;  /* 0x0007a800011b7983 */ /* 0x001ee80000100800 */
[----:B-1----:R-:W3:Y:S01]  /*b630*/  LDL R3, [R1+0x7b0] ;  /* 0x0007b00001037983 */ /* 0x002ee20000100800 */
[----:B----4-:R-:W-:Y:S01]  /*b640*/  @!P0 IMAD.MOV.U32 R2, RZ, RZ, R29 ;  /* 0x000000ffff028224 */ /* 0x010fe200078e001d */
[----:B------:R-:W-:-:S02]  /*b650*/  PRMT R24, RZ, 0x7610, R24 ;  /* 0x00007610ff187816 */ /* 0x000fc40000000018 */
[----:B--2---:R0:W-:Y:S04]  /*b660*/  STL [R1+0xdf0], R26 ;  /* 0x000df01a01007387 */ /* 0x0041e80000100800 */
[----:B------:R-:W2:Y:S04]  /*b670*/  LDL R29, [R1+0x79c] ;  /* 0x00079c00011d7983 */ /* 0x000ea80000100800 */
[----:B---3--:R1:W3:Y:S04]  /*b680*/  @!P0 LDG.E.U16 R25, [R2.64] ;  /* 0x0000000602198981 */ /* 0x0082e8000c1e1500 */
[----:B0-----:R-:W4:Y:S01]  /*b690*/  LDL R26, [R1+0x7a0] ;  /* 0x0007a000011a7983 */ /* 0x001f220000100800 */
[----:B-1----:R-:W-:-:S02]  /*b6a0*/  @!P0 IMAD.MOV.U32 R2, RZ, RZ, R0 ;  /* 0x000000ffff028224 */ /* 0x002fc400078e0000 */
[----:B------:R-:W-:-:S05]  /*b6b0*/  @!P0 IMAD.MOV.U32 R3, RZ, RZ, R27 ;  /* 0x000000ffff038224 */ /* 0x000fca00078e001b */
[----:B------:R0:W2:Y:S01]  /*b6c0*/  @!P0 LDG.E.U16 R24, [R2.64] ;  /* 0x0000000602188981 */ /* 0x0000a2000c1e1500 */
[----:B------:R-:W-:Y:S01]  /*b6d0*/  PRMT R23, RZ, 0x7610, R23 ;  /* 0x00007610ff177816 */ /* 0x000fe20000000017 */
[----:B0-----:R-:W-:Y:S02]  /*b6e0*/  @!P0 IMAD.MOV.U32 R2, RZ, RZ, R4 ;  /* 0x000000ffff028224 */ /* 0x001fe400078e0004 */
[----:B------:R-:W0:Y:S04]  /*b6f0*/  S2R R28, SR_TID.X ;  /* 0x00000000001c7919 */ /* 0x000e280000002100 */
[----:B---3--:R1:W-:Y:S01]  /*b700*/  STL [R1+0xdf4], R25 ;  /* 0x000df41901007387 */ /* 0x0083e20000100800 */
[----:B----4-:R-:W-:-:S03]  /*b710*/  @!P0 IMAD.MOV.U32 R3, RZ, RZ, R26 ;  /* 0x000000ffff038224 */ /* 0x010fc600078e001a */
[----:B------:R-:W3:Y:S04]  /*b720*/  LDL R27, [R1+0x790] ;  /* 0x00079000011b7983 */ /* 0x000ee80000100800 */
[----:B------:R-:W4:Y:S04]  /*b730*/  LDL R0, [R1+0x794] ;  /* 0x0007940001007983 */ /* 0x000f280000100800 */
[----:B-1----:R-:W3:Y:S04]  /*b740*/  LDL R25, [R1+0x798] ;  /* 0x0007980001197983 */ /* 0x002ee80000100800 */
[----:B------:R1:W4:Y:S04]  /*b750*/  @!P0 LDG.E.U16 R23, [R2.64] ;  /* 0x0000000602178981 */ /* 0x000328000c1e1500 */
[----:B--2---:R-:W-:Y:S04]  /*b760*/  STL [R1+0xdf8], R24 ;  /* 0x000df81801007387 */ /* 0x004fe80000100800 */
[----:B------:R-:W2:Y:S04]  /*b770*/  LDL R26, [R1+0x788] ;  /* 0x00078800011a7983 */ /* 0x000ea80000100800 */
[----:B------:R-:W2:Y:S01]  /*b780*/  LDL R4, [R1+0x78c] ;  /* 0x00078c0001047983 */ /* 0x000ea20000100800 */
[----:B0-----:R-:W-:Y:S01]  /*b790*/  LOP3.LUT R28, R28, 0x3f, RZ, 0xc0, !PT ;  /* 0x0000003f1c1c7812 */ /* 0x001fe200078ec0ff */
[----:B-1----:R-:W-:Y:S01]  /*b7a0*/  @!P0 IMAD.MOV.U32 R2, RZ, RZ, R29 ;  /* 0x000000ffff028224 */ /* 0x002fe200078e001d */
[----:B------:R-:W-:-:S03]  /*b7b0*/  PRMT R22, RZ, 0x7610, R22 ;  /* 0x00007610ff167816 */ /* 0x000fc60000000016 */
[----:B------:R-:W-:-:S05]  /*b7c0*/  IMAD.SHL.U32 R28, R28, 0x2, RZ ;  /* 0x000000021c1c7824 */ /* 0x000fca00078e00ff */
[----:B------:R0:W-:Y:S04]  /*b7d0*/  STS.U16 [R28+0x80], R21 ;  /* 0x000080151c007388 */ /* 0x0001e80000000400 */
[----:B------:R1:W-:Y:S01]  /*b7e0*/  STS.U16 [R28], R20 ;  /* 0x000000141c007388 */ /* 0x0003e20000000400 */
[----:B0-----:R-:W-:Y:S02]  /*b7f0*/  PRMT R21, RZ, 0x7610, R21 ;  /* 0x00007610ff157816 */ /* 0x001fe40000000015 */
[----:B-1----:R-:W-:Y:S01]  /*b800*/  PRMT R20, RZ, 0x7610, R20 ;  /* 0x00007610ff147816 */ /* 0x002fe20000000014 */
[----:B---3--:R-:W-:-:S05]  /*b810*/  @!P0 IMAD.MOV.U32 R3, RZ, RZ, R25 ;  /* 0x000000ffff038224 */ /* 0x008fca00078e0019 */
[----:B------:R0:W3:Y:S04]  /*b820*/  @!P0 LDG.E.U16 R22, [R2.64] ;  /* 0x0000000602168981 */ /* 0x0000e8000c1e1500 */
[----:B----4-:R-:W-:Y:S04]  /*b830*/  STL [R1+0xdfc], R23 ;  /* 0x000dfc1701007387 */ /* 0x010fe80000100800 */
[----:B------:R-:W4:Y:S01]  /*b840*/  LDL R25, [R1+0x780] ;  /* 0x0007800001197983 */ /* 0x000f220000100800 */
[----:B0-----:R-:W-:Y:S02]  /*b850*/  @!P0 IMAD.MOV.U32 R2, RZ, RZ, R0 ;  /* 0x000000ffff028224 */ /* 0x001fe400078e0000 */
[----:B------:R-:W-:Y:S01]  /*b860*/  @!P0 IMAD.MOV.U32 R3, RZ, RZ, R27 ;  /* 0x000000ffff038224 */ /* 0x000fe200078e001b */
[----:B------:R-:W4:Y:S04]  /*b870*/  LDL R24, [R1+0x784] ;  /* 0x0007840001187983 */ /* 0x000f280000100800 */
[----:B------:R2:W4:Y:S02]  /*b880*/  @!P0 LDG.E.U16 R21, [R2.64] ;  /* 0x0000000602158981 */ /* 0x000524000c1e1500 */
[----:B--2---:R-:W-:-:S02]  /*b890*/  @!P0 IMAD.MOV.U32 R2, RZ, RZ, R4 ;  /* 0x000000ffff028224 */ /* 0x004fc400078e0004 */
[----:B------:R-:W-:-:S05]  /*b8a0*/  @!P0 IMAD.MOV.U32 R3, RZ, RZ, R26 ;  /* 0x000000ffff038224 */ /* 0x000fca00078e001a */
[----:B------:R4:W2:Y:S04]  /*b8b0*/  @!P0 LDG.E.U16 R20, [R2.64] ;  /* 0x0000000602148981 */ /* 0x0008a8000c1e1500 */
[----:B------:R0:W-:Y:S02]  /*b8c0*/  STS.U16 [R28+0x880], R19 ;  /* 0x000880131c007388 */ /* 0x0001e40000000400 */
[----:B0-----:R-:W-:Y:S02]  /*b8d0*/  PRMT R19, RZ, 0x7610, R19 ;  /* 0x00007610ff137816 */ /* 0x001fe40000000013 */
[----:B---3--:R0:W-:Y:S04]  /*b8e0*/  STL [R1+0xe00], R22 ;  /* 0x000e001601007387 */ /* 0x0081e80000100800 */
[----:B------:R-:W3:Y:S04]  /*b8f0*/  LDL R23, [R1+0x778] ;  /* 0x0007780001177983 */ /* 0x000ee80000100800 */
[----:B------:R-:W3:Y:S01]  /*b900*/  LDL R0, [R1+0x77c] ;  /* 0x00077c0001007983 */ /* 0x000ee20000100800 */
[----:B----4-:R-:W-:-:S02]  /*b910*/  @!P0 IMAD.MOV.U32 R3, RZ, RZ, R25 ;  /* 0x000000ffff038224 */ /* 0x010fc400078e0019 */
[----:B------:R-:W-:Y:S01]  /*b920*/  @!P0 IMAD.MOV.U32 R2, RZ, RZ, R24 ;  /* 0x000000ffff028224 */ /* 0x000fe200078e0018 */
[----:B------:R1:W-:Y:S04]  /*b930*/  STL [R1+0xe04], R21 ;  /* 0x000e041501007387 */ /* 0x0003e80000100800 */
[----:B0-----:R-:W4:Y:S04]  /*b940*/  LDL R22, [R1+0x770] ;  /* 0x0007700001167983 */ /* 0x001f280000100800 */
[----:B------:R-:W4:Y:S04]  /*b950*/  LDL R4, [R1+0x774] ;  /* 0x0007740001047983 */ /* 0x000f280000100800 */
[----:B------:R3:W4:Y:S04]  /*b960*/  @!P0 LDG.E.U16 R19, [R2.64] ;  /* 0x0000000602138981 */ /* 0x000728000c1e1500 */
[----:B--2---:R0:W-:Y:S04]  /*b970*/  STL [R1+0xe08], R20 ;  /* 0x000e081401007387 */ /* 0x0041e80000100800 */
[----:B-1----:R-:W2:Y:S04]  /*b980*/  LDL R21, [R1+0x768] ;  /* 0x0007680001157983 */ /* 0x002ea80000100800 */
[----:B0-----:R-:W2:Y:S04]  /*b990*/  LDL R20, [R1+0x76c] ;  /* 0x00076c0001147983 */ /* 0x001ea80000100800 */
[----:B------:R0:W-:Y:S04]  /*b9a0*/  STS.U16 [R28+0x800], R18 ;  /* 0x000800121c007388 */ /* 0x0001e80000000400 */
[----:B------:R1:W-:Y:S01]  /*b9b0*/  STS.U16 [R28+0x1080], R16 ;  /* 0x001080101c007388 */ /* 0x0003e20000000400 */
[----:B0-----:R-:W-:-:S02]  /*b9c0*/  PRMT R18, RZ, 0x7610, R18 ;  /* 0x00007610ff127816 */ /* 0x001fc40000000012 */
[----:B-1----:R-:W-:Y:S01]  /*b9d0*/  PRMT R16, RZ, 0x7610, R16 ;  /* 0x00007610ff107816 */ /* 0x002fe20000000010 */
[----:B------:R-:W-:Y:S04]  /*b9e0*/  STS.U16 [R28+0x2000], R11 ;  /* 0x0020000b1c007388 */ /* 0x000fe80000000400 */
[----:B------:R0:W-:Y:S02]  /*b9f0*/  STS.U16 [R28+0x1880], R14 ;  /* 0x0018800e1c007388 */ /* 0x0001e40000000400 */
[----:B0-----:R-:W-:Y:S01]  /*ba00*/  PRMT R14, RZ, 0x7610, R14 ;  /* 0x00007610ff0e7816 */ /* 0x001fe2000000000e */
[----:B---3--:R-:W-:Y:S02]  /*ba10*/  @!P0 IMAD.MOV.U32 R3, RZ, RZ, R23 ;  /* 0x000000ffff038224 */ /* 0x008fe400078e0017 */
[----:B------:R-:W-:-:S05]  /*ba20*/  @!P0 IMAD.MOV.U32 R2, RZ, RZ, R0 ;  /* 0x000000ffff028224 */ /* 0x000fca00078e0000 */
[----:B------:R4:W3:Y:S02]  /*ba30*/  @!P0 LDG.E.U16 R18, [R2.64] ;  /* 0x0000000602128981 */ /* 0x0008e4000c1e1500 */
[----:B----4-:R-:W-:Y:S02]  /*ba40*/  @!P0 IMAD.MOV.U32 R3, RZ, RZ, R22 ;  /* 0x000000ffff038224 */ /* 0x010fe400078e0016 */
[----:B------:R-:W-:Y:S01]  /*ba50*/  @!P0 IMAD.MOV.U32 R2, RZ, RZ, R4 ;  /* 0x000000ffff028224 */ /* 0x000fe200078e0004 */
[----:B------:R-:W-:Y:S04]  /*ba60*/  STL [R1+0xe0c], R19 ;  /* 0x000e0c1301007387 */ /* 0x000fe80000100800 */
[----:B------:R-:W4:Y:S04]  /*ba70*/  LDL R11, [R1+0x760] ;  /* 0x00076000010b7983 */ /* 0x000f280000100800 */
[----:B------:R-:W4:Y:S04]  /*ba80*/  LDL R0, [R1+0x764] ;  /* 0x0007640001007983 */ /* 0x000f280000100800 */
[----:B------:R2:W4:Y:S02]  /*ba90*/  @!P0 LDG.E.U16 R16, [R2.64] ;  /* 0x0000000602108981 */ /* 0x000524000c1e1500 */
[----:B--2---:R-:W-:-:S02]  /*baa0*/  @!P0 IMAD.MOV.U32 R2, RZ, RZ, R20 ;  /* 0x000000ffff028224 */ /* 0x004fc400078e0014 */
[----:B------:R-:W-:-:S05]  /*bab0*/  @!P0 IMAD.MOV.U32 R3, RZ, RZ, R21 ;  /* 0x000000ffff038224 */ /* 0x000fca00078e0015 */
[----:B------:R4:W2:Y:S04]  /*bac0*/  @!P0 LDG.E.U16 R14, [R2.64] ;  /* 0x00000006020e8981 */ /* 0x0008a8000c1e1500 */
[----:B------:R0:W-:Y:S04]  /*bad0*/  STS.U16 [R28+0x2080], R12 ;  /* 0x0020800c1c007388 */ /* 0x0001e80000000400 */
[----:B------:R1:W-:Y:S01]  /*bae0*/  STS.U16 [R28+0x2800], R9 ;  /* 0x002800091c007388 */ /* 0x0003e20000000400 */
[----:B0-----:R-:W-:-:S03]  /*baf0*/  PRMT R12, RZ, 0x7610, R12 ;  /* 0x00007610ff0c7816 */ /* 0x001fc6000000000c */
[----:B---3--:R-:W-:Y:S04]  /*bb00*/  STL [R1+0xe10], R18 ;  /* 0x000e101201007387 */ /* 0x008fe80000100800 */
[----:B-1----:R-:W3:Y:S04]  /*bb10*/  LDL R9, [R1+0x758] ;  /* 0x0007580001097983 */ /* 0x002ee80000100800 */
[----:B------:R-:W3:Y:S01]  /*bb20*/  LDL R4, [R1+0x75c] ;  /* 0x00075c0001047983 */ /* 0x000ee20000100800 */
[----:B----4-:R-:W-:Y:S02]  /*bb30*/  @!P0 IMAD.MOV.U32 R3, RZ, RZ, R11 ;  /* 0x000000ffff038224 */ /* 0x010fe400078e000b */
[----:B------:R-:W-:Y:S01]  /*bb40*/  @!P0 IMAD.MOV.U32 R2, RZ, RZ, R0 ;  /* 0x000000ffff028224 */ /* 0x000fe200078e0000 */
[----:B------:R0:W-:Y:S04]  /*bb50*/  STL [R1+0xe14], R16 ;  /* 0x000e141001007387 */ /* 0x0001e80000100800 */
[----:B------:R1:W4:Y:S04]  /*bb60*/  @!P0 LDG.E.U16 R12, [R2.64] ;  /* 0x00000006020c8981 */ /* 0x000328000c1e1500 */
[----:B0-----:R-:W4:Y:S04]  /*bb70*/  LDL R16, [R1+0x754] ;  /* 0x0007540001107983 */ /* 0x001f280000100800 */
[----:B------:R-:W4:Y:S04]  /*bb80*/  LDL.LU R24, [R1+0x2c8] ;  /* 0x0002c80001187983 */ /* 0x000f280000300800 */
[----:B--2---:R0:W-:Y:S04]  /*bb90*/  STL [R1+0xe18], R14 ;  /* 0x000e180e01007387 */ /* 0x0041e80000100800 */
[----:B------:R-:W2:Y:S01]  /*bba0*/  LDL R18, [R1+0x750] ;  /* 0x0007500001127983 */ /* 0x000ea20000100800 */
[----:B-1----:R-:W-:-:S03]  /*bbb0*/  PRMT R2, RZ, 0x7610, R2 ;  /* 0x00007610ff027816 */ /* 0x002fc60000000002 */
[----:B------:R-:W2:Y:S04]  /*bbc0*/  LDL R11, [R1+0x74c] ;  /* 0x00074c00010b7983 */ /* 0x000ea80000100800 */
[----:B0-----:R-:W2:Y:S04]  /*bbd0*/  LDL R14, [R1+0x748] ;  /* 0x00074800010e7983 */ /* 0x001ea80000100800 */
[----:B------:R3:W-:Y:S01]  /*bbe0*/  STS.U16 [R28+0x3000], R5 ;  /* 0x003000051c007388 */ /* 0x0007e20000000400 */
[----:B------:R-:W-:-:S03]  /*bbf0*/  PRMT R3, RZ, 0x7610, R3 ;  /* 0x00007610ff037816 */ /* 0x000fc60000000003 */
[----:B------:R-:W2:Y:S04]  /*bc00*/  LDL.LU R0, [R1+0x2cc] ;  /* 0x0002cc0001007983 */ /* 0x000ea80000300800 */
[----:B------:R0:W-:Y:S01]  /*bc10*/  STS.U16 [R28+0x2880], R10 ;  /* 0x0028800a1c007388 */ /* 0x0001e20000000400 */
[----:B---3--:R-:W-:-:S05]  /*bc20*/  @!P0 IMAD.MOV.U32 R5, RZ, RZ, R9 ;  /* 0x000000ffff058224 */ /* 0x008fca00078e0009 */
[----:B------:R1:W3:Y:S04]  /*bc30*/  @!P0 LDG.E.U16 R2, [R4.64] ;  /* 0x0000000604028981 */ /* 0x0002e8000c1e1500 */
[----:B----4-:R-:W-:Y:S04]  /*bc40*/  STL [R1+0xe1c], R12 ;  /* 0x000e1c0c01007387 */ /* 0x010fe80000100800 */
[----:B0-----:R-:W4:Y:S01]  /*bc50*/  LDL R10, [R1+0x740] ;  /* 0x00074000010a7983 */ /* 0x001f220000100800 */
[----:B-1----:R-:W-:-:S03]  /*bc60*/  @!P0 IMAD.MOV.U32 R4, RZ, RZ, R16 ;  /* 0x000000ffff048224 */ /* 0x002fc600078e0010 */
[----:B------:R-:W4:Y:S04]  /*bc70*/  LDL R9, [R1+0x744] ;  /* 0x0007440001097983 */ /* 0x000f280000100800 */
[----:B------:R0:W-:Y:S04]  /*bc80*/  STS.U16 [R28+0x3800], R6 ;  /* 0x003800061c007388 */ /* 0x0001e80000000400 */
[----:B------:R1:W-:Y:S01]  /*bc90*/  STS.U16 [R28+0x3880], R7 ;  /* 0x003880071c007388 */ /* 0x0003e20000000400 */
[----:B--2---:R-:W-:-:S03]  /*bca0*/  @!P0 IMAD.MOV.U32 R5, RZ, RZ, R18 ;  /* 0x000000ffff058224 */ /* 0x004fc600078e0012 */
[----:B------:R-:W2:Y:S04]  /*bcb0*/  LDL.LU R25, [R1+0x298] ;  /* 0x0002980001197983 */ /* 0x000ea80000300800 */
[----:B------:R1:W2:Y:S01]  /*bcc0*/  @!P0 LDG.E.U16 R3, [R4.64] ;  /* 0x0000000604038981 */ /* 0x0002a2000c1e1500 */
[----:B0-----:R-:W-:Y:S02]  /*bcd0*/  @!P0 IMAD.MOV.U32 R6, RZ, RZ, R11 ;  /* 0x000000ffff068224 */ /* 0x001fe400078e000b */
[----:B-1----:R-:W-:Y:S01]  /*bce0*/  @!P0 IMAD.MOV.U32 R7, RZ, RZ, R14 ;  /* 0x000000ffff078224 */ /* 0x002fe200078e000e */
[----:B------:R-:W2:Y:S01]  /*bcf0*/  LDL.LU R26, [R1+0x29c] ;  /* 0x00029c00011a7983 */ /* 0x000ea20000300800 */
[----:B------:R-:W-:-:S03]  /*bd00*/  PRMT R4, RZ, 0x7610, R4 ;  /* 0x00007610ff047816 */ /* 0x000fc60000000004 */
[----:B------:R0:W-:Y:S01]  /*bd10*/  STS.U16 [R28+0x3080], R8 ;  /* 0x003080081c007388 */ /* 0x0001e20000000400 */
[----:B------:R-:W-:-:S03]  /*bd20*/  PRMT R5, RZ, 0x7610, R5 ;  /* 0x00007610ff057816 */ /* 0x000fc60000000005 */
[----:B------:R4:W2:Y:S04]  /*bd30*/  @!P0 LDG.E.U16 R4, [R6.64] ;  /* 0x0000000606048981 */ /* 0x0008a8000c1e1500 */
[----:B---3--:R1:W-:Y:S04]  /*bd40*/  STL [R1+0xe20], R2 ;  /* 0x000e200201007387 */ /* 0x0083e80000100800 */
[----:B0-----:R-:W3:Y:S04]  /*bd50*/  LDL R8, [R1+0x738] ;  /* 0x0007380001087983 */ /* 0x001ee80000100800 */
[----:B-1----:R-:W3:Y:S04]  /*bd60*/  LDL R2, [R1+0x73c] ;  /* 0x00073c0001027983 */ /* 0x002ee80000100800 */
[----:B------:R-:W3:Y:S01]  /*bd70*/  LDL.LU R27, [R1+0x26c] ;  /* 0x00026c00011b7983 */ /* 0x000ee20000300800 */
[----:B----4-:R-:W-:-:S02]  /*bd80*/  @!P0 IMAD.MOV.U32 R7, RZ, RZ, R10 ;  /* 0x000000ffff078224 */ /* 0x010fc400078e000a */
[----:B------:R-:W-:-:S05]  /*bd90*/  @!P0 IMAD.MOV.U32 R6, RZ, RZ, R9 ;  /* 0x000000ffff068224 */ /* 0x000fca00078e0009 */
[----:B------:R0:W4:Y:S04]  /*bda0*/  @!P0 LDG.E.U16 R5, [R6.64] ;  /* 0x0000000606058981 */ /* 0x000128000c1e1500 */
[----:B--2---:R-:W-:Y:S04]  /*bdb0*/  STL [R1+0xe24], R3 ;  /* 0x000e240301007387 */ /* 0x004fe80000100800 */
[----:B------:R-:W2:Y:S04]  /*bdc0*/  LDL R12, [R1+0x730] ;  /* 0x00073000010c7983 */ /* 0x000ea80000100800 */
[----:B------:R-:W2:Y:S01]  /*bdd0*/  LDL R11, [R1+0x734] ;  /* 0x00073400010b7983 */ /* 0x000ea20000100800 */
[----:B------:R-:W-:-:S02]  /*bde0*/  LOP3.LUT R29, R28, 0x10, RZ, 0x3c, !PT ;  /* 0x000000101c1d7812 */ /* 0x000fc400078e3cff */
[----:B0-----:R-:W-:Y:S01]  /*bdf0*/  PRMT R6, RZ, 0x7610, R6 ;  /* 0x00007610ff067816 */ /* 0x001fe20000000006 */
[----:B------:R0:W-:Y:S04]  /*be00*/  STL [R1+0xe28], R4 ;  /* 0x000e280401007387 */ /* 0x0001e80000100800 */
[----:B------:R-:W2:Y:S04]  /*be10*/  LDL R10, [R1+0x728] ;  /* 0x00072800010a7983 */ /* 0x000ea80000100800 */
[----:B0-----:R-:W2:Y:S04]  /*be20*/  LDL R4, [R1+0x72c] ;  /* 0x00072c0001047983 */ /* 0x001ea80000100800 */
[----:B------:R-:W-:Y:S04]  /*be30*/  STS.U16 [R28+0x1000], R15 ;  /* 0x0010000f1c007388 */ /* 0x000fe80000000400 */
[----:B------:R-:W-:Y:S01]  /*be40*/  STS.U16 [R28+0x1800], R13 ;  /* 0x0018000d1c007388 */ /* 0x000fe20000000400 */
[----:B------:R-:W-:-:S03]  /*be50*/  PRMT R7, RZ, 0x7610, R7 ;  /* 0x00007610ff077816 */ /* 0x000fc60000000007 */
[----:B------:R-:W-:Y:S04]  /*be60*/  STS.U16 [R29+0x100], R24 ;  /* 0x000100181d007388 */ /* 0x000fe80000000400 */
[----:B------:R0:W-:Y:S01]  /*be70*/  STS.U16 [R29+0x180], R0 ;  /* 0x000180001d007388 */ /* 0x0001e20000000400 */
[----:B---3--:R-:W-:Y:S02]  /*be80*/  @!P0 IMAD.MOV.U32 R9, RZ, RZ, R8 ;  /* 0x000000ffff098224 */ /* 0x008fe400078e0008 */
[----:B------:R-:W-:-:S05]  /*be90*/  @!P0 IMAD.MOV.U32 R8, RZ, RZ, R2 ;  /* 0x000000ffff088224 */ /* 0x000fca00078e0002 */
[----:B------:R2:W3:Y:S04]  /*bea0*/  @!P0 LDG.E.U16 R6, [R8.64] ;  /* 0x0000000608068981 */ /* 0x0004e8000c1e1500 */
[----:B----4-:R1:W-:Y:S04]  /*beb0*/  STL [R1+0xe2c], R5 ;  /* 0x000e2c0501007387 */ /* 0x0103e80000100800 */
[----:B0-----:R-:W4:Y:S04]  /*bec0*/  LDL.LU R0, [R1+0x270] ;  /* 0x0002700001007983 */ /* 0x001f280000300800 */
[----:B------:R-:W4:Y:S04]  /*bed0*/  LDL R3, [R1+0x720] ;  /* 0x0007200001037983 */ /* 0x000f280000100800 */
[----:B------:R-:W4:Y:S01]  /*bee0*/  LDL R2, [R1+0x724] ;  /* 0x0007240001027983 */ /* 0x000f220000100800 */
[----:B--2---:R-:W-:-:S02]  /*bef0*/  @!P0 IMAD.MOV.U32 R9, RZ, RZ, R12 ;  /* 0x000000ffff098224 */ /* 0x004fc400078e000c */
[----:B------:R-:W-:-:S05]  /*bf00*/  @!P0 IMAD.MOV.U32 R8, RZ, RZ, R11 ;  /* 0x000000ffff088224 */ /* 0x000fca00078e000b */
[----:B------:R0:W2:Y:S01]  /*bf10*/  @!P0 LDG.E.U16 R7, [R8.64] ;  /* 0x0000000608078981 */ /* 0x0000a2000c1e1500 */
[----:B------:R-:W-:Y:S01]  /*bf20*/  @!P0 IMAD.MOV.U32 R11, RZ, RZ, R10 ;  /* 0x000000ffff0b8224 */ /* 0x000fe200078e000a */
[----:B0-----:R-:W-:Y:S01]  /*bf30*/  PRMT R8, RZ, 0x7610, R8 ;  /* 0x00007610ff087816 */ /* 0x001fe20000000008 */
[----:B------:R-:W-:Y:S01]  /*bf40*/  @!P0 IMAD.MOV.U32 R10, RZ, RZ, R4 ;  /* 0x000000ffff0a8224 */ /* 0x000fe200078e0004 */
[----:B------:R-:W-:-:S04]  /*bf50*/  PRMT R9, RZ, 0x7610, R9 ;  /* 0x00007610ff097816 */ /* 0x000fc80000000009 */
[----:B------:R4:W2:Y:S04]  /*bf60*/  @!P0 LDG.E.U16 R8, [R10.64] ;  /* 0x000000060a088981 */ /* 0x0008a8000c1e1500 */
[----:B---3--:R-:W-:Y:S01]  /*bf70*/  STL [R1+0xe30], R6 ;  /* 0x000e300601007387 */ /* 0x008fe20000100800 */
[----:B----4-:R-:W-:Y:S02]  /*bf80*/  @!P0 IMAD.MOV.U32 R11, RZ, RZ, R3 ;  /* 0x000000ffff0b8224 */ /* 0x010fe400078e0003 */
[----:B------:R-:W-:-:S05]  /*bf90*/  @!P0 IMAD.MOV.U32 R10, RZ, RZ, R2 ;  /* 0x000000ffff0a8224 */ /* 0x000fca00078e0002 */
[----:B------:R-:W3:Y:S04]  /*bfa0*/  @!P0 LDG.E.U16 R9, [R10.64] ;  /* 0x000000060a098981 */ /* 0x000ee8000c1e1500 */
[----:B--2---:R0:W-:Y:S04]  /*bfb0*/  STL [R1+0xe34], R7 ;  /* 0x000e340701007387 */ /* 0x0041e80000100800 */
[----:B-1----:R-:W2:Y:S04]  /*bfc0*/  LDL R5, [R1+0x718] ;  /* 0x0007180001057983 */ /* 0x002ea80000100800 */
[----:B------:R-:W4:Y:S04]  /*bfd0*/  LDL R4, [R1+0x71c] ;  /* 0x00071c0001047983 */ /* 0x000f280000100800 */
[----:B------:R-:W-:Y:S04]  /*bfe0*/  STS.U16 [R29+0x900], R25 ;  /* 0x000900191d007388 */ /* 0x000fe80000000400 */
[----:B------:R-:W-:Y:S04]  /*bff0*/  STL [R1+0xe38], R8 ;  /* 0x000e380801007387 */ /* 0x000fe80000100800 */
[----:B------:R-:W4:Y:S04]  /*c000*/  LDL.LU R24, [R1+0x244] ;  /* 0x0002440001187983 */ /* 0x000f280000300800 */
[----:B0-----:R-:W4:Y:S04]  /*c010*/  LDL R7, [R1+0x710] ;  /* 0x0007100001077983 */ /* 0x001f280000100800 */
[----:B------:R-:W4:Y:S04]  /*c020*/  LDL R6, [R1+0x714] ;  /* 0x0007140001067983 */ /* 0x000f280000100800 */
[----:B------:R-:W4:Y:S04]  /*c030*/  LDL.LU R3, [R1+0x214] ;  /* 0x0002140001037983 */ /* 0x000f280000300800 */
[----:B------:R-:W4:Y:S04]  /*c040*/  LDL.LU R2, [R1+0x210] ;  /* 0x0002100001027983 */ /* 0x000f280000300800 */
[----:B------:R-:W4:Y:S04]  /*c050*/  LDL.LU R12, [R1+0xd4] ;  /* 0x0000d400010c7983 */ /* 0x000f280000300800 */
[----:B------:R-:W4:Y:S04]  /*c060*/  LDL.LU R14, [R1+0xd0] ;  /* 0x0000d000010e7983 */ /* 0x000f280000300800 */
[----:B------:R-:W-:Y:S04]  /*c070*/  STS.U16 [R29+0x980], R26 ;  /* 0x0009801a1d007388 */ /* 0x000fe80000000400 */
[----:B------:R-:W4:Y:S04]  /*c080*/  LDL.LU R16, [R1+0x9c] ;  /* 0x00009c0001107983 */ /* 0x000f280000300800 */
[----:B------:R-:W-:Y:S04]  /*c090*/  STS.U16 [R29+0x1100], R27 ;  /* 0x0011001b1d007388 */ /* 0x000fe80000000400 */
[----:B------:R-:W4:Y:S04]  /*c0a0*/  LDL.LU R18, [R1+0x98] ;  /* 0x0000980001127983 */ /* 0x000f280000300800 */
[----:B------:R0:W-:Y:S04]  /*c0b0*/  STS.U16 [R29+0x1180], R0 ;  /* 0x001180001d007388 */ /* 0x0001e80000000400 */
[----:B---3--:R-:W-:Y:S04]  /*c0c0*/  STL [R1+0xe3c], R9 ;  /* 0x000e3c0901007387 */ /* 0x008fe80000100800 */
[----:B0-----:R-:W3:Y:S04]  /*c0d0*/  LDL.LU R0, [R1+0x64] ;  /* 0x0000640001007983 */ /* 0x001ee80000300800 */
[----:B------:R-:W3:Y:S01]  /*c0e0*/  LDL.LU R19, [R1+0x60] ;  /* 0x0000600001137983 */ /* 0x000ee20000300800 */
[----:B--2---:R-:W-:-:S03]  /*c0f0*/  @!P0 IMAD.MOV.U32 R11, RZ, RZ, R5 ;  /* 0x000000ffff0b8224 */ /* 0x004fc600078e0005 */
[----:B------:R-:W2:Y:S01]  /*c100*/  LDL R5, [R1+0x708] ;  /* 0x0007080001057983 */ /* 0x000ea20000100800 */
[----:B----4-:R-:W-:-:S03]  /*c110*/  @!P0 IMAD.MOV.U32 R10, RZ, RZ, R4 ;  /* 0x000000ffff0a8224 */ /* 0x010fc600078e0004 */
[----:B------:R-:W4:Y:S01]  /*c120*/  LDL R4, [R1+0x70c] ;  /* 0x00070c0001047983 */ /* 0x000f220000100800 */
[----:B------:R-:W-:Y:S02]  /*c130*/  PRMT R13, RZ, 0x7610, R13 ;  /* 0x00007610ff0d7816 */ /* 0x000fe4000000000d */
[----:B------:R-:W-:Y:S01]  /*c140*/  PRMT R15, RZ, 0x7610, R15 ;  /* 0x00007610ff0f7816 */ /* 0x000fe2000000000f */
[----:B------:R0:W-:Y:S04]  /*c150*/  STS.U16 [R29+0x1900], R17 ;  /* 0x001900111d007388 */ /* 0x0001e80000000400 */
[----:B------:R1:W3:Y:S04]  /*c160*/  @!P0 LDG.E.U16 R13, [R10.64] ;  /* 0x000000060a0d8981 */ /* 0x0002e8000c1e1500 */
[----:B------:R-:W3:Y:S01]  /*c170*/  LDL.LU R20, [R1+0x2f4] ;  /* 0x0002f40001147983 */ /* 0x000ee20000300800 */
[----:B0-----:R-:W-:-:S03]  /*c180*/  PRMT R17, RZ, 0x7610, R17 ;  /* 0x00007610ff117816 */ /* 0x001fc60000000011 */
[----:B------:R-:W3:Y:S01]  /*c190*/  LDL.LU R25, [R1+0x2f0] ;  /* 0x0002f00001197983 */ /* 0x000ee20000300800 */
[----:B-1----:R-:W-:Y:S02]  /*c1a0*/  @!P0 IMAD.MOV.U32 R11, RZ, RZ, R7 ;  /* 0x000000ffff0b8224 */ /* 0x002fe400078e0007 */
[----:B------:R-:W-:Y:S01]  /*c1b0*/  @!P0 IMAD.MOV.U32 R10, RZ, RZ, R6 ;  /* 0x000000ffff0a8224 */ /* 0x000fe200078e0006 */
[----:B------:R-:W3:Y:S04]  /*c1c0*/  LDL.LU R26, [R1+0x2b8] ;  /* 0x0002b800011a7983 */ /* 0x000ee80000300800 */
[----:B------:R2:W3:Y:S02]  /*c1d0*/  @!P0 LDG.E.U16 R15, [R10.64] ;  /* 0x000000060a0f8981 */ /* 0x0004e4000c1e1500 */
[----:B--2---:R-:W-:-:S02]  /*c1e0*/  @!P0 IMAD.MOV.U32 R11, RZ, RZ, R5 ;  /* 0x000000ffff0b8224 */ /* 0x004fc400078e0005 */
[----:B----4-:R-:W-:-:S05]  /*c1f0*/  @!P0 IMAD.MOV.U32 R10, RZ, RZ, R4 ;  /* 0x000000ffff0a8224 */ /* 0x010fca00078e0004 */
[----:B------:R-:W2:Y:S04]  /*c200*/  @!P0 LDG.E.U16 R17, [R10.64] ;  /* 0x000000060a118981 */ /* 0x000ea8000c1e1500 */
[----:B---3--:R-:W-:Y:S04]  /*c210*/  STL [R1+0xe40], R13 ;  /* 0x000e400d01007387 */ /* 0x008fe80000100800 */
[----:B------:R-:W3:Y:S04]  /*c220*/  LDL.LU R22, [R1+0x2b4] ;  /* 0x0002b40001167983 */ /* 0x000ee80000300800 */
[----:B------:R-:W4:Y:S04]  /*c230*/  LDL.LU R27, [R1+0x280] ;  /* 0x00028000011b7983 */ /* 0x000f280000300800 */
[----:B------:R-:W3:Y:S04]  /*c240*/  LDL.LU R23, [R1+0x27c] ;  /* 0x00027c0001177983 */ /* 0x000ee80000300800 */
[----:B------:R-:W-:Y:S04]  /*c250*/  STL [R1+0xe44], R15 ;  /* 0x000e440f01007387 */ /* 0x000fe80000100800 */
[----:B------:R0:W-:Y:S04]  /*c260*/  STS.U16 [R29+0x1980], R24 ;  /* 0x001980181d007388 */ /* 0x0001e80000000400 */
[----:B------:R-:W3:Y:S04]  /*c270*/  LDL.LU R21, [R1+0x248] ;  /* 0x0002480001157983 */ /* 0x000ee80000300800 */
[----:B------:R-:W-:Y:S04]  /*c280*/  STS.U16 [R29+0x2100], R3 ;  /* 0x002100031d007388 */ /* 0x000fe80000000400 */
[----:B0-----:R-:W3:Y:S04]  /*c290*/  LDL.LU R24, [R1+0x240] ;  /* 0x0002400001187983 */ /* 0x001ee80000300800 */
[----:B------:R-:W-:Y:S04]  /*c2a0*/  STS.U16 [R29+0x2180], R2 ;  /* 0x002180021d007388 */ /* 0x000fe80000000400 */
[----:B------:R-:W-:Y:S04]  /*c2b0*/  STS.U16 [R29+0x2900], R12 ;  /* 0x0029000c1d007388 */ /* 0x000fe80000000400 */
[----:B------:R-:W-:Y:S04]  /*c2c0*/  STS.U16 [R29+0x2980], R14 ;  /* 0x0029800e1d007388 */ /* 0x000fe80000000400 */
[----:B------:R-:W-:Y:S04]  /*c2d0*/  STS.U16 [R29+0x3100], R16 ;  /* 0x003100101d007388 */ /* 0x000fe80000000400 */
[----:B------:R-:W-:Y:S04]  /*c2e0*/  STS.U16 [R29+0x3180], R18 ;  /* 0x003180121d007388 */ /* 0x000fe80000000400 */
[----:B------:R0:W-:Y:S04]  /*c2f0*/  STS.U16 [R29+0x3900], R0 ;  /* 0x003900001d007388 */ /* 0x0001e80000000400 */
[----:B--2---:R-:W-:Y:S04]  /*c300*/  STL [R1+0xe48], R17 ;  /* 0x000e481101007387 */ /* 0x004fe80000100800 */
[----:B0-----:R-:W2:Y:S01]  /*c310*/  LDL.LU R0, [R1+0x20c] ;  /* 0x00020c0001007983 */ /* 0x001ea20000300800 */
[----:B------:R-:W-:-:S03]  /*c320*/  LOP3.LUT R9, R28, 0x20, RZ, 0x3c, !PT ;  /* 0x000000201c097812 */ /* 0x000fc600078e3cff */
[----:B------:R-:W-:Y:S04]  /*c330*/  STS.U16 [R29+0x3980], R19 ;  /* 0x003980131d007388 */ /* 0x000fe80000000400 */
[----:B------:R-:W-:Y:S04]  /*c340*/  STS.U16 [R9+0x200], R20 ;  /* 0x0002001409007388 */ /* 0x000fe80000000400 */
[----:B------:R-:W-:Y:S04]  /*c350*/  STL [R1+0xe4c], R29 ;  /* 0x000e4c1d01007387 */ /* 0x000fe80000100800 */
[----:B------:R0:W-:Y:S04]  /*c360*/  STS.U16 [R9+0x280], R25 ;  /* 0x0002801909007388 */ /* 0x0001e80000000400 */
[----:B------:R1:W-:Y:S04]  /*c370*/  STS.U16 [R9+0xa00], R26 ;  /* 0x000a001a09007388 */ /* 0x0003e80000000400 */
[----:B0-----:R-:W2:Y:S04]  /*c380*/  LDL.LU R25, [R1+0x208] ;  /* 0x0002080001197983 */ /* 0x001ea80000300800 */
[----:B------:R-:W2:Y:S04]  /*c390*/  LDL.LU R11, [R1+0xcc] ;  /* 0x0000cc00010b7983 */ /* 0x000ea80000300800 */
[----:B------:R-:W2:Y:S04]  /*c3a0*/  LDL.LU R15, [R1+0xc8] ;  /* 0x0000c800010f7983 */ /* 0x000ea80000300800 */
[----:B------:R-:W2:Y:S04]  /*c3b0*/  LDL.LU R13, [R1+0x94] ;  /* 0x00009400010d7983 */ /* 0x000ea80000300800 */
[----:B------:R-:W2:Y:S04]  /*c3c0*/  LDL.LU R2, [R1+0x90] ;  /* 0x0000900001027983 */ /* 0x000ea80000300800 */
[----:B---3--:R-:W-:Y:S04]  /*c3d0*/  STS.U16 [R9+0xa80], R22 ;  /* 0x000a801609007388 */ /* 0x008fe80000000400 */
[----:B-1----:R-:W3:Y:S04]  /*c3e0*/  LDL.LU R26, [R1+0x5c] ;  /* 0x00005c00011a7983 */ /* 0x002ee80000300800 */
[----:B----4-:R0:W-:Y:S04]  /*c3f0*/  STS.U16 [R9+0x1200], R27 ;  /* 0x0012001b09007388 */ /* 0x0101e80000000400 */
[----:B------:R1:W-:Y:S04]  /*c400*/  STS.U16 [R9+0x1280], R23 ;  /* 0x0012801709007388 */ /* 0x0003e80000000400 */
[----:B0-----:R-:W4:Y:S04]  /*c410*/  LDL.LU R27, [R1+0x58] ;  /* 0x00005800011b7983 */ /* 0x001f280000300800 */
[----:B------:R-:W4:Y:S04]  /*c420*/  LDL.LU R22, [R1+0x2ec] ;  /* 0x0002ec0001167983 */ /* 0x000f280000300800 */
[----:B-1----:R-:W4:Y:S04]  /*c430*/  LDL.LU R23, [R1+0x2e8] ;  /* 0x0002e80001177983 */ /* 0x002f280000300800 */
[----:B------:R-:W4:Y:S04]  /*c440*/  LDL.LU R8, [R1+0x2b0] ;  /* 0x0002b00001087983 */ /* 0x000f280000300800 */
        /* <DEDUP_REMOVED lines=8> */
[----:B------:R-:W-:Y:S04]  /*c4d0*/  STS.U16 [R9+0x1a00], R21 ;  /* 0x001a001509007388 */ /* 0x000fe80000000400 */
[----:B------:R-:W4:Y:S04]  /*c4e0*/  LDL.LU R18, [R1+0xc0] ;  /* 0x0000c00001127983 */ /* 0x000f280000300800 */
[----:B------:R0:W-:Y:S04]  /*c4f0*/  STS.U16 [R9+0x1a80], R24 ;  /* 0x001a801809007388 */ /* 0x0001e80000000400 */
[----:B------:R-:W4:Y:S04]  /*c500*/  LDL.LU R19, [R1+0x8c] ;  /* 0x00008c0001137983 */ /* 0x000f280000300800 */
[----:B0-----:R-:W4:Y:S04]  /*c510*/  LDL.LU R24, [R1+0x88] ;  /* 0x0000880001187983 */ /* 0x001f280000300800 */
[----:B------:R-:W4:Y:S04]  /*c520*/  LDL.LU R20, [R1+0x54] ;  /* 0x0000540001147983 */ /* 0x000f280000300800 */
[----:B------:R-:W4:Y:S04]  /*c530*/  LDL.LU R21, [R1+0x50] ;  /* 0x0000500001157983 */ /* 0x000f280000300800 */
[----:B--2---:R0:W-:Y:S04]  /*c540*/  STS.U16 [R9+0x2200], R0 ;  /* 0x0022000009007388 */ /* 0x0041e80000000400 */
[----:B0-----:R-:W2:Y:S04]  /*c550*/  LDL.LU R0, [R1+0x2e4] ;  /* 0x0002e40001007983 */ /* 0x001ea80000300800 */
[----:B------:R0:W-:Y:S04]  /*c560*/  STS.U16 [R9+0x2280], R25 ;  /* 0x0022801909007388 */ /* 0x0001e80000000400 */
[----:B------:R-:W-:Y:S04]  /*c570*/  STS.U16 [R9+0x2a00], R11 ;  /* 0x002a000b09007388 */ /* 0x000fe80000000400 */
[----:B------:R-:W-:Y:S04]  /*c580*/  STS.U16 [R9+0x2a80], R15 ;  /* 0x002a800f09007388 */ /* 0x000fe80000000400 */
[----:B------:R-:W-:Y:S04]  /*c590*/  STS.U16 [R9+0x3200], R13 ;  /* 0x0032000d09007388 */ /* 0x000fe80000000400 */
[----:B------:R1:W-:Y:S04]  /*c5a0*/  STS.U16 [R9+0x3280], R2 ;  /* 0x0032800209007388 */ /* 0x0003e80000000400 */
[----:B0-----:R-:W2:Y:S04]  /*c5b0*/  LDL.LU R25, [R1+0x2e0] ;  /* 0x0002e00001197983 */ /* 0x001ea80000300800 */
[----:B---3--:R0:W-:Y:S01]  /*c5c0*/  STS.U16 [R9+0x3a00], R26 ;  /* 0x003a001a09007388 */ /* 0x0081e20000000400 */
[----:B-1----:R-:W-:-:S03]  /*c5d0*/  LOP3.LUT R2, R28, 0x30, RZ, 0x3c, !PT ;  /* 0x000000301c027812 */ /* 0x002fc600078e3cff */
[----:B0-----:R-:W3:Y:S04]  /*c5e0*/  LDL.LU R26, [R1+0x2a8] ;  /* 0x0002a800011a7983 */ /* 0x001ee80000300800 */
[----:B----4-:R0:W-:Y:S04]  /*c5f0*/  STS.U16 [R9+0x3a80], R27 ;  /* 0x003a801b09007388 */ /* 0x0101e80000000400 */
[----:B------:R-:W-:Y:S04]  /*c600*/  STS.U16 [R2+0x300], R22 ;  /* 0x0003001602007388 */ /* 0x000fe80000000400 */
[----:B0-----:R-:W4:Y:S04]  /*c610*/  LDL.LU R27, [R1+0x2a4] ;  /* 0x0002a400011b7983 */ /* 0x001f280000300800 */
[----:B------:R-:W-:Y:S04]  /*c620*/  STS.U16 [R2+0x380], R23 ;  /* 0x0003801702007388 */ /* 0x000fe80000000400 */
[----:B------:R0:W-:Y:S04]  /*c630*/  STS.U16 [R2+0xb00], R8 ;  /* 0x000b000802007388 */ /* 0x0001e80000000400 */
[----:B------:R-:W-:Y:S04]  /*c640*/  STS.U16 [R2+0xb80], R7 ;  /* 0x000b800702007388 */ /* 0x000fe80000000400 */
[----:B------:R-:W-:Y:S04]  /*c650*/  STS.U16 [R2+0x1300], R6 ;  /* 0x0013000602007388 */ /* 0x000fe80000000400 */
[----:B------:R-:W-:Y:S04]  /*c660*/  STS.U16 [R2+0x1380], R5 ;  /* 0x0013800502007388 */ /* 0x000fe80000000400 */
[----:B------:R-:W-:Y:S04]  /*c670*/  STS.U16 [R2+0x1b00], R4 ;  /* 0x001b000402007388 */ /* 0x000fe80000000400 */
[----:B------:R-:W-:Y:S04]  /*c680*/  STS.U16 [R2+0x1b80], R3 ;  /* 0x001b800302007388 */ /* 0x000fe80000000400 */
[----:B------:R-:W-:Y:S04]  /*c690*/  STS.U16 [R2+0x2300], R12 ;  /* 0x0023000c02007388 */ /* 0x000fe80000000400 */
[----:B------:R-:W-:Y:S04]  /*c6a0*/  STS.U16 [R2+0x2380], R14 ;  /* 0x0023800e02007388 */ /* 0x000fe80000000400 */
[----:B------:R-:W-:Y:S01]  /*c6b0*/  STS.U16 [R2+0x2b00], R16 ;  /* 0x002b001002007388 */ /* 0x000fe20000000400 */
[----:B0-----:R-:W-:-:S03]  /*c6c0*/  LOP3.LUT R8, R28, 0x40, RZ, 0x3c, !PT ;  /* 0x000000401c087812 */ /* 0x001fc600078e3cff */
[----:B------:R-:W-:Y:S04]  /*c6d0*/  STS.U16 [R2+0x2b80], R18 ;  /* 0x002b801202007388 */ /* 0x000fe80000000400 */
[----:B------:R-:W4:Y:S04]  /*c6e0*/  LDL.LU R22, [R1+0x268] ;  /* 0x0002680001167983 */ /* 0x000f280000300800 */
[----:B------:R-:W-:Y:S04]  /*c6f0*/  STS.U16 [R2+0x3300], R19 ;  /* 0x0033001302007388 */ /* 0x000fe80000000400 */
[----:B------:R-:W4:Y:S04]  /*c700*/  LDL.LU R23, [R1+0x264] ;  /* 0x0002640001177983 */ /* 0x000f280000300800 */
[----:B------:R0:W-:Y:S04]  /*c710*/  STS.U16 [R2+0x3380], R24 ;  /* 0x0033801802007388 */ /* 0x0001e80000000400 */
[----:B------:R-:W-:Y:S04]  /*c720*/  STS.U16 [R2+0x3b00], R20 ;  /* 0x003b001402007388 */ /* 0x000fe80000000400 */
[----:B0-----:R-:W4:Y:S04]  /*c730*/  LDL.LU R24, [R1+0x234] ;  /* 0x0002340001187983 */ /* 0x001f280000300800 */
[----:B------:R-:W-:Y:S04]  /*c740*/  STS.U16 [R2+0x3b80], R21 ;  /* 0x003b801502007388 */ /* 0x000fe80000000400 */
[----:B--2---:R0:W-:Y:S04]  /*c750*/  STS.U16 [R8+0x400], R0 ;  /* 0x0004000008007388 */ /* 0x0041e80000000400 */
[----:B0-----:R-:W2:Y:S04]  /*c760*/  LDL.LU R0, [R1+0x230] ;  /* 0x0002300001007983 */ /* 0x001ea80000300800 */
[----:B------:R-:W2:Y:S04]  /*c770*/  LDL.LU R10, [R1+0x1fc] ;  /* 0x0001fc00010a7983 */ /* 0x000ea80000300800 */
[----:B------:R-:W2:Y:S04]  /*c780*/  LDL.LU R11, [R1+0x1f8] ;  /* 0x0001f800010b7983 */ /* 0x000ea80000300800 */
[----:B------:R-:W2:Y:S04]  /*c790*/  LDL.LU R15, [R1+0xbc] ;  /* 0x0000bc00010f7983 */ /* 0x000ea80000300800 */
[----:B------:R-:W2:Y:S04]  /*c7a0*/  LDL.LU R13, [R1+0xb8] ;  /* 0x0000b800010d7983 */ /* 0x000ea80000300800 */
[----:B------:R-:W2:Y:S04]  /*c7b0*/  LDL.LU R9, [R1+0x84] ;  /* 0x0000840001097983 */ /* 0x000ea80000300800 */
[----:B------:R0:W-:Y:S04]  /*c7c0*/  STS.U16 [R8+0x480], R25 ;  /* 0x0004801908007388 */ /* 0x0001e80000000400 */
[----:B0-----:R-:W2:Y:S04]  /*c7d0*/  LDL.LU R25, [R1+0x80] ;  /* 0x0000800001197983 */ /* 0x001ea80000300800 */
[----:B---3--:R0:W-:Y:S04]  /*c7e0*/  STS.U16 [R8+0xc00], R26 ;  /* 0x000c001a08007388 */ /* 0x0081e80000000400 */
[----:B0-----:R-:W3:Y:S04]  /*c7f0*/  LDL.LU R26, [R1+0x4c] ;  /* 0x00004c00011a7983 */ /* 0x001ee80000300800 */
[----:B----4-:R0:W-:Y:S04]  /*c800*/  STS.U16 [R8+0xc80], R27 ;  /* 0x000c801b08007388 */ /* 0x0101e80000000400 */
[----:B0-----:R-:W4:Y:S04]  /*c810*/  LDL.LU R27, [R1+0x48] ;  /* 0x00004800011b7983 */ /* 0x001f280000300800 */
        /* <DEDUP_REMOVED lines=12> */
[----:B------:R0:W-:Y:S04]  /*c8e0*/  STS.U16 [R8+0x1400], R22 ;  /* 0x0014001608007388 */ /* 0x0001e80000000400 */
[----:B------:R-:W4:Y:S04]  /*c8f0*/  LDL.LU R21, [R1+0x7c] ;  /* 0x00007c0001157983 */ /* 0x000f280000300800 */
[----:B------:R1:W-:Y:S04]  /*c900*/  STS.U16 [R8+0x1480], R23 ;  /* 0x0014801708007388 */ /* 0x0003e80000000400 */
[----:B0-----:R-:W4:Y:S04]  /*c910*/  LDL.LU R22, [R1+0x78] ;  /* 0x0000780001167983 */ /* 0x001f280000300800 */
[----:B------:R0:W-:Y:S04]  /*c920*/  STS.U16 [R8+0x1c00], R24 ;  /* 0x001c001808007388 */ /* 0x0001e80000000400 */
[----:B-1----:R-:W4:Y:S04]  /*c930*/  LDL.LU R23, [R1+0x44] ;  /* 0x0000440001177983 */ /* 0x002f280000300800 */
[----:B0-----:R-:W4:Y:S04]  /*c940*/  LDL.LU R24, [R1+0x40] ;  /* 0x0000400001187983 */ /* 0x001f280000300800 */
[----:B--2---:R0:W-:Y:S04]  /*c950*/  STS.U16 [R8+0x1c80], R0 ;  /* 0x001c800008007388 */ /* 0x0041e80000000400 */
[----:B0-----:R-:W2:Y:S04]  /*c960*/  LDL.LU R0, [R1+0x2d4] ;  /* 0x0002d40001007983 */ /* 0x001ea80000300800 */
[----:B------:R-:W-:Y:S04]  /*c970*/  STS.U16 [R8+0x2400], R10 ;  /* 0x0024000a08007388 */ /* 0x000fe80000000400 */
[----:B------:R0:W-:Y:S04]  /*c980*/  STS.U16 [R8+0x2480], R11 ;  /* 0x0024800b08007388 */ /* 0x0001e80000000400 */
[----:B------:R-:W-:Y:S04]  /*c990*/  STS.U16 [R8+0x2c00], R15 ;  /* 0x002c000f08007388 */ /* 0x000fe80000000400 */
[----:B------:R-:W-:Y:S01]  /*c9a0*/  STS.U16 [R8+0x2c80], R13 ;  /* 0x002c800d08007388 */ /* 0x000fe20000000400 */
[----:B0-----:R-:W-:-:S03]  /*c9b0*/  LOP3.LUT R11, R28, 0x50, RZ, 0x3c, !PT ;  /* 0x000000501c0b7812 */ /* 0x001fc600078e3cff */
[----:B------:R-:W-:Y:S04]  /*c9c0*/  STS.U16 [R8+0x3400], R9 ;  /* 0x0034000908007388 */ /* 0x000fe80000000400 */
[----:B------:R0:W-:Y:S04]  /*c9d0*/  STS.U16 [R8+0x3480], R25 ;  /* 0x0034801908007388 */ /* 0x0001e80000000400 */
[----:B0-----:R-:W2:Y:S04]  /*c9e0*/  LDL.LU R25, [R1+0x2d0] ;  /* 0x0002d00001197983 */ /* 0x001ea80000300800 */
[----:B---3--:R0:W-:Y:S04]  /*c9f0*/  STS.U16 [R8+0x3c00], R26 ;  /* 0x003c001a08007388 */ /* 0x0081e80000000400 */
[----:B0-----:R-:W3:Y:S04]  /*ca00*/  LDL.LU R26, [R1+0x290] ;  /* 0x00029000011a7983 */ /* 0x001ee80000300800 */
[----:B----4-:R-:W-:Y:S04]  /*ca10*/  STS.U16 [R8+0x3c80], R27 ;  /* 0x003c801b08007388 */ /* 0x010fe80000000400 */
        /* <DEDUP_REMOVED lines=13> */
[----:B------:R-:W4:Y:S04]  /*caf0*/  LDL.LU R27, [R1+0x28c] ;  /* 0x00028c00011b7983 */ /* 0x000f280000300800 */
[----:B------:R-:W-:Y:S04]  /*cb00*/  STS.U16 [R11+0x3500], R21 ;  /* 0x003500150b007388 */ /* 0x000fe80000000400 */
[----:B------:R-:W-:Y:S04]  /*cb10*/  STL [R1+0xe50], R11 ;  /* 0x000e500b01007387 */ /* 0x000fe80000100800 */
[----:B------:R-:W-:Y:S04]  /*cb20*/  STS.U16 [R11+0x3580], R22 ;  /* 0x003580160b007388 */ /* 0x000fe80000000400 */
[----:B------:R-:W-:Y:S04]  /*cb30*/  STS.U16 [R11+0x3d00], R23 ;  /* 0x003d00170b007388 */ /* 0x000fe80000000400 */
[----:B------:R0:W-:Y:S04]  /*cb40*/  STS.U16 [R11+0x3d80], R24 ;  /* 0x003d80180b007388 */ /* 0x0001e80000000400 */
[----:B0-----:R-:W4:Y:S04]  /*cb50*/  LDL.LU R11, [R1+0x258] ;  /* 0x00025800010b7983 */ /* 0x001f280000300800 */
[----:B------:R-:W4:Y:S04]  /*cb60*/  LDL.LU R29, [R1+0x254] ;  /* 0x00025400011d7983 */ /* 0x000f280000300800 */
[----:B------:R-:W4:Y:S04]  /*cb70*/  LDL.LU R17, [R1+0x224] ;  /* 0x0002240001117983 */ /* 0x000f280000300800 */
[----:B------:R-:W4:Y:S04]  /*cb80*/  LDL.LU R15, [R1+0x220] ;  /* 0x00022000010f7983 */ /* 0x000f280000300800 */
[----:B------:R-:W4:Y:S04]  /*cb90*/  LDL.LU R13, [R1+0x1ec] ;  /* 0x0001ec00010d7983 */ /* 0x000f280000300800 */
[----:B------:R-:W4:Y:S04]  /*cba0*/  LDL.LU R9, [R1+0x1e8] ;  /* 0x0001e80001097983 */ /* 0x000f280000300800 */
[----:B--2---:R0:W-:Y:S04]  /*cbb0*/  STS.U16 [R6+0x600], R0 ;  /* 0x0006000006007388 */ /* 0x0041e80000000400 */
[----:B0-----:R-:W2:Y:S04]  /*cbc0*/  LDL.LU R0, [R1+0xac] ;  /* 0x0000ac0001007983 */ /* 0x001ea80000300800 */
[----:B------:R-:W2:Y:S04]  /*cbd0*/  LDL.LU R28, [R1+0xa8] ;  /* 0x0000a800011c7983 */ /* 0x000ea80000300800 */
[----:B------:R-:W2:Y:S04]  /*cbe0*/  LDL.LU R10, [R1+0x74] ;  /* 0x00007400010a7983 */ /* 0x000ea80000300800 */
[----:B------:R-:W2:Y:S04]  /*cbf0*/  LDL.LU R8, [R1+0x70] ;  /* 0x0000700001087983 */ /* 0x000ea80000300800 */
[----:B------:R-:W2:Y:S04]  /*cc00*/  LDL.LU R7, [R1+0x2c] ;  /* 0x00002c0001077983 */ /* 0x000ea80000300800 */
[----:B------:R-:W2:Y:S04]  /*cc10*/  LDL.LU R5, [R1+0x28] ;  /* 0x0000280001057983 */ /* 0x000ea80000300800 */
[----:B------:R-:W2:Y:S04]  /*cc20*/  LDL.LU R4, [R1+0x2c0] ;  /* 0x0002c00001047983 */ /* 0x000ea80000300800 */
[----:B------:R0:W-:Y:S04]  /*cc30*/  STS.U16 [R6+0x680], R25 ;  /* 0x0006801906007388 */ /* 0x0001e80000000400 */
[----:B------:R-:W2:Y:S04]  /*cc40*/  LDL.LU R3, [R1+0x2bc] ;  /* 0x0002bc0001037983 */ /* 0x000ea80000300800 */
[----:B------:R-:W2:Y:S04]  /*cc50*/  LDL.LU R2, [R1+0x288] ;  /* 0x0002880001027983 */ /* 0x000ea80000300800 */
[----:B---3--:R1:W-:Y:S04]  /*cc60*/  STS.U16 [R6+0xe00], R26 ;  /* 0x000e001a06007388 */ /* 0x0083e80000000400 */
[----:B------:R-:W3:Y:S04]  /*cc70*/  LDL.LU R12, [R1+0x284] ;  /* 0x00028400010c7983 */ /* 0x000ee80000300800 */
        /* <DEDUP_REMOVED lines=9> */
[----:B0-----:R-:W3:Y:S04]  /*cd10*/  LDL.LU R25, [R1+0x68] ;  /* 0x0000680001197983 */ /* 0x001ee80000300800 */
[----:B-1----:R-:W3:Y:S04]  /*cd20*/  LDL.LU R26, [R1+0x24] ;  /* 0x00002400011a7983 */ /* 0x002ee80000300800 */
[----:B----4-:R0:W-:Y:S04]  /*cd30*/  STS.U16 [R6+0xe80], R27 ;  /* 0x000e801b06007388 */ /* 0x0101e80000000400 */
[----:B0-----:R-:W4:Y:S04]  /*cd40*/  LDL.LU R27, [R1+0x1c] ;  /* 0x00001c00011b7983 */ /* 0x001f280000300800 */
[----:B------:R0:W-:Y:S04]  /*cd50*/  STS.U16 [R6+0x1600], R11 ;  /* 0x0016000b06007388 */ /* 0x0001e80000000400 */
[----:B------:R1:W-:Y:S04]  /*cd60*/  STS.U16 [R6+0x1680], R29 ;  /* 0x0016801d06007388 */ /* 0x0003e80000000400 */
[----:B------:R0:W-:Y:S04]  /*cd70*/  STS.U16 [R6+0x1e00], R17 ;  /* 0x001e001106007388 */ /* 0x0001e80000000400 */
[----:B------:R0:W-:Y:S04]  /*cd80*/  STS.U16 [R6+0x1e80], R15 ;  /* 0x001e800f06007388 */ /* 0x0001e80000000400 */
[----:B------:R1:W-:Y:S04]  /*cd90*/  STS.U16 [R6+0x2600], R13 ;  /* 0x0026000d06007388 */ /* 0x0003e80000000400 */
[----:B------:R1:W-:Y:S04]  /*cda0*/  STS.U16 [R6+0x2680], R9 ;  /* 0x0026800906007388 */ /* 0x0003e80000000400 */
[----:B0-----:R-:W4:Y:S04]  /*cdb0*/  LDL.LU R11, [R1+0xe50] ;  /* 0x000e5000010b7983 */ /* 0x001f280000300800 */
[----:B-1----:R-:W4:Y:S04]  /*cdc0*/  LDL.LU R29, [R1+0xe4c] ;  /* 0x000e4c00011d7983 */ /* 0x002f280000300800 */
[----:B------:R-:W4:Y:S04]  /*cdd0*/  LDL.LU R17, [R1+0xe48] ;  /* 0x000e480001117983 */ /* 0x000f280000300800 */
[----:B------:R-:W4:Y:S04]  /*cde0*/  LDL.LU R15, [R1+0xe44] ;  /* 0x000e4400010f7983 */ /* 0x000f280000300800 */
[----:B------:R-:W4:Y:S04]  /*cdf0*/  LDL.LU R13, [R1+0xe40] ;  /* 0x000e4000010d7983 */ /* 0x000f280000300800 */
[----:B------:R-:W4:Y:S04]  /*ce00*/  LDL.LU R9, [R1+0xe3c] ;  /* 0x000e3c0001097983 */ /* 0x000f280000300800 */
[----:B--2---:R0:W-:Y:S04]  /*ce10*/  STS.U16 [R6+0x2e00], R0 ;  /* 0x002e000006007388 */ /* 0x0041e80000000400 */
[----:B------:R1:W-:Y:S04]  /*ce20*/  STS.U16 [R6+0x2e80], R28 ;  /* 0x002e801c06007388 */ /* 0x0003e80000000400 */
[----:B0-----:R-:W2:Y:S04]  /*ce30*/  LDL.LU R0, [R1+0x18] ;  /* 0x0000180001007983 */ /* 0x001ea80000300800 */
[----:B-1----:R-:W0:Y:S04]  /*ce40*/  S2R R28, SR_TID.X ;  /* 0x00000000001c7919 */ /* 0x002e280000002100 */
[----:B------:R1:W-:Y:S01]  /*ce50*/  STS.U16 [R6+0x3600], R10 ;  /* 0x0036000a06007388 */ /* 0x0003e20000000400 */
[----:B0-----:R-:W-:-:S05]  /*ce60*/  LOP3.LUT R28, R28, 0x3f, RZ, 0xc0, !PT ;  /* 0x0000003f1c1c7812 */ /* 0x001fca00078ec0ff */
[----:B------:R-:W-:-:S05]  /*ce70*/  IMAD.SHL.U32 R28, R28, 0x2, RZ ;  /* 0x000000021c1c7824 */ /* 0x000fca00078e00ff */
[----:B-1----:R-:W-:Y:S02]  /*ce80*/  LOP3.LUT R10, R28, 0x70, RZ, 0x3c, !PT ;  /* 0x000000701c0a7812 */ /* 0x002fe400078e3cff */
[----:B------:R-:W2:Y:S04]  /*ce90*/  LDL.LU R28, [R1+0x20] ;  /* 0x00002000011c7983 */ /* 0x000ea80000300800 */
[----:B------:R0:W-:Y:S04]  /*cea0*/  STS.U16 [R6+0x3680], R8 ;  /* 0x0036800806007388 */ /* 0x0001e80000000400 */
[----:B------:R1:W-:Y:S04]  /*ceb0*/  STS.U16 [R6+0x3e00], R7 ;  /* 0x003e000706007388 */ /* 0x0003e80000000400 */
[----:B------:R0:W-:Y:S04]  /*cec0*/  STS.U16 [R6+0x3e80], R5 ;  /* 0x003e800506007388 */ /* 0x0001e80000000400 */
[----:B------:R0:W-:Y:S04]  /*ced0*/  STS.U16 [R10+0x700], R4 ;  /* 0x000700040a007388 */ /* 0x0001e80000000400 */
[----:B------:R0:W-:Y:S04]  /*cee0*/  STS.U16 [R10+0x780], R3 ;  /* 0x000780030a007388 */ /* 0x0001e80000000400 */
[----:B------:R0:W-:Y:S04]  /*cef0*/  STS.U16 [R10+0xf00], R2 ;  /* 0x000f00020a007388 */ /* 0x0001e80000000400 */
[----:B---3--:R3:W-:Y:S04]  /*cf00*/  STS.U16 [R10+0xf80], R12 ;  /* 0x000f800c0a007388 */ /* 0x0087e80000000400 */
[----:B------:R0:W-:Y:S04]  /*cf10*/  STS.U16 [R10+0x1700], R14 ;  /* 0x0017000e0a007388 */ /* 0x0001e80000000400 */
        /* <DEDUP_REMOVED lines=16> */
[----:B------:R-:W4:Y:S04]  /*d020*/  LDL.LU R2, [R1+0xe20] ;  /* 0x000e200001027983 */ /* 0x000f280000300800 */
[----:B---3--:R-:W3:Y:S04]  /*d030*/  LDL.LU R12, [R1+0xe1c] ;  /* 0x000e1c00010c7983 */ /* 0x008ee80000300800 */
        /* <DEDUP_REMOVED lines=11> */
[----:B--2---:R0:W-:Y:S04]  /*d0f0*/  STS.U16 [R10+0x3f80], R28 ;  /* 0x003f801c0a007388 */ /* 0x0041e80000000400 */
[----:B0-----:R-:W0:Y:S02]  /*d100*/  S2R R28, SR_TID.X ;  /* 0x00000000001c7919 */ /* 0x001e240000002100 */
[----:B0-----:R-:W-:-:S05]  /*d110*/  LOP3.LUT R28, R28, 0x3f, RZ, 0xc0, !PT ;  /* 0x0000003f1c1c7812 */ /* 0x001fca00078ec0ff */
[----:B------:R-:W-:-:S05]  /*d120*/  IMAD.SHL.U32 R28, R28, 0x2, RZ ;  /* 0x000000021c1c7824 */ /* 0x000fca00078e00ff */
[----:B----4-:R0:W-:Y:S04]  /*d130*/  STS.U16 [R28+0x4000], R27 ;  /* 0x0040001b1c007388 */ /* 0x0101e80000000400 */
[----:B0-----:R-:W2:Y:S04]  /*d140*/  LDL.LU R27, [R1+0xdec] ;  /* 0x000dec00011b7983 */ /* 0x001ea80000300800 */
[----:B------:R-:W-:Y:S04]  /*d150*/  STS.U16 [R28+0x4c00], R5 ;  /* 0x004c00051c007388 */ /* 0x000fe80000000400 */
[----:B---3--:R-:W-:Y:S04]  /*d160*/  STS.U16 [R28+0x4800], R19 ;  /* 0x004800131c007388 */ /* 0x008fe80000000400 */
[----:B--2---:R0:W-:Y:S04]  /*d170*/  STS.U16 [R28+0x4400], R27 ;  /* 0x0044001b1c007388 */ /* 0x0041e80000000400 */
[----:B------:R1:W-:Y:S04]  /*d180*/  STS.U16 [R29+0x4080], R0 ;  /* 0x004080001d007388 */ /* 0x0003e80000000400 */
[----:B0-----:R-:W2:Y:S04]  /*d190*/  LDL.LU R27, [R1] ;  /* 0x00000000011b7983 */ /* 0x001ea80000300800 */
[----:B------:R-:W3:Y:S04]  /*d1a0*/  LDL.LU R19, [R1+0x8] ;  /* 0x0000080001137983 */ /* 0x000ee80000300800 */
[----:B------:R-:W4:Y:S04]  /*d1b0*/  LDL.LU R5, [R1+0xc] ;  /* 0x00000c0001057983 */ /* 0x000f280000300800 */
[----:B-1----:R-:W2:Y:S04]  /*d1c0*/  LDL.LU R0, [R1+0xde8] ;  /* 0x000de80001007983 */ /* 0x002ea80000300800 */
[----:B------:R0:W-:Y:S04]  /*d1d0*/  STS.U16 [R29+0x4480], R26 ;  /* 0x0044801a1d007388 */ /* 0x0001e80000000400 */
[----:B0-----:R-:W2:Y:S04]  /*d1e0*/  LDL.LU R26, [R1+0x14] ;  /* 0x00001400011a7983 */ /* 0x001ea80000300800 */
[----:B------:R-:W-:Y:S04]  /*d1f0*/  STS.U16 [R29+0x4880], R18 ;  /* 0x004880121d007388 */ /* 0x000fe80000000400 */
[----:B------:R0:W-:Y:S04]  /*d200*/  STS.U16 [R29+0x4c80], R6 ;  /* 0x004c80061d007388 */ /* 0x0001e80000000400 */
[----:B0-----:R-:W3:Y:S04]  /*d210*/  LDL.LU R29, [R1+0xde4] ;  /* 0x000de400011d7983 */ /* 0x001ee80000300800 */
[----:B------:R-:W0:Y:S04]  /*d220*/  S2R R18, SR_TID.X ;  /* 0x0000000000127919 */ /* 0x000e280000002100 */
[----:B------:R-:W1:Y:S01]  /*d230*/  S2R R28, SR_TID.X ;  /* 0x00000000001c7919 */ /* 0x000e620000002100 */
[----:B0-----:R-:W-:-:S05]  /*d240*/  LOP3.LUT R18, R18, 0x3f, RZ, 0xc0, !PT ;  /* 0x0000003f12127812 */ /* 0x001fca00078ec0ff */
[----:B------:R-:W-:Y:S01]  /*d250*/  IMAD.SHL.U32 R18, R18, 0x2, RZ ;  /* 0x0000000212127824 */ /* 0x000fe200078e00ff */
[----:B-1----:R-:W-:-:S04]  /*d260*/  LOP3.LUT R28, R28, 0x3f, RZ, 0xc0, !PT ;  /* 0x0000003f1c1c7812 */ /* 0x002fc800078ec0ff */
[----:B------:R-:W-:-:S05]  /*d270*/  LOP3.LUT R18, R18, 0x20, RZ, 0x3c, !PT ;  /* 0x0000002012127812 */ /* 0x000fca00078e3cff */
[----:B--2---:R0:W-:Y:S02]  /*d280*/  STS.U16 [R18+0x4100], R26 ;  /* 0x0041001a12007388 */ /* 0x0041e40000000400 */
[----:B0-----:R-:W-:Y:S02]  /*d290*/  IMAD.SHL.U32 R26, R28, 0x2, RZ ;  /* 0x000000021c1a7824 */ /* 0x001fe400078e00ff */
[----:B------:R-:W-:Y:S03]  /*d2a0*/  STS.U16 [R18+0x4500], R25 ;  /* 0x0045001912007388 */ /* 0x000fe60000000400 */
[----:B------:R-:W-:Y:S01]  /*d2b0*/  LOP3.LUT R26, R26, 0x30, RZ, 0x3c, !PT ;  /* 0x000000301a1a7812 */ /* 0x000fe200078e3cff */
[----:B------:R-:W-:Y:S04]  /*d2c0*/  STS.U16 [R18+0x4900], R16 ;  /* 0x0049001012007388 */ /* 0x000fe80000000400 */
[----:B------:R-:W-:Y:S04]  /*d2d0*/  STS.U16 [R18+0x4d00], R7 ;  /* 0x004d000712007388 */ /* 0x000fe80000000400 */
[----:B---3--:R0:W-:Y:S04]  /*d2e0*/  STS.U16 [R26+0x4180], R29 ;  /* 0x0041801d1a007388 */ /* 0x0081e80000000400 */
[----:B0-----:R-:W2:Y:S04]  /*d2f0*/  LDL.LU R29, [R1+0xde0] ;  /* 0x000de000011d7983 */ /* 0x001ea80000300800 */
[----:B------:R-:W3:Y:S01]  /*d300*/  LDL R16, [R1+0x1e0] ;  /* 0x0001e00001107983 */ /* 0x000ee20000100800 */
[----:B------:R-:W-:-:S03]  /*d310*/  IMAD.SHL.U32 R28, R28, 0x2, RZ ;  /* 0x000000021c1c7824 */ /* 0x000fc600078e00ff */
[----:B------:R-:W-:Y:S02]  /*d320*/  STS.U16 [R26+0x4580], R24 ;  /* 0x004580181a007388 */ /* 0x000fe40000000400 */
[----:B------:R-:W-:Y:S02]  /*d330*/  LOP3.LUT R28, R28, 0x40, RZ, 0x3c, !PT ;  /* 0x000000401c1c7812 */ /* 0x000fe400078e3cff */
[----:B------:R-:W-:Y:S04]  /*d340*/  STS.U16 [R26+0x4980], R14 ;  /* 0x0049800e1a007388 */ /* 0x000fe80000000400 */
[----:B------:R-:W-:Y:S04]  /*d350*/  STS.U16 [R26+0x4d80], R8 ;  /* 0x004d80081a007388 */ /* 0x000fe80000000400 */
[----:B----4-:R-:W-:Y:S04]  /*d360*/  STS.U16 [R28+0x4200], R5 ;  /* 0x004200051c007388 */ /* 0x010fe80000000400 */
[----:B------:R-:W-:Y:S04]  /*d370*/  STS.U16 [R28+0x4600], R23 ;  /* 0x004600171c007388 */ /* 0x000fe80000000400 */
[----:B------:R-:W-:Y:S04]  /*d380*/  STS.U16 [R28+0x4a00], R12 ;  /* 0x004a000c1c007388 */ /* 0x000fe80000000400 */
[----:B------:R-:W-:Y:S04]  /*d390*/  STS.U16 [R28+0x4e00], R9 ;  /* 0x004e00091c007388 */ /* 0x000fe80000000400 */
[----:B------:R-:W-:Y:S04]  /*d3a0*/  STS.U16 [R11+0x4280], R19 ;  /* 0x004280130b007388 */ /* 0x000fe80000000400 */
[----:B------:R-:W-:Y:S04]  /*d3b0*/  STS.U16 [R11+0x4680], R22 ;  /* 0x004680160b007388 */ /* 0x000fe80000000400 */
[----:B------:R-:W-:Y:S04]  /*d3c0*/  STS.U16 [R11+0x4a80], R2 ;  /* 0x004a80020b007388 */ /* 0x000fe80000000400 */
[----:B------:R0:W-:Y:S04]  /*d3d0*/  STS.U16 [R11+0x4e80], R13 ;  /* 0x004e800d0b007388 */ /* 0x0001e80000000400 */
[----:B0-----:R-:W0:Y:S02]  /*d3e0*/  S2R R11, SR_TID.X ;  /* 0x00000000000b7919 */ /* 0x001e240000002100 */
[----:B0-----:R-:W-:-:S02]  /*d3f0*/  IMAD.SHL.U32 R11, R11, 0x2, RZ ;  /* 0x000000020b0b7824 */ /* 0x001fc400078e00ff */
[----:B--2---:R-:W-:-:S05]  /*d400*/  IMAD.SHL.U32 R19, R29, 0x2, RZ ;  /* 0x000000021d137824 */ /* 0x004fca00078e00ff */
[----:B------:R-:W-:-:S05]  /*d410*/  LOP3.LUT R19, R19, 0x60, RZ, 0x3c, !PT ;  /* 0x0000006013137812 */ /* 0x000fca00078e3cff */
[----:B------:R0:W-:Y:S04]  /*d420*/  STS.U16 [R19+0x4300], R0 ;  /* 0x0043000013007388 */ /* 0x0001e80000000400 */
[----:B0-----:R-:W2:Y:S04]  /*d430*/  LDL R0, [R1+0x1e4] ;  /* 0x0001e40001007983 */ /* 0x001ea80000100800 */
[----:B------:R-:W0:Y:S04]  /*d440*/  S2R R29, SR_TID.X ;  /* 0x00000000001d7919 */ /* 0x000e280000002100 */
[----:B------:R-:W-:Y:S04]  /*d450*/  STS.U16 [R19+0x4700], R21 ;  /* 0x0047001513007388 */ /* 0x000fe80000000400 */
[----:B------:R-:W-:Y:S04]  /*d460*/  STS.U16 [R19+0x4b00], R3 ;  /* 0x004b000313007388 */ /* 0x000fe80000000400 */
[----:B------:R-:W-:Y:S04]  /*d470*/  STS.U16 [R19+0x4f00], R15 ;  /* 0x004f000f13007388 */ /* 0x000fe80000000400 */
[----:B------:R-:W-:Y:S04]  /*d480*/  STS.U16 [R10+0x4380], R27 ;  /* 0x0043801b0a007388 */ /* 0x000fe80000000400 */
[----:B------:R-:W-:Y:S04]  /*d490*/  STS.U16 [R10+0x4780], R20 ;  /* 0x004780140a007388 */ /* 0x000fe80000000400 */
[----:B------:R-:W-:Y:S04]  /*d4a0*/  STS.U16 [R10+0x4b80], R4 ;  /* 0x004b80040a007388 */ /* 0x000fe80000000400 */
[----:B------:R-:W-:Y:S04]  /*d4b0*/  STS.U16 [R10+0x4f80], R17 ;  /* 0x004f80110a007388 */ /* 0x000fe80000000400 */
[----:B------:R-:W-:Y:S01]  /*d4c0*/  BAR.SYNC.DEFER_BLOCKING 0x0 ;  /* 0x0000000000007b1d */ /* 0x000fe20000010000 */
[----:B0-----:R-:W-:-:S05]  /*d4d0*/  LOP3.LUT R29, R29, 0x7, RZ, 0xc0, !PT ;  /* 0x000000071d1d7812 */ /* 0x001fca00078ec0ff */
[----:B------:R-:W-:-:S05]  /*d4e0*/  IMAD R29, R29, 0x90, RZ ;  /* 0x000000901d1d7824 */ /* 0x000fca00078e02ff */
[----:B------:R-:W-:-:S05]  /*d4f0*/  LOP3.LUT R5, R29, 0x30, R11, 0x78, !PT ;  /* 0x000000301d057812 */ /* 0x000fca00078e780b */
[----:B------:R-:W0:Y:S04]  /*d500*/  LDSM.16.M88.4 R8, [R5+0x4000] ;  /* 0x004000000508783b */ /* 0x000e280000000200 */
[----:B------:R-:W1:Y:S04]  /*d510*/  LDSM.16.M88.4 R20, [R5+0x4400] ;  /* 0x004400000514783b */ /* 0x000e680000000200 */
[----:B---3--:R-:W-:Y:S04]  /*d520*/  LDSM.16.MT88.4 R24, [R16] ;  /* 0x000000001018783b */ /* 0x008fe80000004200 */
[----:B0-----:R-:W-:Y:S01]  /*d530*/  STL.64 [R1+0x10], R8 ;  /* 0x0000100801007387 */ /* 0x001fe20000100a00 */
[----:B------:R-:W-:-:S02]  /*d540*/  IMAD.MOV.U32 R13, RZ, RZ, R8 ;  /* 0x000000ffff0d7224 */ /* 0x000fc400078e0008 */
[----:B------:R-:W-:Y:S01]  /*d550*/  IMAD.MOV.U32 R12, RZ, RZ, R9 ;  /* 0x000000ffff0c7224 */ /* 0x000fe200078e0009 */
[----:B------:R-:W-:Y:S04]  /*d560*/  STL.64 [R1+0x18], R10 ;  /* 0x0000180a01007387 */ /* 0x000fe80000100a00 */
[----:B------:R-:W0:Y:S04]  /*d570*/  LDSM.16.M88.4 R8, [R5+0x4800] ;  /* 0x004800000508783b */ /* 0x000e280000000200 */
[----:B-1----:R-:W-:Y:S04]  /*d580*/  STL.64 [R1+0x50], R20 ;  /* 0x0000501401007387 */ /* 0x002fe80000100a00 */
[----:B------:R-:W-:Y:S04]  /*d590*/  STL.64 [R1+0x58], R22 ;  /* 0x0000581601007387 */ /* 0x000fe80000100a00 */
[----:B0-----:R-:W-:Y:S01]  /*d5a0*/  STL.64 [R1+0x70], R8 ;  /* 0x0000700801007387 */ /* 0x001fe20000100a00 */
[----:B------:R-:W-:-:S02]  /*d5b0*/  IMAD.MOV.U32 R3, RZ, RZ, R8 ;  /* 0x000000ffff037224 */ /* 0x000fc400078e0008 */
[----:B------:R-:W-:Y:S01]  /*d5c0*/  IMAD.MOV.U32 R2, RZ, RZ, R9 ;  /* 0x000000ffff027224 */ /* 0x000fe200078e0009 */
[----:B------:R-:W-:Y:S04]  /*d5d0*/  STL.64 [R1+0x78], R10 ;  /* 0x0000780a01007387 */ /* 0x000fe80000100a00 */
[----:B------:R-:W-:Y:S04]  /*d5e0*/  LDSM.16.M88.4 R8, [R5+0x4c00] ;  /* 0x004c00000508783b */ /* 0x000fe80000000200 */
[----:B------:R-:W0:Y:S04]  /*d5f0*/  LDSM.16.MT88.4 R4, [R16+0x80] ;  /* 0x000080001004783b */ /* 0x000e280000004200 */
[----:B0-----:R-:W-:Y:S04]  /*d600*/  STL.64 [R1+0xdc0], R6 ;  /* 0x000dc00601007387 */ /* 0x001fe80000100a00 */
[----:B------:R-:W-:Y:S04]  /*d610*/  STL.64 [R1+0x60], R8 ;  /* 0x0000600801007387 */ /* 0x000fe80000100a00 */
[----:B------:R-:W-:Y:S04]  /*d620*/  STL.64 [R1+0x68], R10 ;  /* 0x0000680a01007387 */ /* 0x000fe80000100a00 */
[----:B------:R-:W-:Y:S04]  /*d630*/  STL.64 [R1+0xdb8], R4 ;  /* 0x000db80401007387 */ /* 0x000fe80000100a00 */
[----:B------:R-:W-:Y:S04]  /*d640*/  LDSM.16.MT88.4 R4, [R16+0x1000] ;  /* 0x001000001004783b */ /* 0x000fe80000004200 */
[----:B------:R-:W-:Y:S04]  /*d650*/  LDSM.16.MT88.4 R16, [R16+0x1080] ;  /* 0x001080001010783b */ /* 0x000fe80000004200 */
[----:B--2---:R-:W0:Y:S04]  /*d660*/  LDSM.16.MT88.4 R8, [R0] ;  /* 0x000000000008783b */ /* 0x004e280000004200 */
[----:B------:R-:W-:Y:S04]  /*d670*/  LDSM.16.MT88.4 R20, [R0+0x1000] ;  /* 0x001000000014783b */ /* 0x000fe80000004200 */
[----:B0-----:R-:W-:Y:S04]  /*d680*/  STL.64 [R1+0xd98], R10 ;  /* 0x000d980a01007387 */ /* 0x001fe80000100a00 */
[----:B------:R0:W-:Y:S02]  /*d690*/  STL.64 [R1+0xd90], R8 ;  /* 0x000d900801007387 */ /* 0x0001e40000100a00 */
[----:B0-----:R-:W-:-:S02]  /*d6a0*/  IMAD.MOV.U32 R8, RZ, RZ, R13 ;  /* 0x000000ffff087224 */ /* 0x001fc400078e000d */
[----:B------:R-:W-:Y:S02]  /*d6b0*/  IMAD.MOV.U32 R9, RZ, RZ, R12 ;  /* 0x000000ffff097224 */ /* 0x000fe400078e000c */
[----:B------:R-:W0:Y:S04]  /*d6c0*/  LDSM.16.MT88.4 R12, [R0+0x80] ;  /* 0x00008000000c783b */ /* 0x000e280000004200 */
[----:B0-----:R-:W-:Y:S04]  /*d6d0*/  STL [R1+0xd3c], R12 ;  /* 0x000d3c0c01007387 */ /* 0x001fe80000100800 */
[----:B------:R0:W-:Y:S04]  /*d6e0*/  STL [R1+0xd38], R13 ;  /* 0x000d380d01007387 */ /* 0x0001e80000100800 */
[----:B------:R-:W-:Y:S04]  /*d6f0*/  STL [R1+0xd34], R14 ;  /* 0x000d340e01007387 */ /* 0x000fe80000100800 */
[----:B------:R1:W-:Y:S04]  /*d700*/  STL [R1+0xd30], R15 ;  /* 0x000d300f01007387 */ /* 0x0003e80000100800 */
[----:B0-----:R-:W2:Y:S04]  /*d710*/  LDL.LU.64 R12, [R1+0x1d0] ;  /* 0x0001d000010c7983 */ /* 0x001ea80000300a00 */
[----:B-1----:R-:W2:Y:S04]  /*d720*/  LDL.LU.64 R14, [R1+0x1d8] ;  /* 0x0001d800010e7983 */ /* 0x002ea80000300a00 */
[----:B------:R-:W-:Y:S04]  /*d730*/  STL.64 [R1], R4 ;  /* 0x0000000401007387 */ /* 0x000fe80000100a00 */
[----:B------:R-:W-:Y:S04]  /*d740*/  STL.64 [R1+0x8], R6 ;  /* 0x0000080601007387 */ /* 0x000fe80000100a00 */
[----:B------:R-:W-:Y:S04]  /*d750*/  STL.64 [R1+0xc98], R18 ;  /* 0x000c981201007387 */ /* 0x000fe80000100a00 */
[----:B------:R0:W-:Y:S02]  /*d760*/  STL.64 [R1+0xc90], R16 ;  /* 0x000c901001007387 */ /* 0x0001e40000100a00 */
[----:B0-----:R-:W-:-:S02]  /*d770*/  IMAD.MOV.U32 R16, RZ, RZ, R3 ;  /* 0x000000ffff107224 */ /* 0x001fc400078e0003 */
[----:B------:R-:W-:-:S05]  /*d780*/  IMAD.MOV.U32 R17, RZ, RZ, R2 ;  /* 0x000000ffff117224 */ /* 0x000fca00078e0002 */
[----:B------:R0:W-:Y:S04]  /*d790*/  STL.64 [R1+0xdc8], R16 ;  /* 0x000dc81001007387 */ /* 0x0001e80000100a00 */
[----:B0-----:R-:W3:Y:S04]  /*d7a0*/  LDL.LU.64 R16, [R1+0x1b0] ;  /* 0x0001b00001107983 */ /* 0x001ee80000300a00 */
[----:B------:R-:W4:Y:S04]  /*d7b0*/  LDL.LU.64 R18, [R1+0x1b8] ;  /* 0x0001b80001127983 */ /* 0x000f280000300a00 */
[----:B----4-:R-:W-:Y:S04]  /*d7c0*/  STL.64 [R1+0xdd8], R18 ;  /* 0x000dd81201007387 */ /* 0x010fe80000100a00 */
[----:B---3--:R-:W-:Y:S04]  /*d7d0*/  STL.64 [R1+0xdd0], R16 ;  /* 0x000dd01001007387 */ /* 0x008fe80000100a00 */
[----:B------:R-:W3:Y:S04]  /*d7e0*/  LDL.LU.64 R4, [R1+0x1a0] ;  /* 0x0001a00001047983 */ /* 0x000ee80000300a00 */
[----:B------:R-:W3:Y:S04]  /*d7f0*/  LDL.LU.64 R6, [R1+0x1a8] ;  /* 0x0001a80001067983 */ /* 0x000ee80000300a00 */
[----:B------:R-:W-:Y:S04]  /*d800*/  STL.64 [R1+0xc48], R22 ;  /* 0x000c481601007387 */ /* 0x000fe80000100a00 */
[----:B------:R0:W-:Y:S04]  /*d810*/  STL.64 [R1+0xc40], R20 ;  /* 0x000c401401007387 */ /* 0x0001e80000100a00 */
[----:B0-----:R-:W4:Y:S04]  /*d820*/  LDL.LU.64 R20, [R1+0x60] ;  /* 0x0000600001147983 */ /* 0x001f280000300a00 */
[----:B------:R-:W3:Y:S01]  /*d830*/  LDL.LU.64 R22, [R1+0x68] ;  /* 0x0000680001167983 */ /* 0x000ee20000300a00 */
[C---:B--2---:R-:W-:Y:S11]  /*d840*/  HMMA.16816.F32 R16, R24.reuse, R8, R12 ;  /* 0x000000081810723c */ /* 0x044ff6000000180c */
[----:B------:R-:W-:Y:S11]  /*d850*/  @!UPT UIADD3 URZ, URZ, URZ, URZ ;  /* 0x0000003f3f3ff290 */ /* 0x000ff6000fffe03f */
[----:B------:R-:W-:Y:S02]  /*d860*/  @!UPT UIADD3 URZ, URZ, URZ, URZ ;  /* 0x0000003f3f3ff290 */ /* 0x000fe4000fffe03f */
[----:B------:R-:W-:Y:S02]  /*d870*/  IMAD.MOV.U32 R15, RZ, RZ, R19 ;  /* 0x000000ffff0f7224 */ /* 0x000fe400078e0013 */
[----:B------:R-:W-:Y:S02]  /*d880*/  IMAD.MOV.U32 R14, RZ, RZ, R18 ;  /* 0x000000ffff0e7224 */ /* 0x000fe400078e0012 */
[----:B------:R-:W-:Y:S02]  /*d890*/  IMAD.MOV.U32 R13, RZ, RZ, R17 ;  /* 0x000000ffff0d7224 */ /* 0x000fe400078e0011 */
[----:B------:R-:W-:Y:S01]  /*d8a0*/  IMAD.MOV.U32 R12, RZ, RZ, R16 ;  /* 0x000000ffff0c7224 */ /* 0x000fe200078e0010 */
[----:B---3--:R-:W-:Y:S04]  /*d8b0*/  STL [R1+0xcc0], R23 ;  /* 0x000cc01701007387 */ /* 0x008fe80000100800 */
[----:B------:R-:W2:Y:S04]  /*d8c0*/  LDL.LU.64 R18, [R1+0xdd8] ;  /* 0x000dd80001127983 */ /* 0x000ea80000300a00 */
[----:B------:R-:W2:Y:S04]  /*d8d0*/  LDL.LU.64 R16, [R1+0xdd0] ;  /* 0x000dd00001107983 */ /* 0x000ea80000300a00 */
[----:B------:R-:W-:Y:S04]  /*d8e0*/  STL [R1+0xd4c], R15 ;  /* 0x000d4c0f01007387 */ /* 0x000fe80000100800 */
[----:B------:R-:W-:Y:S04]  /*d8f0*/  STL [R1+0xd48], R14 ;  /* 0x000d480e01007387 */ /* 0x000fe80000100800 */
[----:B------:R-:W-:Y:S04]  /*d900*/  STL [R1+0xd44], R13 ;  /* 0x000d440d01007387 */ /* 0x000fe80000100800 */
[----:B------:R0:W-:Y:S04]  /*d910*/  STL [R1+0xd40], R12 ;  /* 0x000d400c01007387 */ /* 0x0001e80000100800 */
[----:B0-----:R-:W2:Y:S02]  /*d920*/  LDL.64 R12, [R1+0x50] ;  /* 0x00005000010c7983 */ /* 0x001ea40000100a00 */
[C---:B--2---:R-:W-:Y:S11]  /*d930*/  HMMA.16816.F32 R16, R24.reuse, R12, R16 ;  /* 0x0000000c1810723c */ /* 0x044ff60000001810 */
[----:B------:R-:W-:Y:S11]  /*d940*/  @!UPT UIADD3 URZ, URZ, URZ, URZ ;  /* 0x0000003f3f3ff290 */ /* 0x000ff6000fffe03f */
[----:B------:R-:W-:Y:S01]  /*d950*/  @!UPT UIADD3 URZ, URZ, URZ, URZ ;  /* 0x0000003f3f3ff290 */ /* 0x000fe2000fffe03f */
[----:B------:R0:W-:Y:S04]  /*d960*/  STL.64 [R1+0xc0], R16 ;  /* 0x0000c01001007387 */ /* 0x0001e80000100a00 */
[----:B------:R-:W-:Y:S04]  /*d970*/  STL.64 [R1+0xc8], R18 ;  /* 0x0000c81201007387 */ /* 0x000fe80000100a00 */
[----:B0-----:R-:W2:Y:S01]  /*d980*/  LDL.LU.64 R16, [R1+0xdc8] ;  /* 0x000dc80001107983 */ /* 0x001ea20000300a00 */
[----:B------:R-:W-:Y:S02]  /*d990*/  IMAD.MOV.U32 R2, RZ, RZ, R12 ;  /* 0x000000ffff027224 */ /* 0x000fe400078e000c */
[----:B------:R-:W-:Y:S01]  /*d9a0*/  IMAD.MOV.U32 R0, RZ, RZ, R13 ;  /* 0x000000ffff007224 */ /* 0x000fe200078e000d */
[----:B--2---:R-:W-:Y:S11]  /*d9b0*/  HMMA.16816.F32 R4, R24, R16, R4 ;  /* 0x000000101804723c */ /* 0x004ff60000001804 */
[----:B------:R-:W-:Y:S11]  /*d9c0*/  @!UPT UIADD3 URZ, URZ, URZ, URZ ;  /* 0x0000003f3f3ff290 */ /* 0x000ff6000fffe03f */
[----:B------:R-:W-:Y:S02]  /*d9d0*/  @!UPT UIADD3 URZ, URZ, URZ, URZ ;  /* 0x0000003f3f3ff290 */ /* 0x000fe4000fffe03f */
[----:B------:R-:W-:Y:S02]  /*d9e0*/  IMAD.MOV.U32 R13, RZ, RZ, R6 ;  /* 0x000000ffff0d7224 */ /* 0x000fe400078e0006 */
[----:B------:R-:W-:Y:S02]  /*d9f0*/  IMAD.MOV.U32 R12, RZ, RZ, R7 ;  /* 0x000000ffff0c7224 */ /* 0x000fe400078e0007 */
[----:B------:R-:W-:Y:S01]  /*da00*/  IMAD.MOV.U32 R15, RZ, RZ, R4 ;  /* 0x000000ffff0f7224 */ /* 0x000fe200078e0004 */
[----:B------:R-:W2:Y:S01]  /*da10*/  LDL.LU.64 R6, [R1+0xdc0] ;  /* 0x000dc00001067983 */ /* 0x000ea20000300a00 */
[----:B------:R-:W-:-:S03]  /*da20*/  IMAD.MOV.U32 R14, RZ, RZ, R5 ;  /* 0x000000ffff0e7224 */ /* 0x000fc600078e0005 */
[----:B------:R-:W2:Y:S04]  /*da30*/  LDL.LU.64 R4, [R1+0xdb8] ;  /* 0x000db80001047983 */ /* 0x000ea80000300a00 */
[----:B------:R0:W-:Y:S04]  /*da40*/  STL.64 [R1+0xdb0], R16 ;  /* 0x000db01001007387 */ /* 0x0001e80000100a00 */
[----:B0-----:R-:W4:Y:S04]  /*da50*/  LDL.LU.64 R16, [R1+0x190] ;  /* 0x0001900001107983 */ /* 0x001f280000300a00 */
[----:B------:R-:W4:Y:S04]  /*da60*/  LDL.LU.64 R18, [R1+0x198] ;  /* 0x0001980001127983 */ /* 0x000f280000300a00 */
[----:B------:R-:W-:Y:S04]  /*da70*/  STL [R1+0xd5c], R12 ;  /* 0x000d5c0c01007387 */ /* 0x000fe80000100800 */
[----:B------:R0:W-:Y:S04]  /*da80*/  STL [R1+0xd58], R13 ;  /* 0x000d580d01007387 */ /* 0x0001e80000100800 */
[----:B------:R-:W-:Y:S04]  /*da90*/  STL [R1+0xd54], R14 ;  /* 0x000d540e01007387 */ /* 0x000fe80000100800 */
[----:B------:R1:W-:Y:S04]  /*daa0*/  STL [R1+0xd50], R15 ;  /* 0x000d500f01007387 */ /* 0x0003e80000100800 */
[----:B0-----:R-:W2:Y:S04]  /*dab0*/  LDL.LU.64 R12, [R1+0x150] ;  /* 0x00015000010c7983 */ /* 0x001ea80000300a00 */
[----:B-1----:R-:W2:Y:S01]  /*dac0*/  LDL.LU.64 R14, [R1+0x158] ;  /* 0x00015800010e7983 */ /* 0x002ea20000300a00 */
[----:B----4-:R-:W-:Y:S03]  /*dad0*/  HMMA.16816.F32 R24, R24, R20, R16 ;  /* 0x000000141818723c */ /* 0x010fe60000001810 */
[----:B------:R-:W3:Y:S04]  /*dae0*/  LDL.LU.64 R16, [R1+0x130] ;  /* 0x0001300001107983 */ /* 0x000ee80000300a00 */
[----:B------:R-:W3:Y:S11]  /*daf0*/  LDL.LU.64 R18, [R1+0x138] ;  /* 0x0001380001127983 */ /* 0x000ef60000300a00 */
[----:B------:R-:W-:Y:S05]  /*db00*/  @!UPT UIADD3 URZ, URZ, URZ, URZ ;  /* 0x0000003f3f3ff290 */ /* 0x000fea000fffe03f */
[----:B------:R0:W-:Y:S01]  /*db10*/  STL.64 [R1+0xa0], R24 ;  /* 0x0000a01801007387 */ /* 0x0001e20000100a00 */
[C---:B--2---:R-:W-:Y:S01]  /*db20*/  HMMA.16816.F32 R8, R4.reuse, R8, R12 ;  /* 0x000000080408723c */ /* 0x044fe2000000180c */
[----:B0-----:R-:W-:Y:S02]  /*db30*/  IMAD.MOV.U32 R24, RZ, RZ, R2 ;  /* 0x000000ffff187224 */ /* 0x001fe400078e0002 */
[----:B------:R-:W-:Y:S01]  /*db40*/  IMAD.MOV.U32 R25, RZ, RZ, R0 ;  /* 0x000000ffff197224 */ /* 0x000fe200078e0000 */
[----:B------:R-:W-:Y:S04]  /*db50*/  STL.64 [R1+0xa8], R26 ;  /* 0x0000a81a01007387 */ /* 0x000fe80000100a00 */
[----:B------:R-:W-:Y:S04]  /*db60*/  STL [R1+0xda8], R22 ;  /* 0x000da81601007387 */ /* 0x000fe80000100800 */
[----:B------:R0:W-:Y:S11]  /*db70*/  STL.64 [R1+0xda0], R20 ;  /* 0x000da01401007387 */ /* 0x0001f60000100a00 */
[----:B------:R-:W-:Y:S01]  /*db80*/  @!UPT UIADD3 URZ, URZ, URZ, URZ ;  /* 0x0000003f3f3ff290 */ /* 0x000fe2000fffe03f */
[----:B------:R-:W-:Y:S02]  /*db90*/  IMAD.MOV.U32 R28, RZ, RZ, R11 ;  /* 0x000000ffff1c7224 */ /* 0x000fe400078e000b */
[----:B------:R-:W-:Y:S02]  /*dba0*/  IMAD.MOV.U32 R12, RZ, RZ, R8 ;  /* 0x000000ffff0c7224 */ /* 0x000fe400078e0008 */
[----:B------:R-:W-:Y:S02]  /*dbb0*/  IMAD.MOV.U32 R13, RZ, RZ, R9 ;  /* 0x000000ffff0d7224 */ /* 0x000fe400078e0009 */
[----:B------:R-:W-:Y:S01]  /*dbc0*/  IMAD.MOV.U32 R29, RZ, RZ, R10 ;  /* 0x000000ffff1d7224 */ /* 0x000fe200078e000a */
[----:B0-----:R-:W2:Y:S04]  /*dbd0*/  LDL.LU.64 R20, [R1+0x120] ;  /* 0x0001200001147983 */ /* 0x001ea80000300a00 */
[----:B------:R-:W2:Y:S04]  /*dbe0*/  LDL.LU.64 R22, [R1+0x128] ;  /* 0x0001280001167983 */ /* 0x000ea80000300a00 */
[----:B------:R-:W4:Y:S04]  /*dbf0*/  LDL.LU.64 R8, [R1+0xf0] ;  /* 0x0000f00001087983 */ /* 0x000f280000300a00 */
[----:B------:R-:W4:Y:S04]  /*dc00*/  LDL.LU.64 R10, [R1+0xf8] ;  /* 0x0000f800010a7983 */ /* 0x000f280000300a00 */
[----:B------:R-:W-:Y:S04]  /*dc10*/  STL [R1+0xd6c], R28 ;  /* 0x000d6c1c01007387 */ /* 0x000fe80000100800 */
[----:B------:R-:W-:Y:S04]  /*dc20*/  STL [R1+0xd68], R12 ;  /* 0x000d680c01007387 */ /* 0x000fe80000100800 */
[----:B------:R0:W-:Y:S04]  /*dc30*/  STL [R1+0xd64], R13 ;  /* 0x000d640d01007387 */ /* 0x0001e80000100800 */
[----:B0-----:R-:W2:Y:S04]  /*dc40*/  LDL.LU.64 R12, [R1+0x10] ;  /* 0x00001000010c7983 */ /* 0x001ea80000300a00 */
[----:B------:R-:W-:Y:S01]  /*dc50*/  STL [R1+0xd60], R29 ;  /* 0x000d601d01007387 */ /* 0x000fe20000100800 */
[C---:B---3--:R-:W-:Y:S11]  /*dc60*/  HMMA.16816.F32 R16, R4.reuse, R24, R16 ;  /* 0x000000180410723c */ /* 0x048ff60000001810 */
[----:B------:R-:W-:Y:S11]  /*dc70*/  @!UPT UIADD3 URZ, URZ, URZ, URZ ;  /* 0x0000003f3f3ff290 */ /* 0x000ff6000fffe03f */
[----:B------:R-:W-:Y:S01]  /*dc80*/  @!UPT UIADD3 URZ, URZ, URZ, URZ ;  /* 0x0000003f3f3ff290 */ /* 0x000fe2000fffe03f */
[----:B------:R0:W-:Y:S04]  /*dc90*/  STL.64 [R1+0x80], R16 ;  /* 0x0000801001007387 */ /* 0x0001e80000100a00 */
[----:B------:R-:W-:Y:S04]  /*dca0*/  STL.64 [R1+0x88], R18 ;  /* 0x0000881201007387 */ /* 0x000fe80000100a00 */
[----:B0-----:R-:W2:Y:S04]  /*dcb0*/  LDL.LU.64 R16, [R1+0xdb0] ;  /* 0x000db00001107983 */ /* 0x001ea80000300a00 */
[----:B------:R0:W-:Y:S04]  /*dcc0*/  STL.64 [R1+0xd88], R24 ;  /* 0x000d881801007387 */ /* 0x0001e80000100a00 */
[----:B0-----:R-:W3:Y:S04]  /*dcd0*/  LDL.LU.64 R24, [R1+0x180] ;  /* 0x0001800001187983 */ /* 0x001ee80000300a00 */
        /* <DEDUP_REMOVED lines=8> */
[----:B------:R-:W2:Y:S04]  /*dd60*/  LDL.LU R22, [R1+0xda8] ;  /* 0x000da80001167983 */ /* 0x000ea80000300800 */
[----:B------:R-:W4:Y:S04]  /*dd70*/  LDL.LU.64 R20, [R1+0xda0] ;  /* 0x000da00001147983 */ /* 0x000f280000300a00 */
[----:B------:R-:W-:Y:S04]  /*dd80*/  STL.64 [R1+0xd78], R18 ;  /* 0x000d781201007387 */ /* 0x000fe80000100a00 */
[----:B------:R0:W-:Y:S04]  /*dd90*/  STL.64 [R1+0xd70], R16 ;  /* 0x000d701001007387 */ /* 0x0001e80000100a00 */
[----:B0-----:R-:W2:Y:S01]  /*dda0*/  LDL.LU.64 R16, [R1+0x70] ;  /* 0x0000700001107983 */ /* 0x001ea20000300a00 */
[----:B----4-:R-:W-:Y:S03]  /*ddb0*/  HMMA.16816.F32 R4, R4, R20, R8 ;  /* 0x000000140404723c */ /* 0x010fe60000001808 */
[----:B--2---:R0:W-:Y:S04]  /*ddc0*/  STL.64 [R1+0xd80], R16 ;  /* 0x000d801001007387 */ /* 0x0041e80000100a00 */
[----:B0-----:R-:W2:Y:S04]  /*ddd0*/  LDL.LU.64 R16, [R1+0x170] ;  /* 0x0001700001107983 */ /* 0x001ea80000300a00 */
[----:B------:R-:W2:Y:S04]  /*dde0*/  LDL.LU.64 R18, [R1+0x178] ;  /* 0x0001780001127983 */ /* 0x000ea80000300a00 */
[----:B------:R-:W3:Y:S04]  /*ddf0*/  LDL.LU.64 R10, [R1+0xd98] ;  /* 0x000d9800010a7983 */ /* 0x000ee80000300a00 */
[----:B------:R-:W3:Y:S01]  /*de00*/  LDL.LU.64 R8, [R1+0xd90] ;  /* 0x000d900001087983 */ /* 0x000ee20000300a00 */
[----:B------:R-:W-:-:S03]  /*de10*/  IMAD.MOV.U32 R28, RZ, RZ, R12 ;  /* 0x000000ffff1c7224 */ /* 0x000fc600078e000c */
[----:B------:R-:W-:Y:S04]  /*de20*/  STL.64 [R1+0xc58], R6 ;  /* 0x000c580601007387 */ /* 0x000fe80000100a00 */
[----:B------:R0:W-:Y:S04]  /*de30*/  STL.64 [R1+0xc50], R4 ;  /* 0x000c500401007387 */ /* 0x0001e80000100a00 */
[----:B0-----:R-:W4:Y:S04]  /*de40*/  LDL.LU.64 R4, [R1+0x140] ;  /* 0x0001400001047983 */ /* 0x001f280000300a00 */
[----:B------:R-:W4:Y:S01]  /*de50*/  LDL.LU.64 R6, [R1+0x148] ;  /* 0x0001480001067983 */ /* 0x000f220000300a00 */
[C---:B---3--:R-:W-:Y:S07]  /*de60*/  HMMA.16816.F32 R24, R8.reuse, R12, R24 ;  /* 0x0000000c0818723c */ /* 0x048fee0000001818 */
[----:B------:R-:W-:Y:S11]  /*de70*/  IMAD.MOV.U32 R12, RZ, RZ, R13 ;  /* 0x000000ffff0c7224 */ /* 0x000ff600078e000d */
[----:B------:R-:W-:Y:S05]  /*de80*/  @!UPT UIADD3 URZ, URZ, URZ, URZ ;  /* 0x0000003f3f3ff290 */ /* 0x000fea000fffe03f */
[----:B------:R2:W-:Y:S01]  /*de90*/  STL.64 [R1+0x28], R26 ;  /* 0x0000281a01007387 */ /* 0x0005e20000100a00 */
[----:B------:R-:W-:Y:S02]  /*dea0*/  IMAD.MOV.U32 R13, RZ, RZ, R24 ;  /* 0x000000ffff0d7224 */ /* 0x000fe400078e0018 */
[----:B------:R-:W-:Y:S02]  /*deb0*/  IMAD.MOV.U32 R29, RZ, RZ, R25 ;  /* 0x000000ffff1d7224 */ /* 0x000fe400078e0019 */
[----:B------:R-:W2:Y:S02]  /*dec0*/  LDL.LU.64 R24, [R1+0xd88] ;  /* 0x000d880001187983 */ /* 0x000ea40000300a00 */
[----:B--2---:R-:W-:Y:S02]  /*ded0*/  HMMA.16816.F32 R24, R8, R24, R16 ;  /* 0x000000180818723c */ /* 0x004fe40000001810 */
[----:B------:R-:W2:Y:S11]  /*dee0*/  LDL.LU.64 R16, [R1+0xd80] ;  /* 0x000d800001107983 */ /* 0x000eb60000300a00 */
[----:B------:R-:W-:Y:S10]  /*def0*/  @!UPT UIADD3 URZ, URZ, URZ, URZ ;  /* 0x0000003f3f3ff290 */ /* 0x000ff4000fffe03f */
[----:B------:R-:W-:Y:S04]  /*df00*/  STL.64 [R1+0xc30], R26 ;  /* 0x000c301a01007387 */ /* 0x000fe80000100a00 */
[----:B------:R0:W-:Y:S04]  /*df10*/  STL.64 [R1+0xc28], R24 ;  /* 0x000c281801007387 */ /* 0x0001e80000100a00 */
[----:B0-----:R-:W3:Y:S04]  /*df20*/  LDL.LU.64 R24, [R1+0x160] ;  /* 0x0001600001187983 */ /* 0x001ee80000300a00 */
[----:B------:R-:W3:Y:S04]  /*df30*/  LDL.LU.64 R26, [R1+0x168] ;  /* 0x00016800011a7983 */ /* 0x000ee80000300a00 */
[----:B------:R-:W4:Y:S01]  /*df40*/  LDL.LU.64 R18, [R1+0xd78] ;  /* 0x000d780001127983 */ /* 0x000f220000300a00 */
[----:B--2---:R-:W-:-:S02]  /*df50*/  IMAD.MOV.U32 R14, RZ, RZ, R16 ;  /* 0x000000ffff0e7224 */ /* 0x004fc400078e0010 */
[----:B------:R-:W-:Y:S01]  /*df60*/  IMAD.MOV.U32 R15, RZ, RZ, R17 ;  /* 0x000000ffff0f7224 */ /* 0x000fe200078e0011 */
[C---:B---3--:R-:W-:Y:S01]  /*df70*/  HMMA.16816.F32 R24, R8.reuse, R16, R24 ;  /* 0x000000100818723c */ /* 0x048fe20000001818 */
[----:B------:R-:W2:Y:S07]  /*df80*/  LDL.LU.64 R16, [R1+0xd70] ;  /* 0x000d700001107983 */ /* 0x000eae0000300a00 */
[----:B----4-:R-:W-:Y:S07]  /*df90*/  HMMA.16816.F32 R8, R8, R20, R4 ;  /* 0x000000140808723c */ /* 0x010fee0000001804 */
[----:B------:R-:W-:-:S09]  /*dfa0*/  IMAD.MOV.U32 R5, RZ, RZ, R18 ;  /* 0x000000ffff057224 */ /* 0x000fd200078e0012 */
[----:B------:R-:W-:-:S05]  /*dfb0*/  IMAD.MOV.U32 R23, RZ, RZ, R24 ;  /* 0x000000ffff177224 */ /* 0x000fca00078e0018 */
[----:B------:R-:W-:Y:S01]  /*dfc0*/  STL.64 [R1+0xd00], R22 ;  /* 0x000d001601007387 */ /* 0x000fe20000100a00 */
[----:B------:R-:W-:-:S03]  /*dfd0*/  IMAD.MOV.U32 R4, RZ, RZ, R19 ;  /* 0x000000ffff047224 */ /* 0x000fc600078e0013 */
[----:B------:R-:W-:Y:S01]  /*dfe0*/  STL.64 [R1+0xcf8], R20 ;  /* 0x000cf81401007387 */ /* 0x000fe20000100a00 */
[----:B--2---:R-:W-:Y:S02]  /*dff0*/  IMAD.MOV.U32 R7, RZ, RZ, R16 ;  /* 0x000000ffff077224 */ /* 0x004fe400078e0010 */
[----:B------:R-:W-:Y:S01]  /*e000*/  IMAD.MOV.U32 R6, RZ, RZ, R17 ;  /* 0x000000ffff067224 */ /* 0x000fe200078e0011 */
[----:B------:R-:W2:Y:S04]  /*e010*/  LDL.LU R16, [R1] ;  /* 0x0000000001107983 */ /* 0x000ea80000300800 */
[----:B------:R-:W2:Y:S04]  /*e020*/  LDL.LU R17, [R1+0x4] ;  /* 0x0000040001117983 */ /* 0x000ea80000300800 */
[----:B------:R-:W3:Y:S04]  /*e030*/  LDL.LU R18, [R1+0x8] ;  /* 0x0000080001127983 */ /* 0x000ee80000300800 */
[----:B------:R-:W3:Y:S04]  /*e040*/  LDL.LU R19, [R1+0xc] ;  /* 0x00000c0001137983 */ /* 0x000ee80000300800 */
[----:B---3--:R-:W-:Y:S04]  /*e050*/  STL.64 [R1+0xcf0], R18 ;  /* 0x000cf01201007387 */ /* 0x008fe80000100a00 */
[----:B--2---:R-:W-:Y:S04]  /*e060*/  STL.64 [R1+0xce8], R16 ;  /* 0x000ce81001007387 */ /* 0x004fe80000100a00 */
[----:B------:R-:W-:Y:S04]  /*e070*/  STL.64 [R1+0xc68], R6 ;  /* 0x000c680601007387 */ /* 0x000fe80000100a00 */
[----:B------:R0:W-:Y:S04]  /*e080*/  STL.64 [R1+0xc60], R4 ;  /* 0x000c600401007387 */ /* 0x0001e80000100a00 */
[----:B0-----:R-:W2:Y:S04]  /*e090*/  LDL.LU R4, [R1+0x80] ;  /* 0x0000800001047983 */ /* 0x001ea80000300800 */
[----:B------:R-:W2:Y:S04]  /*e0a0*/  LDL.LU R5, [R1+0x84] ;  /* 0x0000840001057983 */ /* 0x000ea80000300800 */
[----:B------:R-:W3:Y:S04]  /*e0b0*/  LDL.LU R6, [R1+0x88] ;  /* 0x0000880001067983 */ /* 0x000ee80000300800 */
[----:B------:R-:W3:Y:S01]  /*e0c0*/  LDL.LU R7, [R1+0x8c] ;  /* 0x00008c0001077983 */ /* 0x000ee20000300800 */
[----:B------:R-:W-:-:S02]  /*e0d0*/  IMAD.MOV.U32 R3, RZ, RZ, R25 ;  /* 0x000000ffff037224 */ /* 0x000fc400078e0019 */
[----:B------:R-:W-:Y:S02]  /*e0e0*/  IMAD.MOV.U32 R24, RZ, RZ, R13 ;  /* 0x000000ffff187224 */ /* 0x000fe400078e000d */
[----:B------:R-:W-:Y:S02]  /*e0f0*/  IMAD.MOV.U32 R25, RZ, RZ, R29 ;  /* 0x000000ffff197224 */ /* 0x000fe400078e001d */
[----:B------:R-:W-:Y:S02]  /*e100*/  IMAD.MOV.U32 R2, RZ, RZ, R26 ;  /* 0x000000ffff027224 */ /* 0x000fe400078e001a */
[----:B------:R-:W-:Y:S01]  /*e110*/  IMAD.MOV.U32 R0, RZ, RZ, R27 ;  /* 0x000000ffff007224 */ /* 0x000fe200078e001b */
[----:B---3--:R-:W-:Y:S04]  /*e120*/  STL.64 [R1+0xc78], R6 ;  /* 0x000c780601007387 */ /* 0x008fe80000100a00 */
[----:B--2---:R0:W-:Y:S02]  /*e130*/  STL.64 [R1+0xc70], R4 ;  /* 0x000c700401007387 */ /* 0x0041e40000100a00 */
[----:B0-----:R-:W-:-:S02]  /*e140*/  IMAD.MOV.U32 R4, RZ, RZ, R28 ;  /* 0x000000ffff047224 */ /* 0x001fc400078e001c */
[----:B------:R-:W2:Y:S01]  /*e150*/  LDL.LU R28, [R1+0xd6c] ;  /* 0x000d6c00011c7983 */ /* 0x000ea20000300800 */
[----:B------:R-:W-:-:S03]  /*e160*/  IMAD.MOV.U32 R5, RZ, RZ, R12 ;  /* 0x000000ffff057224 */ /* 0x000fc600078e000c */
[----:B------:R-:W3:Y:S04]  /*e170*/  LDL.LU R12, [R1+0xd68] ;  /* 0x000d6800010c7983 */ /* 0x000ee80000300800 */
[----:B------:R-:W4:Y:S04]  /*e180*/  LDL R6, [R1+0x18] ;  /* 0x0000180001067983 */ /* 0x000f280000100800 */
[----:B------:R-:W4:Y:S04]  /*e190*/  LDL R7, [R1+0x1c] ;  /* 0x00001c0001077983 */ /* 0x000f280000100800 */
[----:B------:R-:W2:Y:S04]  /*e1a0*/  LDL.LU R13, [R1+0xd64] ;  /* 0x000d6400010d7983 */ /* 0x000ea80000300800 */
[----:B------:R-:W2:Y:S04]  /*e1b0*/  LDL.LU R29, [R1+0xd60] ;  /* 0x000d6000011d7983 */ /* 0x000ea80000300800 */
[----:B------:R-:W2:Y:S04]  /*e1c0*/  LDL.LU R26, [R1+0x28] ;  /* 0x00002800011a7983 */ /* 0x000ea80000300800 */
[----:B------:R-:W2:Y:S01]  /*e1d0*/  LDL.LU R27, [R1+0x2c] ;  /* 0x00002c00011b7983 */ /* 0x000ea20000300800 */
[----:B------:R-:W-:-:S02]  /*e1e0*/  IMAD.MOV.U32 R20, RZ, RZ, R14 ;  /* 0x000000ffff147224 */ /* 0x000fc400078e000e */
[----:B------:R-:W-:Y:S01]  /*e1f0*/  IMAD.MOV.U32 R21, RZ, RZ, R15 ;  /* 0x000000ffff157224 */ /* 0x000fe200078e000f */
[----:B--2---:R0:W-:Y:S04]  /*e200*/  STL.64 [R1+0xc88], R26 ;  /* 0x000c881a01007387 */ /* 0x0041e80000100a00 */
[----:B------:R3:W-:Y:S01]  /*e210*/  STL.64 [R1+0xc80], R24 ;  /* 0x000c801801007387 */ /* 0x0007e20000100a00 */
[----:B0-----:R-:W-:Y:S02]  /*e220*/  IMAD.MOV.U32 R26, RZ, RZ, R29 ;  /* 0x000000ffff1a7224 */ /* 0x001fe400078e001d */
[----:B------:R-:W-:Y:S02]  /*e230*/  IMAD.MOV.U32 R27, RZ, RZ, R28 ;  /* 0x000000ffff1b7224 */ /* 0x000fe400078e001c */
[----:B---3--:R-:W-:-:S02]  /*e240*/  IMAD.MOV.U32 R24, RZ, RZ, R12 ;  /* 0x000000ffff187224 */ /* 0x008fc400078e000c */
[----:B------:R-:W2:Y:S01]  /*e250*/  LDL.LU R12, [R1+0xd5c] ;  /* 0x000d5c00010c7983 */ /* 0x000ea20000300800 */
[----:B------:R-:W-:-:S03]  /*e260*/  IMAD.MOV.U32 R25, RZ, RZ, R13 ;  /* 0x000000ffff197224 */ /* 0x000fc600078e000d */
[----:B------:R-:W3:Y:S04]  /*e270*/  LDL.LU R13, [R1+0xd58] ;  /* 0x000d5800010d7983 */ /* 0x000ee80000300800 */
[----:B------:R-:W2:Y:S04]  /*e280*/  LDL.LU.64 R28, [R1+0x1c8] ;  /* 0x0001c800011c7983 */ /* 0x000ea80000300a00 */
[----:B------:R-:W2:Y:S04]  /*e290*/  LDL.LU R14, [R1+0xd54] ;  /* 0x000d5400010e7983 */ /* 0x000ea80000300800 */
[----:B------:R-:W2:Y:S04]  /*e2a0*/  LDL.LU R15, [R1+0xd50] ;  /* 0x000d5000010f7983 */ /* 0x000ea80000300800 */
[----:B------:R-:W-:Y:S04]  /*e2b0*/  STL.64 [R1+0xd18], R20 ;  /* 0x000d181401007387 */ /* 0x000fe80000100a00 */
[----:B------:R-:W-:Y:S04]  /*e2c0*/  STL.64 [R1+0xca8], R26 ;  /* 0x000ca81a01007387 */ /* 0x000fe80000100a00 */
[----:B------:R0:W-:Y:S04]  /*e2d0*/  STL.64 [R1+0xca0], R24 ;  /* 0x000ca01801007387 */ /* 0x0001e80000100a00 */
[----:B0-----:R-:W2:Y:S04]  /*e2e0*/  LDL.LU R24, [R1+0xa0] ;  /* 0x0000a00001187983 */ /* 0x001ea80000300800 */
[----:B------:R-:W2:Y:S04]  /*e2f0*/  LDL.LU R25, [R1+0xa4] ;  /* 0x0000a40001197983 */ /* 0x000ea80000300800 */
[----:B------:R-:W2:Y:S04]  /*e300*/  LDL.LU R26, [R1+0xa8] ;  /* 0x0000a800011a7983 */ /* 0x000ea80000300800 */
[----:B------:R-:W2:Y:S04]  /*e310*/  LDL.LU R27, [R1+0xac] ;  /* 0x0000ac00011b7983 */ /* 0x000ea80000300800 */
[----:B--2---:R3:W-:Y:S04]  /*e320*/  STL.64 [R1+0xcb8], R26 ;  /* 0x000cb81a01007387 */ /* 0x0047e80000100a00 */
[----:B------:R0:W-:Y:S01]  /*e330*/  STL.64 [R1+0xcb0], R24 ;  /* 0x000cb01801007387 */ /* 0x0001e20000100a00 */
[----:B---3--:R-:W-:-:S02]  /*e340*/  IMAD.MOV.U32 R26, RZ, RZ, R13 ;  /* 0x000000ffff1a7224 */ /* 0x008fc400078e000d */
[----:B------:R-:W-:Y:S02]  /*e350*/  IMAD.MOV.U32 R27, RZ, RZ, R12 ;  /* 0x000000ffff1b7224 */ /* 0x000fe400078e000c */
[----:B0-----:R-:W-:Y:S02]  /*e360*/  IMAD.MOV.U32 R24, RZ, RZ, R15 ;  /* 0x000000ffff187224 */ /* 0x001fe400078e000f */
[----:B------:R-:W2:Y:S01]  /*e370*/  LDL.LU R15, [R1+0xd4c] ;  /* 0x000d4c00010f7983 */ /* 0x000ea20000300800 */
[----:B------:R-:W-:-:S03]  /*e380*/  IMAD.MOV.U32 R25, RZ, RZ, R14 ;  /* 0x000000ffff197224 */ /* 0x000fc600078e000e */
[----:B------:R-:W3:Y:S04]  /*e390*/  LDL.LU R14, [R1+0xd48] ;  /* 0x000d4800010e7983 */ /* 0x000ee80000300800 */
[----:B------:R-:W2:Y:S04]  /*e3a0*/  LDL.LU R13, [R1+0xd44] ;  /* 0x000d4400010d7983 */ /* 0x000ea80000300800 */
[----:B------:R-:W2:Y:S04]  /*e3b0*/  LDL.LU R12, [R1+0xd40] ;  /* 0x000d4000010c7983 */ /* 0x000ea80000300800 */
[----:B------:R-:W-:Y:S04]  /*e3c0*/  STL.64 [R1+0xcd0], R26 ;  /* 0x000cd01a01007387 */ /* 0x000fe80000100a00 */
[----:B------:R0:W-:Y:S04]  /*e3d0*/  STL.64 [R1+0xcc8], R24 ;  /* 0x000cc81801007387 */ /* 0x0001e80000100a00 */
[----:B0-----:R-:W2:Y:S04]  /*e3e0*/  LDL.LU R24, [R1+0xc0] ;  /* 0x0000c00001187983 */ /* 0x001ea80000300800 */
[----:B------:R-:W2:Y:S04]  /*e3f0*/  LDL.LU R25, [R1+0xc4] ;  /* 0x0000c40001197983 */ /* 0x000ea80000300800 */
[----:B------:R-:W2:Y:S04]  /*e400*/  LDL.LU R26, [R1+0xc8] ;  /* 0x0000c800011a7983 */ /* 0x000ea80000300800 */
[----:B------:R-:W2:Y:S04]  /*e410*/  LDL.LU R27, [R1+0xcc] ;  /* 0x0000cc00011b7983 */ /* 0x000ea80000300800 */
[----:B------:R-:W2:Y:S04]  /*e420*/  LDL.LU.64 R20, [R1+0x110] ;  /* 0x0001100001147983 */ /* 0x000ea80000300a00 */
[----:B------:R-:W2:Y:S04]  /*e430*/  LDL.LU.64 R22, [R1+0x118] ;  /* 0x0001180001167983 */ /* 0x000ea80000300a00 */
[----:B--2---:R-:W-:Y:S04]  /*e440*/  STL.64 [R1+0xd28], R22 ;  /* 0x000d281601007387 */ /* 0x004fe80000100a00 */
[----:B------:R0:W-:Y:S04]  /*e450*/  STL.64 [R1+0xd20], R20 ;  /* 0x000d201401007387 */ /* 0x0001e80000100a00 */
[----:B0-----:R-:W2:Y:S04]  /*e460*/  LDL.LU.64 R20, [R1+0x100] ;  /* 0x0001000001147983 */ /* 0x001ea80000300a00 */
[----:B------:R-:W2:Y:S04]  /*e470*/  LDL.LU.64 R22, [R1+0x108] ;  /* 0x0001080001167983 */ /* 0x000ea80000300a00 */
[----:B------:R-:W2:Y:S04]  /*e480*/  LDL.LU.64 R16, [R1+0x30] ;  /* 0x0000300001107983 */ /* 0x000ea80000300a00 */
[----:B------:R-:W2:Y:S04]  /*e490*/  LDL.LU.64 R18, [R1+0x38] ;  /* 0x0000380001127983 */ /* 0x000ea80000300a00 */
[----:B--2---:R-:W-:Y:S04]  /*e4a0*/  STL.64 [R1+0xd10], R18 ;  /* 0x000d101201007387 */ /* 0x004fe80000100a00 */
[----:B------:R0:W-:Y:S04]  /*e4b0*/  STL.64 [R1+0xd08], R16 ;  /* 0x000d081001007387 */ /* 0x0001e80000100a00 */
[----:B0-----:R-:W2:Y:S04]  /*e4c0*/  LDL.LU.64 R16, [R1+0xe0] ;  /* 0x0000e00001107983 */ /* 0x001ea80000300a00 */
[----:B------:R-:W2:Y:S04]  /*e4d0*/  LDL.LU.64 R18, [R1+0xe8] ;  /* 0x0000e80001127983 */ /* 0x000ea80000300a00 */
[----:B------:R3:W-:Y:S04]  /*e4e0*/  STL.64 [R1+0xce0], R26 ;  /* 0x000ce01a01007387 */ /* 0x0007e80000100a00 */
[----:B------:R0:W-:Y:S01]  /*e4f0*/  STL.64 [R1+0xcd8], R24 ;  /* 0x000cd81801007387 */ /* 0x0001e20000100a00 */
[----:B---3--:R-:W-:-:S02]  /*e500*/  IMAD.MOV.U32 R26, RZ, RZ, R14 ;  /* 0x000000ffff1a7224 */ /* 0x008fc400078e000e */
[----:B0-----:R-:W-:Y:S02]  /*e510*/  IMAD.MOV.U32 R24, RZ, RZ, R12 ;  /* 0x000000ffff187224 */ /* 0x001fe400078e000c */
[----:B------:R-:W3:Y:S01]  /*e520*/  LDL.LU R12, [R1+0xd3c] ;  /* 0x000d3c00010c7983 */ /* 0x000ee20000300800 */
[----:B------:R-:W-:Y:S02]  /*e530*/  IMAD.MOV.U32 R25, RZ, RZ, R13 ;  /* 0x000000ffff197224 */ /* 0x000fe400078e000d */
[----:B------:R-:W-:Y:S01]  /*e540*/  IMAD.MOV.U32 R27, RZ, RZ, R15 ;  /* 0x000000ffff1b7224 */ /* 0x000fe200078e000f */
[----:B------:R-:W3:Y:S04]  /*e550*/  LDL.LU R13, [R1+0xd38] ;  /* 0x000d3800010d7983 */ /* 0x000ee80000300800 */
[----:B------:R-:W3:Y:S04]  /*e560*/  LDL.LU R14, [R1+0xd34] ;  /* 0x000d3400010e7983 */ /* 0x000ee80000300800 */
[----:B------:R-:W3:Y:S04]  /*e570*/  LDL.LU R15, [R1+0xd30] ;  /* 0x000d3000010f7983 */ /* 0x000ee80000300800 */
[----:B------:R-:W-:Y:S04]  /*e580*/  STL.64 [R1+0xc00], R10 ;  /* 0x000c000a01007387 */ /* 0x000fe80000100a00 */
[----:B------:R0:W-:Y:S04]  /*e590*/  STL.64 [R1+0xbf8], R8 ;  /* 0x000bf80801007387 */ /* 0x0001e80000100a00 */
[----:B0-----:R-:W2:Y:S04]  /*e5a0*/  LDL.LU R8, [R1+0x50] ;  /* 0x0000500001087983 */ /* 0x001ea80000300800 */
[----:B------:R-:W2:Y:S04]  /*e5b0*/  LDL.LU R9, [R1+0x54] ;  /* 0x0000540001097983 */ /* 0x000ea80000300800 */
[----:B------:R-:W2:Y:S04]  /*e5c0*/  LDL R10, [R1+0x58] ;  /* 0x00005800010a7983 */ /* 0x000ea80000100800 */
[----:B------:R-:W2:Y:S01]  /*e5d0*/  LDL R11, [R1+0x5c] ;  /* 0x00005c00010b7983 */ /* 0x000ea20000100800 */
[C---:B---3--:R-:W-:Y:S11]  /*e5e0*/  HMMA.16816.F32 R20, R12.reuse, R4, R20 ;  /* 0x000000040c14723c */ /* 0x048ff60000001814 */
[----:B------:R-:W-:Y:S11]  /*e5f0*/  @!UPT UIADD3 URZ, URZ, URZ, URZ ;  /* 0x0000003f3f3ff290 */ /* 0x000ff6000fffe03f */
[----:B------:R-:W-:Y:S01]  /*e600*/  @!UPT UIADD3 URZ, URZ, URZ, URZ ;  /* 0x0000003f3f3ff290 */ /* 0x000fe2000fffe03f */
[----:B------:R-:W-:Y:S04]  /*e610*/  STL.64 [R1+0x100], R20 ;  /* 0x0001001401007387 */ /* 0x000fe80000100a00 */
[----:B------:R0:W-:Y:S04]  /*e620*/  STL.64 [R1+0x108], R22 ;  /* 0x0001081601007387 */ /* 0x0001e80000100a00 */
[----:B0-----:R-:W2:Y:S04]  /*e630*/  LDL.LU.64 R22, [R1+0xd28] ;  /* 0x000d280001167983 */ /* 0x001ea80000300a00 */
[----:B------:R-:W2:Y:S04]  /*e640*/  LDL.LU.64 R20, [R1+0xd20] ;  /* 0x000d200001147983 */ /* 0x000ea80000300a00 */
[----:B------:R-:W3:Y:S01]  /*e650*/  LDL R5, [R1+0x1e4] ;  /* 0x0001e40001057983 */ /* 0x000ee20000100800 */
[C---:B--2---:R-:W-:Y:S11]  /*e660*/  HMMA.16816.F32 R20, R12.reuse, R8, R20 ;  /* 0x000000080c14723c */ /* 0x044ff60000001814 */
[----:B------:R-:W-:Y:S11]  /*e670*/  @!UPT UIADD3 URZ, URZ, URZ, URZ ;  /* 0x0000003f3f3ff290 */ /* 0x000ff6000fffe03f */
[----:B------:R-:W-:Y:S01]  /*e680*/  @!UPT UIADD3 URZ, URZ, URZ, URZ ;  /* 0x0000003f3f3ff290 */ /* 0x000fe2000fffe03f */
[----:B------:R0:W-:Y:S04]  /*e690*/  STL.64 [R1+0x110], R20 ;  /* 0x0001101401007387 */ /* 0x0001e80000100a00 */
[----:B------:R1:W-:Y:S04]  /*e6a0*/  STL.64 [R1+0x118], R22 ;  /* 0x0001181601007387 */ /* 0x0003e80000100a00 */
[----:B0-----:R-:W1:Y:S02]  /*e6b0*/  LDL.LU.64 R20, [R1+0xd18] ;  /* 0x000d180001147983 */ /* 0x001e640000300a00 */
[C---:B-1----:R-:W-:Y:S02]  /*e6c0*/  HMMA.16816.F32 R20, R12.reuse, R20, R16 ;  /* 0x000000140c14723c */ /* 0x042fe40000001810 */
[----:B------:R-:W2:Y:S04]  /*e6d0*/  LDL.LU.64 R18, [R1+0xd10] ;  /* 0x000d100001127983 */ /* 0x000ea80000300a00 */
[----:B------:R-:W2:Y:S11]  /*e6e0*/  LDL.LU.64 R16, [R1+0xd08] ;  /* 0x000d080001107983 */ /* 0x000eb60000300a00 */
[----:B------:R-:W-:Y:S06]  /*e6f0*/  @!UPT UIADD3 URZ, URZ, URZ, URZ ;  /* 0x0000003f3f3ff290 */ /* 0x000fec000fffe03f */
[----:B------:R-:W-:Y:S04]  /*e700*/  STL.64 [R1+0x120], R20 ;  /* 0x0001201401007387 */ /* 0x000fe80000100a00 */
[----:B------:R0:W-:Y:S04]  /*e710*/  STL.64 [R1+0x128], R22 ;  /* 0x0001281601007387 */ /* 0x0001e80000100a00 */
[----:B0-----:R-:W2:Y:S04]  /*e720*/  LDL.LU.64 R22, [R1+0xd00] ;  /* 0x000d000001167983 */ /* 0x001ea80000300a00 */
[----:B------:R-:W2:Y:S02]  /*e730*/  LDL.LU.64 R20, [R1+0xcf8] ;  /* 0x000cf80001147983 */ /* 0x000ea40000300a00 */
[----:B--2---:R-:W-:Y:S02]  /*e740*/  HMMA.16816.F32 R12, R12, R20, R16 ;  /* 0x000000140c0c723c */ /* 0x004fe40000001810 */
[----:B------:R-:W4:Y:S04]  /*e750*/  LDL.LU.64 R18, [R1+0xcf0] ;  /* 0x000cf00001127983 */ /* 0x000f280000300a00 */
[----:B------:R-:W4:Y:S11]  /*e760*/  LDL.LU.64 R16, [R1+0xce8] ;  /* 0x000ce80001107983 */ /* 0x000f360000300a00 */
[----:B------:R-:W-:Y:S06]  /*e770*/  @!UPT UIADD3 URZ, URZ, URZ, URZ ;  /* 0x0000003f3f3ff290 */ /* 0x000fec000fffe03f */
[----:B------:R-:W-:Y:S04]  /*e780*/  STL.64 [R1+0xe0], R12 ;  /* 0x0000e00c01007387 */ /* 0x000fe80000100a00 */
[----:B------:R-:W-:Y:S04]  /*e790*/  STL.64 [R1+0xe8], R14 ;  /* 0x0000e80e01007387 */ /* 0x000fe80000100a00 */
[----:B---3--:R-:W0:Y:S04]  /*e7a0*/  LDSM.16.MT88.4 R12, [R5+0x1080] ;  /* 0x00108000050c783b */ /* 0x008e280000004200 */
[----:B0-----:R0:W-:Y:S04]  /*e7b0*/  STL.64 [R1+0xc10], R14 ;  /* 0x000c100e01007387 */ /* 0x0011e80000100a00 */
[----:B------:R-:W-:Y:S04]  /*e7c0*/  STL.64 [R1+0xc08], R12 ;  /* 0x000c080c01007387 */ /* 0x000fe80000100a00 */
[----:B0-----:R-:W2:Y:S01]  /*e7d0*/  LDL.LU.64 R14, [R1+0x78] ;  /* 0x00007800010e7983 */ /* 0x001ea20000300a00 */
[C---:B----4-:R-:W-:Y:S11]  /*e7e0*/  HMMA.16816.F32 R24, R16.reuse, R6, R24 ;  /* 0x000000061018723c */ /* 0x050ff60000001818 */
[----:B------:R-:W-:Y:S11]  /*e7f0*/  @!UPT UIADD3 URZ, URZ, URZ, URZ ;  /* 0x0000003f3f3ff290 */ /* 0x000ff6000fffe03f */
[----:B------:R-:W-:Y:S01]  /*e800*/  @!UPT UIADD3 URZ, URZ, URZ, URZ ;  /* 0x0000003f3f3ff290 */ /* 0x000fe2000fffe03f */
[----:B------:R-:W-:Y:S04]  /*e810*/  STL.64 [R1+0xd0], R24 ;  /* 0x0000d01801007387 */ /* 0x000fe80000100a00 */
[----:B------:R0:W-:Y:S04]  /*e820*/  STL.64 [R1+0xd8], R26 ;  /* 0x0000d81a01007387 */ /* 0x0001e80000100a00 */
[----:B0-----:R-:W3:Y:S04]  /*e830*/  LDL.LU.64 R26, [R1+0xce0] ;  /* 0x000ce000011a7983 */ /* 0x001ee80000300a00 */
[----:B------:R-:W3:Y:S02]  /*e840*/  LDL.LU.64 R24, [R1+0xcd8] ;  /* 0x000cd80001187983 */ /* 0x000ee40000300a00 */
[----:B---3--:R-:W-:Y:S02]  /*e850*/  HMMA.16816.F32 R8, R16, R10, R24 ;  /* 0x0000000a1008723c */ /* 0x008fe40000001818 */
[----:B------:R-:W2:Y:S04]  /*e860*/  LDL.LU.64 R26, [R1+0xcd0] ;  /* 0x000cd000011a7983 */ /* 0x000ea80000300a00 */
[----:B------:R-:W2:Y:S11]  /*e870*/  LDL.LU.64 R24, [R1+0xcc8] ;  /* 0x000cc80001187983 */ /* 0x000eb60000300a00 */
[----:B------:R-:W-:Y:S06]  /*e880*/  @!UPT UIADD3 URZ, URZ, URZ, URZ ;  /* 0x0000003f3f3ff290 */ /* 0x000fec000fffe03f */
[----:B------:R0:W-:Y:S04]  /*e890*/  STL.64 [R1+0xc0], R8 ;  /* 0x0000c00801007387 */ /* 0x0001e80000100a00 */
[----:B------:R1:W-:Y:S01]  /*e8a0*/  STL.64 [R1+0xc8], R10 ;  /* 0x0000c80a01007387 */ /* 0x0003e20000100a00 */
[----:B0-----:R-:W-:Y:S02]  /*e8b0*/  IMAD.MOV.U32 R8, RZ, RZ, R23 ;  /* 0x000000ffff087224 */ /* 0x001fe400078e0017 */
[----:B------:R-:W-:Y:S01]  /*e8c0*/  IMAD.MOV.U32 R9, RZ, RZ, R3 ;  /* 0x000000ffff097224 */ /* 0x000fe200078e0003 */
[----:B------:R-:W3:Y:S01]  /*e8d0*/  LDL.LU R23, [R1+0xcc0] ;  /* 0x000cc00001177983 */ /* 0x000ee20000300800 */
[----:B-1----:R-:W-:Y:S02]  /*e8e0*/  IMAD.MOV.U32 R10, RZ, RZ, R2 ;  /* 0x000000ffff0a7224 */ /* 0x002fe400078e0002 */
[----:B------:R-:W-:-:S05]  /*e8f0*/  IMAD.MOV.U32 R11, RZ, RZ, R0 ;  /* 0x000000ffff0b7224 */ /* 0x000fca00078e0000 */
[----:B------:R0:W-:Y:S04]  /*e900*/  STL.64 [R1+0xc20], R10 ;  /* 0x000c200a01007387 */ /* 0x0001e80000100a00 */
[----:B------:R-:W-:Y:S04]  /*e910*/  STL.64 [R1+0xc18], R8 ;  /* 0x000c180801007387 */ /* 0x000fe80000100a00 */
[----:B0-----:R-:W4:Y:S01]  /*e920*/  LDL.LU.64 R10, [R1+0x58] ;  /* 0x00005800010a7983 */ /* 0x001f220000300a00 */
[C---:B--2---:R-:W-:Y:S11]  /*e930*/  HMMA.16816.F32 R24, R16.reuse, R14, R24 ;  /* 0x0000000e1018723c */ /* 0x044ff60000001818 */
        /* <DEDUP_REMOVED lines=10> */
[----:B------:R-:W-:Y:S04]  /*e9e0*/  STL.64 [R1+0x180], R16 ;  /* 0x0001801001007387 */ /* 0x000fe80000100a00 */
[----:B------:R0:W-:Y:S04]  /*e9f0*/  STL.64 [R1+0x188], R18 ;  /* 0x0001881201007387 */ /* 0x0001e80000100a00 */
[----:B0-----:R-:W2:Y:S04]  /*ea00*/  LDL.LU.64 R18, [R1+0xc98] ;  /* 0x000c980001127983 */ /* 0x001ea80000300a00 */
[----:B------:R-:W2:Y:S02]  /*ea10*/  LDL.LU.64 R16, [R1+0xc90] ;  /* 0x000c900001107983 */ /* 0x000ea40000300a00 */
[C---:B--2---:R-:W-:Y:S02]  /*ea20*/  HMMA.16816.F32 R4, R16.reuse, R6, R24 ;  /* 0x000000061004723c */ /* 0x044fe40000001818 */
[----:B------:R-:W2:Y:S04]  /*ea30*/  LDL.LU.64 R26, [R1+0xc88] ;  /* 0x000c8800011a7983 */ /* 0x000ea80000300a00 */
[----:B------:R-:W2:Y:S11]  /*ea40*/  LDL.LU.64 R24, [R1+0xc80] ;  /* 0x000c800001187983 */ /* 0x000eb60000300a00 */
[----:B------:R-:W-:Y:S06]  /*ea50*/  @!UPT UIADD3 URZ, URZ, URZ, URZ ;  /* 0x0000003f3f3ff290 */ /* 0x000fec000fffe03f */
[----:B------:R-:W-:Y:S04]  /*ea60*/  STL.64 [R1+0x1b0], R4 ;  /* 0x0001b00401007387 */ /* 0x000fe80000100a00 */
[----:B------:R0:W-:Y:S04]  /*ea70*/  STL.64 [R1+0x1b8], R6 ;  /* 0x0001b80601007387 */ /* 0x0001e80000100a00 */
[----:B0-----:R-:W4:Y:S04]  /*ea80*/  LDL.LU.64 R6, [R1+0xc78] ;  /* 0x000c780001067983 */ /* 0x001f280000300a00 */
[----:B------:R-:W4:Y:S02]  /*ea90*/  LDL.LU.64 R4, [R1+0xc70] ;  /* 0x000c700001047983 */ /* 0x000f240000300a00 */
[C---:B----4-:R-:W-:Y:S11]  /*eaa0*/  HMMA.16816.F32 R4, R16.reuse, R10, R4 ;  /* 0x0000000a1004723c */ /* 0x050ff60000001804 */
[----:B------:R-:W-:Y:S11]  /*eab0*/  @!UPT UIADD3 URZ, URZ, URZ, URZ ;  /* 0x0000003f3f3ff290 */ /* 0x000ff6000fffe03f */
[----:B------:R-:W-:Y:S01]  /*eac0*/  @!UPT UIADD3 URZ, URZ, URZ, URZ ;  /* 0x0000003f3f3ff290 */ /* 0x000fe2000fffe03f */
[----:B------:R-:W-:Y:S04]  /*ead0*/  STL.64 [R1+0x1a0], R4 ;  /* 0x0001a00401007387 */ /* 0x000fe80000100a00 */
[----:B------:R0:W-:Y:S04]  /*eae0*/  STL.64 [R1+0x1a8], R6 ;  /* 0x0001a80601007387 */ /* 0x0001e80000100a00 */
[----:B0-----:R-:W3:Y:S04]  /*eaf0*/  LDL.LU.64 R6, [R1+0xc68] ;  /* 0x000c680001067983 */ /* 0x001ee80000300a00 */
[----:B------:R-:W3:Y:S04]  /*eb00*/  LDL.LU.64 R4, [R1+0xc60] ;  /* 0x000c600001047983 */ /* 0x000ee80000300a00 */
[----:B------:R0:W-:Y:S04]  /*eb10*/  STL.64 [R1+0xc38], R10 ;  /* 0x000c380a01007387 */ /* 0x0001e80000100a00 */
[----:B0-----:R-:W4:Y:S01]  /*eb20*/  LDL.LU.64 R10, [R1+0x18] ;  /* 0x00001800010a7983 */ /* 0x001f220000300a00 */
[----:B---3--:R-:W-:Y:S11]  /*eb30*/  HMMA.16816.F32 R4, R16, R14, R4 ;  /* 0x0000000e1004723c */ /* 0x008ff60000001804 */
[----:B------:R-:W-:Y:S11]  /*eb40*/  @!UPT UIADD3 URZ, URZ, URZ, URZ ;  /* 0x0000003f3f3ff290 */ /* 0x000ff6000fffe03f */
[----:B------:R-:W-:Y:S01]  /*eb50*/  @!UPT UIADD3 URZ, URZ, URZ, URZ ;  /* 0x0000003f3f3ff290 */ /* 0x000fe2000fffe03f */
[----:B------:R-:W-:Y:S04]  /*eb60*/  STL.64 [R1+0x190], R4 ;  /* 0x0001900401007387 */ /* 0x000fe80000100a00 */
[----:B------:R0:W-:Y:S04]  /*eb70*/  STL.64 [R1+0x198], R6 ;  /* 0x0001980601007387 */ /* 0x0001e80000100a00 */
[----:B0-----:R-:W3:Y:S04]  /*eb80*/  LDL.LU.64 R6, [R1+0xc58] ;  /* 0x000c580001067983 */ /* 0x001ee80000300a00 */
[----:B------:R-:W3:Y:S01]  /*eb90*/  LDL.LU.64 R4, [R1+0xc50] ;  /* 0x000c500001047983 */ /* 0x000ee20000300a00 */
[----:B------:R-:W-:-:S02]  /*eba0*/  IMAD.MOV.U32 R2, RZ, RZ, R22 ;  /* 0x000000ffff027224 */ /* 0x000fc400078e0016 */
[----:B------:R-:W-:Y:S01]  /*ebb0*/  IMAD.MOV.U32 R0, RZ, RZ, R23 ;  /* 0x000000ffff007224 */ /* 0x000fe200078e0017 */
[----:B---3--:R-:W-:Y:S11]  /*ebc0*/  HMMA.16816.F32 R4, R16, R22, R4 ;  /* 0x000000161004723c */ /* 0x008ff60000001804 */
[----:B------:R-:W-:Y:S11]  /*ebd0*/  @!UPT UIADD3 URZ, URZ, URZ, URZ ;  /* 0x0000003f3f3ff290 */ /* 0x000ff6000fffe03f */
[----:B------:R-:W-:Y:S01]  /*ebe0*/  @!UPT UIADD3 URZ, URZ, URZ, URZ ;  /* 0x0000003f3f3ff290 */ /* 0x000fe2000fffe03f */
[----:B------:R4:W-:Y:S04]  /*ebf0*/  STL.64 [R1+0x80], R4 ;  /* 0x0000800401007387 */ /* 0x0009e80000100a00 */
[----:B------:R-:W-:Y:S04]  /*ec00*/  STL.64 [R1+0x88], R6 ;  /* 0x0000880601007387 */ /* 0x000fe80000100a00 */
[----:B------:R-:W2:Y:S04]  /*ec10*/  LDL.LU.64 R22, [R1+0xc48] ;  /* 0x000c480001167983 */ /* 0x000ea80000300a00 */
[----:B------:R-:W2:Y:S01]  /*ec20*/  LDL.LU.64 R20, [R1+0xc40] ;  /* 0x000c400001147983 */ /* 0x000ea20000300a00 */
[----:B----4-:R-:W-:-:S02]  /*ec30*/  IMAD.MOV.U32 R5, RZ, RZ, R10 ;  /* 0x000000ffff057224 */ /* 0x010fc400078e000a */
[----:B------:R-:W-:Y:S01]  /*ec40*/  IMAD.MOV.U32 R4, RZ, RZ, R11 ;  /* 0x000000ffff047224 */ /* 0x000fe200078e000b */
[----:B------:R-:W3:Y:S01]  /*ec50*/  LDL R19, [R1+0x1e0] ;  /* 0x0001e00001137983 */ /* 0x000ee20000100800 */
[----:B--2---:R-:W-:Y:S03]  /*ec60*/  HMMA.16816.F32 R24, R20, R10, R24 ;  /* 0x0000000a1418723c */ /* 0x004fe60000001818 */
[----:B------:R-:W2:Y:S11]  /*ec70*/  LDL.LU.64 R10, [R1+0xc38] ;  /* 0x000c3800010a7983 */ /* 0x000eb60000300a00 */
[----:B------:R-:W-:Y:S09]  /*ec80*/  @!UPT UIADD3 URZ, URZ, URZ, URZ ;  /* 0x0000003f3f3ff290 */ /* 0x000ff2000fffe03f */
[----:B------:R-:W-:Y:S01]  /*ec90*/  STL.64 [R1+0xa0], R24 ;  /* 0x0000a01801007387 */ /* 0x000fe20000100a00 */
[----:B------:R-:W-:-:S03]  /*eca0*/  IMAD.MOV.U32 R3, RZ, RZ, R27 ;  /* 0x000000ffff037224 */ /* 0x000fc600078e001b */
[----:B------:R0:W-:Y:S04]  /*ecb0*/  STL [R1+0xa8], R26 ;  /* 0x0000a81a01007387 */ /* 0x0001e80000100800 */
[----:B0-----:R-:W4:Y:S04]  /*ecc0*/  LDL.LU.64 R26, [R1+0xc30] ;  /* 0x000c3000011a7983 */ /* 0x001f280000300a00 */
[----:B------:R-:W4:Y:S04]  /*ecd0*/  LDL.LU.64 R24, [R1+0xc28] ;  /* 0x000c280001187983 */ /* 0x000f280000300a00 */
[----:B------:R-:W0:Y:S04]  /*ece0*/  S2R R13, SR_TID.X ;  /* 0x00000000000d7919 */ /* 0x000e280000002100 */
[----:B------:R-:W1:Y:S04]  /*ecf0*/  S2R R12, SR_TID.X ;  /* 0x00000000000c7919 */ /* 0x000e680000002100 */
[----:B------:R-:W-:Y:S01]  /*ed00*/  STL [R1+0xb30], R3 ;  /* 0x000b300301007387 */ /* 0x000fe20000100800 */
[----:B0-----:R-:W-:Y:S01]  /*ed10*/  LOP3.LUT R13, R13, 0x7, RZ, 0xc0, !PT ;  /* 0x000000070d0d7812 */ /* 0x001fe200078ec0ff */
[----:B-1----:R-:W-:-:S04]  /*ed20*/  IMAD.SHL.U32 R12, R12, 0x2, RZ ;  /* 0x000000020c0c7824 */ /* 0x002fc800078e00ff */
[----:B------:R-:W-:-:S05]  /*ed30*/  IMAD R13, R13, 0x90, RZ ;  /* 0x000000900d0d7824 */ /* 0x000fca00078e02ff */
[----:B------:R-:W-:-:S04]  /*ed40*/  LOP3.LUT R7, R13, 0x30, R12, 0x78, !PT ;  /* 0x000000300d077812 */ /* 0x000fc800078e780c */
[----:B------:R-:W-:Y:S01]  /*ed50*/  LOP3.LUT R7, R7, 0x40, RZ, 0x3c, !PT ;  /* 0x0000004007077812 */ /* 0x000fe200078e3cff */
[----:B--2---:R-:W-:Y:S02]  /*ed60*/  IMAD.MOV.U32 R17, RZ, RZ, R10 ;  /* 0x000000ffff117224 */ /* 0x004fe400078e000a */
[----:B------:R-:W-:Y:S01]  /*ed70*/  IMAD.MOV.U32 R16, RZ, RZ, R11 ;  /* 0x000000ffff107224 */ /* 0x000fe200078e000b */
[----:B----4-:R-:W-:Y:S01]  /*ed80*/  HMMA.16816.F32 R24, R20, R10, R24 ;  /* 0x0000000a1418723c */ /* 0x010fe20000001818 */
[----:B------:R-:W-:Y:S11]  /*ed90*/  LDSM.16.M88.4 R8, [R7+0x4000] ;  /* 0x004000000708783b */ /* 0x000ff60000000200 */
[----:B------:R-:W-:Y:S11]  /*eda0*/  @!UPT UIADD3 URZ, URZ, URZ, URZ ;  /* 0x0000003f3f3ff290 */ /* 0x000ff6000fffe03f */
[----:B------:R-:W-:Y:S04]  /*edb0*/  STL.64 [R1+0x90], R24 ;  /* 0x0000901801007387 */ /* 0x000fe80000100a00 */
[----:B------:R-:W-:Y:S04]  /*edc0*/  STL.64 [R1+0x98], R26 ;  /* 0x0000981a01007387 */ /* 0x000fe80000100a00 */
[----:B---3--:R-:W0:Y:S04]  /*edd0*/  LDSM.16.MT88.4 R24, [R19+0x2000] ;  /* 0x002000001318783b */ /* 0x008e280000004200 */
[----:B------:R-:W-:Y:S04]  /*ede0*/  STL [R1+0xbf0], R19 ;  /* 0x000bf01301007387 */ /* 0x000fe80000100800 */
[----:B0-----:R0:W-:Y:S04]  /*edf0*/  STL.64 [R1+0xb98], R26 ;  /* 0x000b981a01007387 */ /* 0x0011e80000100a00 */
[----:B------:R-:W-:Y:S04]  /*ee00*/  STL.64 [R1+0xb90], R24 ;  /* 0x000b901801007387 */ /* 0x000fe80000100a00 */
[----:B------:R-:W-:Y:S04]  /*ee10*/  STL.64 [R1+0x40], R8 ;  /* 0x0000400801007387 */ /* 0x000fe80000100a00 */
[----:B------:R-:W-:Y:S04]  /*ee20*/  STL.64 [R1+0x48], R10 ;  /* 0x0000480a01007387 */ /* 0x000fe80000100a00 */
[----:B------:R-:W1:Y:S01]  /*ee30*/  LDSM.16.M88.4 R8, [R7+0x4400] ;  /* 0x004400000708783b */ /* 0x000e620000000200 */
[----:B0-----:R-:W-:-:S02]  /*ee40*/  IMAD.MOV.U32 R26, RZ, RZ, R2 ;  /* 0x000000ffff1a7224 */ /* 0x001fc400078e0002 */
[----:B------:R-:W-:Y:S01]  /*ee50*/  IMAD.MOV.U32 R27, RZ, RZ, R0 ;  /* 0x000000ffff1b7224 */ /* 0x000fe200078e0000 */
[----:B-1----:R-:W-:Y:S01]  /*ee60*/  STL.64 [R1+0x30], R8 ;  /* 0x0000300801007387 */ /* 0x002fe20000100a00 */
[----:B------:R-:W-:Y:S02]  /*ee70*/  IMAD.MOV.U32 R2, RZ, RZ, R10 ;  /* 0x000000ffff027224 */ /* 0x000fe400078e000a */
[----:B------:R-:W-:Y:S01]  /*ee80*/  IMAD.MOV.U32 R0, RZ, RZ, R11 ;  /* 0x000000ffff007224 */ /* 0x000fe200078e000b */
[----:B------:R0:W-:Y:S04]  /*ee90*/  STL.64 [R1+0x38], R10 ;  /* 0x0000380a01007387 */ /* 0x0001e80000100a00 */
[----:B0-----:R-:W2:Y:S04]  /*eea0*/  LDL.LU.64 R10, [R1+0xc20] ;  /* 0x000c2000010a7983 */ /* 0x001ea80000300a00 */
[----:B------:R-:W2:Y:S01]  /*eeb0*/  LDL.LU.64 R8, [R1+0xc18] ;  /* 0x000c180001087983 */ /* 0x000ea20000300a00 */
[----:B------:R-:W-:-:S02]  /*eec0*/  IMAD.MOV.U32 R19, RZ, RZ, R14 ;  /* 0x000000ffff137224 */ /* 0x000fc400078e000e */
[----:B------:R-:W-:Y:S01]  /*eed0*/  IMAD.MOV.U32 R18, RZ, RZ, R15 ;  /* 0x000000ffff127224 */ /* 0x000fe200078e000f */
[----:B------:R-:W-:Y:S04]  /*eee0*/  STL [R1+0xb38], R0 ;  /* 0x000b380001007387 */ /* 0x000fe80000100800 */
[----:B------:R-:W-:Y:S01]  /*eef0*/  STL [R1+0xb34], R2 ;  /* 0x000b340201007387 */ /* 0x000fe20000100800 */
[----:B--2---:R-:W-:Y:S03]  /*ef00*/  HMMA.16816.F32 R8, R20, R14, R8 ;  /* 0x0000000e1408723c */ /* 0x004fe60000001808 */
[----:B------:R-:W2:Y:S04]  /*ef10*/  LDL.LU.64 R14, [R1+0xc10] ;  /* 0x000c1000010e7983 */ /* 0x000ea80000300a00 */
[----:B------:R-:W3:Y:S11]  /*ef20*/  LDL.LU.64 R12, [R1+0xc08] ;  /* 0x000c0800010c7983 */ /* 0x000ef60000300a00 */
[----:B------:R-:W-:Y:S05]  /*ef30*/  @!UPT UIADD3 URZ, URZ, URZ, URZ ;  /* 0x0000003f3f3ff290 */ /* 0x000fea000fffe03f */
[----:B------:R-:W-:Y:S01]  /*ef40*/  STL.64 [R1+0x170], R8 ;  /* 0x0001700801007387 */ /* 0x000fe20000100a00 */
[----:B------:R-:W-:-:S03]  /*ef50*/  IMAD.MOV.U32 R3, RZ, RZ, R10 ;  /* 0x000000ffff037224 */ /* 0x000fc600078e000a */
[----:B------:R-:W-:Y:S04]  /*ef60*/  STL [R1+0x17c], R11 ;  /* 0x00017c0b01007387 */ /* 0x000fe80000100800 */
[----:B------:R-:W0:Y:S04]  /*ef70*/  LDSM.16.M88.4 R8, [R7+0x4800] ;  /* 0x004800000708783b */ /* 0x000e280000000200 */
[----:B------:R-:W-:Y:S04]  /*ef80*/  STL [R1+0xb3c], R3 ;  /* 0x000b3c0301007387 */ /* 0x000fe80000100800 */
[----:B0-----:R-:W-:Y:S01]  /*ef90*/  STL.64 [R1+0x20], R8 ;  /* 0x0000200801007387 */ /* 0x001fe20000100a00 */
[----:B------:R-:W-:-:S02]  /*efa0*/  IMAD.MOV.U32 R25, RZ, RZ, R8 ;  /* 0x000000ffff197224 */ /* 0x000fc400078e0008 */
[----:B------:R-:W-:Y:S01]  /*efb0*/  IMAD.MOV.U32 R24, RZ, RZ, R9 ;  /* 0x000000ffff187224 */ /* 0x000fe200078e0009 */
[----:B------:R0:W-:Y:S04]  /*efc0*/  STL.64 [R1+0x28], R10 ;  /* 0x0000280a01007387 */ /* 0x0001e80000100a00 */
[----:B0-----:R-:W4:Y:S04]  /*efd0*/  LDL.LU.64 R10, [R1+0xc00] ;  /* 0x000c0000010a7983 */ /* 0x001f280000300a00 */
[----:B------:R-:W4:Y:S02]  /*efe0*/  LDL.LU.64 R8, [R1+0xbf8] ;  /* 0x000bf80001087983 */ /* 0x000f240000300a00 */
[----:B----4-:R-:W-:Y:S11]  /*eff0*/  HMMA.16816.F32 R8, R20, R26, R8 ;  /* 0x0000001a1408723c */ /* 0x010ff60000001808 */
[----:B------:R-:W-:Y:S11]  /*f000*/  @!UPT UIADD3 URZ, URZ, URZ, URZ ;  /* 0x0000003f3f3ff290 */ /* 0x000ff6000fffe03f */
[----:B------:R-:W-:Y:S01]  /*f010*/  @!UPT UIADD3 URZ, URZ, URZ, URZ ;  /* 0x0000003f3f3ff290 */ /* 0x000fe2000fffe03f */
[----:B------:R-:W-:Y:S04]  /*f020*/  STL [R1+0x160], R8 ;  /* 0x0001600801007387 */ /* 0x000fe80000100800 */
[----:B------:R-:W4:Y:S04]  /*f030*/  LDL.LU R20, [R1+0x100] ;  /* 0x0001000001147983 */ /* 0x000f280000300800 */
[----:B------:R-:W4:Y:S04]  /*f040*/  LDL.LU R21, [R1+0x104] ;  /* 0x0001040001157983 */ /* 0x000f280000300800 */
[----:B------:R-:W4:Y:S04]  /*f050*/  LDL.LU R22, [R1+0x108] ;  /* 0x0001080001167983 */ /* 0x000f280000300800 */
[----:B------:R-:W4:Y:S01]  /*f060*/  LDL.LU R23, [R1+0x10c] ;  /* 0x00010c0001177983 */ /* 0x000f220000300800 */
[----:B------:R-:W-:-:S02]  /*f070*/  IMAD.MOV.U32 R0, RZ, RZ, R10 ;  /* 0x000000ffff007224 */ /* 0x000fc400078e000a */
[----:B------:R-:W-:Y:S02]  /*f080*/  IMAD.MOV.U32 R2, RZ, RZ, R11 ;  /* 0x000000ffff027224 */ /* 0x000fe400078e000b */
[----:B------:R-:W-:Y:S02]  /*f090*/  IMAD.MOV.U32 R10, RZ, RZ, R5 ;  /* 0x000000ffff0a7224 */ /* 0x000fe400078e0005 */
[----:B------:R-:W-:Y:S02]  /*f0a0*/  IMAD.MOV.U32 R11, RZ, RZ, R4 ;  /* 0x000000ffff0b7224 */ /* 0x000fe400078e0004 */
[----:B------:R-:W0:Y:S01]  /*f0b0*/  LDSM.16.M88.4 R4, [R7+0x4c00] ;  /* 0x004c00000704783b */ /* 0x000e220000000200 */
[----:B------:R-:W-:-:S03]  /*f0c0*/  IMAD.MOV.U32 R3, RZ, RZ, R9 ;  /* 0x000000ffff037224 */ /* 0x000fc600078e0009 */
[----:B------:R-:W-:Y:S04]  /*f0d0*/  STL.64 [R1+0xba8], R26 ;  /* 0x000ba81a01007387 */ /* 0x000fe80000100a00 */
[----:B------:R-:W-:Y:S04]  /*f0e0*/  STL [R1+0xb48], R2 ;  /* 0x000b480201007387 */ /* 0x000fe80000100800 */
[----:B------:R-:W-:Y:S04]  /*f0f0*/  STL [R1+0xb44], R0 ;  /* 0x000b440001007387 */ /* 0x000fe80000100800 */
[----:B------:R-:W-:Y:S04]  /*f100*/  STL [R1+0xb40], R3 ;  /* 0x000b400301007387 */ /* 0x000fe80000100800 */
[----:B0-----:R-:W-:Y:S04]  /*f110*/  STL.64 [R1+0xb60], R6 ;  /* 0x000b600601007387 */ /* 0x001fe80000100a00 */
[----:B------:R4:W-:Y:S04]  /*f120*/  STL.64 [R1+0xb58], R4 ;  /* 0x000b580401007387 */ /* 0x0009e80000100a00 */
[----:B--2---:R-:W-:Y:S04]  /*f130*/  STL.64 [R1+0xbe8], R14 ;  /* 0x000be80e01007387 */ /* 0x004fe80000100a00 */
[----:B---3--:R-:W-:Y:S01]  /*f140*/  STL.64 [R1+0xbe0], R12 ;  /* 0x000be00c01007387 */ /* 0x008fe20000100a00 */
[----:B----4-:R-:W-:Y:S11]  /*f150*/  HMMA.16816.F32 R4, R12, R10, R20 ;  /* 0x0000000a0c04723c */ /* 0x010ff60000001814 */
[----:B------:R-:W-:Y:S11]  /*f160*/  @!UPT UIADD3 URZ, URZ, URZ, URZ ;  /* 0x0000003f3f3ff290 */ /* 0x000ff6000fffe03f */
[----:B------:R-:W-:Y:S01]  /*f170*/  @!UPT UIADD3 URZ, URZ, URZ, URZ ;  /* 0x0000003f3f3ff290 */ /* 0x000fe2000fffe03f */
[----:B------:R0:W-:Y:S04]  /*f180*/  STL.64 [R1+0x150], R4 ;  /* 0x0001500401007387 */ /* 0x0001e80000100a00 */
[----:B------:R1:W-:Y:S04]  /*f190*/  STL.64 [R1+0x158], R6 ;  /* 0x0001580601007387 */ /* 0x0003e80000100a00 */
[----:B0-----:R-:W2:Y:S04]  /*f1a0*/  LDL.LU R4, [R1+0xb0] ;  /* 0x0000b00001047983 */ /* 0x001ea80000300800 */
[----:B------:R-:W2:Y:S04]  /*f1b0*/  LDL.LU R5, [R1+0xb4] ;  /* 0x0000b40001057983 */ /* 0x000ea80000300800 */
[----:B-1----:R-:W3:Y:S04]  /*f1c0*/  LDL.LU R6, [R1+0xb8] ;  /* 0x0000b80001067983 */ /* 0x002ee80000300800 */
[----:B------:R-:W3:Y:S04]  /*f1d0*/  LDL.LU R7, [R1+0xbc] ;  /* 0x0000bc0001077983 */ /* 0x000ee80000300800 */
[----:B------:R-:W4:Y:S04]  /*f1e0*/  LDL R11, [R1+0x1e4] ;  /* 0x0001e400010b7983 */ /* 0x000f280000100800 */
[----:B---3--:R-:W-:Y:S04]  /*f1f0*/  STL.64 [R1+0xb70], R6 ;  /* 0x000b700601007387 */ /* 0x008fe80000100a00 */
[----:B--2---:R0:W-:Y:S04]  /*f200*/  STL.64 [R1+0xb68], R4 ;  /* 0x000b680401007387 */ /* 0x0041e80000100a00 */
[----:B0-----:R-:W2:Y:S04]  /*f210*/  LDL.LU R4, [R1+0xc0] ;  /* 0x0000c00001047983 */ /* 0x001ea80000300800 */
[----:B------:R-:W2:Y:S04]  /*f220*/  LDL.LU R5, [R1+0xc4] ;  /* 0x0000c40001057983 */ /* 0x000ea80000300800 */
[----:B------:R-:W3:Y:S04]  /*f230*/  LDL.LU R6, [R1+0xc8] ;  /* 0x0000c80001067983 */ /* 0x000ee80000300800 */
[----:B------:R-:W3:Y:S01]  /*f240*/  LDL.LU R7, [R1+0xcc] ;  /* 0x0000cc0001077983 */ /* 0x000ee20000300800 */
[----:B------:R-:W-:-:S02]  /*f250*/  IMAD.MOV.U32 R26, RZ, RZ, R19 ;  /* 0x000000ffff1a7224 */ /* 0x000fc400078e0013 */
[----:B------:R-:W-:Y:S01]  /*f260*/  IMAD.MOV.U32 R27, RZ, RZ, R18 ;  /* 0x000000ffff1b7224 */ /* 0x000fe200078e0012 */
[----:B---3--:R-:W-:Y:S01]  /*f270*/  STL.64 [R1+0xb80], R6 ;  /* 0x000b800601007387 */ /* 0x008fe20000100a00 */
[----:B--2---:R0:W-:Y:S03]  /*f280*/  STL.64 [R1+0xb78], R4 ;  /* 0x000b780401007387 */ /* 0x0041e60000100a00 */
[----:B0-----:R-:W2:Y:S04]  /*f290*/  LDL R4, [R1+0x40] ;  /* 0x0000400001047983 */ /* 0x001ea80000100800 */
[----:B------:R-:W2:Y:S01]  /*f2a0*/  LDL R5, [R1+0x44] ;  /* 0x0000440001057983 */ /* 0x000ea20000100800 */
[----:B------:R-:W3:Y:S02]  /*f2b0*/  LDL.LU R19, [R1+0xbf0] ;  /* 0x000bf00001137983 */ /* 0x000ee40000300800 */
[----:B------:R-:W-:Y:S02]  /*f2c0*/  STL.64 [R1+0xbc8], R26 ;  /* 0x000bc81a01007387 */ /* 0x000fe40000100a00 */
[----:B------:R-:W-:Y:S01]  /*f2d0*/  STL.64 [R1+0xbc0], R24 ;  /* 0x000bc01801007387 */ /* 0x000fe20000100a00 */
[----:B--2---:R0:W-:Y:S04]  /*f2e0*/  STL.64 [R1+0xba0], R4 ;  /* 0x000ba00401007387 */ /* 0x0041e80000100a00 */
[----:B---3--:R-:W1:Y:S04]  /*f2f0*/  LDSM.16.MT88.4 R12, [R19+0x2080] ;  /* 0x00208000130c783b */ /* 0x008e680000004200 */
[----:B0-----:R-:W2:Y:S01]  /*f300*/  LDL.LU R4, [R1+0xe0] ;  /* 0x0000e00001047983 */ /* 0x001ea20000300800 */
[----:B------:R-:W2:Y:S02]  /*f310*/  LDL.LU R5, [R1+0xe4] ;  /* 0x0000e40001057983 */ /* 0x000ea40000300800 */
[----:B------:R-:W3:Y:S02]  /*f320*/  LDL.LU R6, [R1+0xe8] ;  /* 0x0000e80001067983 */ /* 0x000ee40000300800 */
[----:B------:R-:W3:Y:S02]  /*f330*/  LDL.LU R7, [R1+0xec] ;  /* 0x0000ec0001077983 */ /* 0x000ee40000300800 */
[----:B---3--:R-:W-:Y:S01]  /*f340*/  STL.64 [R1+0xbb8], R6 ;  /* 0x000bb80601007387 */ /* 0x008fe20000100a00 */
[----:B--2---:R0:W-:Y:S03]  /*f350*/  STL.64 [R1+0xbb0], R4 ;  /* 0x000bb00401007387 */ /* 0x0041e60000100a00 */
[----:B0-----:R-:W2:Y:S01]  /*f360*/  LDL.LU R4, [R1+0x120] ;  /* 0x0001200001047983 */ /* 0x001ea20000300800 */
[----:B------:R-:W2:Y:S02]  /*f370*/  LDL.LU R5, [R1+0x124] ;  /* 0x0001240001057983 */ /* 0x000ea40000300800 */
[----:B------:R-:W3:Y:S02]  /*f380*/  LDL.LU R6, [R1+0x128] ;  /* 0x0001280001067983 */ /* 0x000ee40000300800 */
[----:B------:R-:W3:Y:S02]  /*f390*/  LDL.LU R7, [R1+0x12c] ;  /* 0x00012c0001077983 */ /* 0x000ee40000300800 */
[----:B-1----:R-:W-:-:S02]  /*f3a0*/  IMAD.MOV.U32 R2, RZ, RZ, R13 ;  /* 0x000000ffff027224 */ /* 0x002fc400078e000d */
[----:B------:R-:W-:Y:S02]  /*f3b0*/  IMAD.MOV.U32 R0, RZ, RZ, R14 ;  /* 0x000000ffff007224 */ /* 0x000fe400078e000e */
[----:B------:R-:W-:Y:S02]  /*f3c0*/  IMAD.MOV.U32 R3, RZ, RZ, R15 ;  /* 0x000000ffff037224 */ /* 0x000fe400078e000f */
[----:B------:R-:W-:Y:S02]  /*f3d0*/  IMAD.MOV.U32 R27, RZ, RZ, R16 ;  /* 0x000000ffff1b7224 */ /* 0x000fe400078e0010 */
[----:B------:R-:W-:Y:S01]  /*f3e0*/  IMAD.MOV.U32 R26, RZ, RZ, R17 ;  /* 0x000000ffff1a7224 */ /* 0x000fe200078e0011 */
[----:B---3--:R-:W-:Y:S01]  /*f3f0*/  STL.64 [R1+0xbd8], R6 ;  /* 0x000bd80601007387 */ /* 0x008fe20000100a00 */
[----:B--2---:R0:W-:Y:S03]  /*f400*/  STL.64 [R1+0xbd0], R4 ;  /* 0x000bd00401007387 */ /* 0x0041e60000100a00 */
[----:B0-----:R-:W2:Y:S01]  /*f410*/  LDL.LU R4, [R1+0x110] ;  /* 0x0001100001047983 */ /* 0x001ea20000300800 */
[----:B------:R-:W2:Y:S02]  /*f420*/  LDL.LU R5, [R1+0x114] ;  /* 0x0001140001057983 */ /* 0x000ea40000300800 */
[----:B------:R-:W2:Y:S02]  /*f430*/  LDL.LU R6, [R1+0x118] ;  /* 0x0001180001067983 */ /* 0x000ea40000300800 */
[----:B------:R-:W2:Y:S01]  /*f440*/  LDL.LU R7, [R1+0x11c] ;  /* 0x00011c0001077983 */ /* 0x000ea20000300800 */
[----:B------:R-:W-:Y:S02]  /*f450*/  STL [R1+0x10], R12 ;  /* 0x0000100c01007387 */ /* 0x000fe40000100800 */
[----:B----4-:R-:W0:Y:S04]  /*f460*/  LDSM.16.MT88.4 R12, [R11+0x2000] ;  /* 0x002000000b0c783b */ /* 0x010e280000004200 */
[----:B------:R1:W-:Y:S02]  /*f470*/  STL [R1+0xb88], R19 ;  /* 0x000b881301007387 */ /* 0x0003e40000100800 */
[----:B------:R-:W3:Y:S01]  /*f480*/  LDL.LU R16, [R1+0xd0] ;  /* 0x0000d00001107983 */ /* 0x000ee20000300800 */
[----:B------:R-:W3:Y:S01]  /*f490*/  LDL.LU R17, [R1+0xd4] ;  /* 0x0000d40001117983 */ /* 0x000ee20000300800 */
[----:B------:R-:W3:Y:S03]  /*f4a0*/  LDL.LU R18, [R1+0xd8] ;  /* 0x0000d80001127983 */ /* 0x000ee60000300800 */
[----:B------:R-:W4:Y:S04]  /*f4b0*/  LDSM.16.MT88.4 R8, [R11+0x2080] ;  /* 0x002080000b08783b */ /* 0x000f280000004200 */
[----:B-1----:R-:W3:Y:S01]  /*f4c0*/  LDL.LU R19, [R1+0xdc] ;  /* 0x0000dc0001137983 */ /* 0x002ee20000300800 */
[----:B------:R-:W-:Y:S02]  /*f4d0*/  STL [R1+0xb54], R3 ;  /* 0x000b540301007387 */ /* 0x000fe40000100800 */
[----:B------:R1:W-:Y:S02]  /*f4e0*/  STL [R1+0xb50], R0 ;  /* 0x000b500001007387 */ /* 0x0003e40000100800 */
[----:B------:R0:W-:Y:S02]  /*f4f0*/  STL [R1+0xb4c], R2 ;  /* 0x000b4c0201007387 */ /* 0x0001e40000100800 */
[----:B0-----:R-:W-:-:S02]  /*f500*/  IMAD.MOV.U32 R21, RZ, RZ, R14 ;  /* 0x000000ffff157224 */ /* 0x001fc400078e000e */
[----:B------:R-:W-:Y:S02]  /*f510*/  IMAD.MOV.U32 R20, RZ, RZ, R15 ;  /* 0x000000ffff147224 */ /* 0x000fe400078e000f */
[----:B------:R-:W-:Y:S02]  /*f520*/  IMAD.MOV.U32 R23, RZ, RZ, R12 ;  /* 0x000000ffff177224 */ /* 0x000fe400078e000c */
[----:B------:R-:W-:Y:S01]  /*f530*/  IMAD.MOV.U32 R22, RZ, RZ, R13 ;  /* 0x000000ffff167224 */ /* 0x000fe200078e000d */
[----:B------:R-:W2:Y:S01]  /*f540*/  LDL.LU.64 R14, [R1+0xbe8] ;  /* 0x000be800010e7983 */ /* 0x000ea20000300a00 */
[----:B------:R-:W2:Y:S02]  /*f550*/  LDL.LU.64 R12, [R1+0xbe0] ;  /* 0x000be000010c7983 */ /* 0x000ea40000300a00 */
[----:B--2---:R-:W-:Y:S01]  /*f560*/  HMMA.16816.F32 R24, R12, R26, R4 ;  /* 0x0000001a0c18723c */ /* 0x004fe20000001804 */
[----:B------:R-:W2:Y:S01]  /*f570*/  LDL.LU.64 R6, [R1+0xbd8] ;  /* 0x000bd80001067983 */ /* 0x000ea20000300a00 */
[----:B------:R-:W2:Y:S11]  /*f580*/  LDL.LU.64 R4, [R1+0xbd0] ;  /* 0x000bd00001047983 */ /* 0x000eb60000300a00 */
[----:B------:R-:W-:Y:S10]  /*f590*/  @!UPT UIADD3 URZ, URZ, URZ, URZ ;  /* 0x0000003f3f3ff290 */ /* 0x000ff4000fffe03f */
[----:B------:R0:W-:Y:S01]  /*f5a0*/  STL [R1+0x140], R24 ;  /* 0x0001401801007387 */ /* 0x0001e20000100800 */
[----:B-1----:R-:W-:Y:S02]  /*f5b0*/  IMAD.MOV.U32 R0, RZ, RZ, R26 ;  /* 0x000000ffff007224 */ /* 0x002fe400078e001a */
[----:B------:R-:W-:Y:S02]  /*f5c0*/  IMAD.MOV.U32 R2, RZ, RZ, R27 ;  /* 0x000000ffff027224 */ /* 0x000fe400078e001b */
[----:B------:R-:W-:Y:S01]  /*f5d0*/  IMAD.MOV.U32 R3, RZ, RZ, R25 ;  /* 0x000000ffff037224 */ /* 0x000fe200078e0019 */
[----:B------:R-:W2:Y:S04]  /*f5e0*/  LDL.LU.64 R26, [R1+0xbc8] ;  /* 0x000bc800011a7983 */ /* 0x000ea80000300a00 */
[----:B0-----:R-:W2:Y:S01]  /*f5f0*/  LDL.LU.64 R24, [R1+0xbc0] ;  /* 0x000bc00001187983 */ /* 0x001ea20000300a00 */
[----:B----4-:R-:W-:Y:S02]  /*f600*/  STL.64 [R1+0xa90], R10 ;  /* 0x000a900a01007387 */ /* 0x010fe40000100a00 */
[----:B------:R2:W-:Y:S02]  /*f610*/  STL.64 [R1+0xa88], R8 ;  /* 0x000a880801007387 */ /* 0x0005e40000100a00 */
[----:B--2---:R-:W-:-:S02]  /*f620*/  IMAD.MOV.U32 R8, RZ, RZ, R25 ;  /* 0x000000ffff087224 */ /* 0x004fc400078e0019 */
[----:B------:R-:W-:Y:S02]  /*f630*/  IMAD.MOV.U32 R9, RZ, RZ, R24 ;  /* 0x000000ffff097224 */ /* 0x000fe400078e0018 */
[C---:B------:R-:W-:Y:S01]  /*f640*/  HMMA.16816.F32 R24, R12.reuse, R26, R4 ;  /* 0x0000001a0c18723c */ /* 0x040fe20000001804 */
[----:B------:R-:W2:Y:S01]  /*f650*/  LDL.LU.64 R6, [R1+0xbb8] ;  /* 0x000bb80001067983 */ /* 0x000ea20000300a00 */
[----:B------:R-:W2:Y:S11]  /*f660*/  LDL.LU.64 R4, [R1+0xbb0] ;  /* 0x000bb00001047983 */ /* 0x000eb60000300a00 */
[----:B------:R-:W-:Y:S10]  /*f670*/  @!UPT UIADD3 URZ, URZ, URZ, URZ ;  /* 0x0000003f3f3ff290 */ /* 0x000ff4000fffe03f */
[----:B------:R-:W-:Y:S01]  /*f680*/  STL.64 [R1+0x130], R24 ;  /* 0x0001301801007387 */ /* 0x000fe20000100a00 */
[----:B------:R0:W-:Y:S03]  /*f690*/  STL.64 [R1+0x138], R26 ;  /* 0x0001381a01007387 */ /* 0x0001e60000100a00 */
[----:B0-----:R-:W2:Y:S02]  /*f6a0*/  LDL.LU.64 R26, [R1+0xba8] ;  /* 0x000ba800011a7983 */ /* 0x001ea40000300a00 */
[----:B--2---:R-:W-:Y:S02]  /*f6b0*/  HMMA.16816.F32 R12, R12, R26, R4 ;  /* 0x0000001a0c0c723c */ /* 0x004fe40000001804 */
[----:B------:R-:W3:Y:S01]  /*f6c0*/  LDL.LU.64 R4, [R1+0xba0] ;  /* 0x000ba00001047983 */ /* 0x000ee20000300a00 */
[----:B------:R-:W3:Y:S02]  /*f6d0*/  LDL.LU.64 R26, [R1+0xb98] ;  /* 0x000b9800011a7983 */ /* 0x000ee40000300a00 */
[----:B------:R-:W3:Y:S11]  /*f6e0*/  LDL.LU.64 R24, [R1+0xb90] ;  /* 0x000b900001187983 */ /* 0x000ef60000300a00 */
[----:B------:R-:W-:Y:S07]  /*f6f0*/  @!UPT UIADD3 URZ, URZ, URZ, URZ ;  /* 0x0000003f3f3ff290 */ /* 0x000fee000fffe03f */
[----:B------:R0:W-:Y:S01]  /*f700*/  STL.64 [R1+0xf0], R12 ;  /* 0x0000f00c01007387 */ /* 0x0001e20000100a00 */
[----:B------:R-:W-:Y:S03]  /*f710*/  STL.64 [R1+0xf8], R14 ;  /* 0x0000f80e01007387 */ /* 0x000fe60000100a00 */
[----:B0-----:R-:W2:Y:S04]  /*f720*/  LDL R12, [R1+0x30] ;  /* 0x00003000010c7983 */ /* 0x001ea80000100800 */
[----:B------:R-:W2:Y:S01]  /*f730*/  LDL R13, [R1+0x34] ;  /* 0x00003400010d7983 */ /* 0x000ea20000100800 */
[C---:B---3--:R-:W-:Y:S03]  /*f740*/  HMMA.16816.F32 R4, R24.reuse, R4, R16 ;  /* 0x000000041804723c */ /* 0x048fe60000001810 */
[----:B------:R-:W3:Y:S11]  /*f750*/  LDL.LU R19, [R1+0xb88] ;  /* 0x000b880001137983 */ /* 0x000ef60000300800 */
[----:B------:R-:W-:Y:S09]  /*f760*/  @!UPT UIADD3 URZ, URZ, URZ, URZ ;  /* 0x0000003f3f3ff290 */ /* 0x000ff2000fffe03f */
[----:B------:R-:W-:Y:S01]  /*f770*/  STL.64 [R1+0x120], R4 ;  /* 0x0001200401007387 */ /* 0x000fe20000100a00 */
[----:B------:R0:W-:Y:S03]  /*f780*/  STL.64 [R1+0x128], R6 ;  /* 0x0001280601007387 */ /* 0x0001e60000100a00 */
[----:B0-----:R-:W2:Y:S01]  /*f790*/  LDL.LU.64 R6, [R1+0xb80] ;  /* 0x000b800001067983 */ /* 0x001ea20000300a00 */
[----:B------:R-:W2:Y:S02]  /*f7a0*/  LDL.LU.64 R4, [R1+0xb78] ;  /* 0x000b780001047983 */ /* 0x000ea40000300a00 */
[C---:B--2---:R-:W-:Y:S01]  /*f7b0*/  HMMA.16816.F32 R12, R24.reuse, R12, R4 ;  /* 0x0000000c180c723c */ /* 0x044fe20000001804 */
[----:B------:R-:W2:Y:S01]  /*f7c0*/  LDL.LU.64 R6, [R1+0xb70] ;  /* 0x000b700001067983 */ /* 0x000ea20000300a00 */
[----:B------:R-:W2:Y:S11]  /*f7d0*/  LDL.LU.64 R4, [R1+0xb68] ;  /* 0x000b680001047983 */ /* 0x000eb60000300a00 */
[----:B------:R-:W-:Y:S10]  /*f7e0*/  @!UPT UIADD3 URZ, URZ, URZ, URZ ;  /* 0x0000003f3f3ff290 */ /* 0x000ff4000fffe03f */
[----:B------:R-:W-:Y:S01]  /*f7f0*/  STL.64 [R1+0x110], R12 ;  /* 0x0001100c01007387 */ /* 0x000fe20000100a00 */
[----:B------:R-:W-:Y:S02]  /*f800*/  STL.64 [R1+0x118], R14 ;  /* 0x0001180e01007387 */ /* 0x000fe40000100a00 */
[----:B---3--:R-:W0:Y:S02]  /*f810*/  LDSM.16.MT88.4 R12, [R19+0x3000] ;  /* 0x00300000130c783b */ /* 0x008e240000004200 */
[----:B------:R-:W1:Y:S04]  /*f820*/  LDSM.16.MT88.4 R16, [R19+0x3080] ;  /* 0x003080001310783b */ /* 0x000e680000004200 */
[----:B0-----:R-:W-:Y:S01]  /*f830*/  STL.64 [R1+0xa50], R14 ;  /* 0x000a500e01007387 */ /* 0x001fe20000100a00 */
[----:B------:R0:W-:Y:S03]  /*f840*/  STL.64 [R1+0xa48], R12 ;  /* 0x000a480c01007387 */ /* 0x0001e60000100a00 */
[----:B0-----:R-:W3:Y:S01]  /*f850*/  LDL R13, [R1+0x1e4] ;  /* 0x0001e400010d7983 */ /* 0x001ee20000100800 */
[----:B--2---:R-:W-:Y:S03]  /*f860*/  HMMA.16816.F32 R8, R24, R8, R4 ;  /* 0x000000081808723c */ /* 0x004fe60000001804 */
[----:B------:R-:W2:Y:S01]  /*f870*/  LDL.LU.64 R6, [R1+0xb60] ;  /* 0x000b600001067983 */ /* 0x000ea20000300a00 */
[----:B------:R-:W4:Y:S11]  /*f880*/  LDL.LU.64 R4, [R1+0xb58] ;  /* 0x000b580001047983 */ /* 0x000f360000300a00 */
[----:B------:R-:W-:Y:S08]  /*f890*/  @!UPT UIADD3 URZ, URZ, URZ, URZ ;  /* 0x0000003f3f3ff290 */ /* 0x000ff0000fffe03f */
[----:B------:R0:W-:Y:S01]  /*f8a0*/  STL.64 [R1+0x100], R8 ;  /* 0x0001000801007387 */ /* 0x0001e20000100a00 */
[----:B------:R-:W-:Y:S02]  /*f8b0*/  IMAD.MOV.U32 R15, RZ, RZ, R10 ;  /* 0x000000ffff0f7224 */ /* 0x000fe400078e000a */
[----:B------:R-:W-:Y:S02]  /*f8c0*/  IMAD.MOV.U32 R14, RZ, RZ, R11 ;  /* 0x000000ffff0e7224 */ /* 0x000fe400078e000b */
[----:B------:R-:W-:Y:S02]  /*f8d0*/  IMAD.MOV.U32 R10, RZ, RZ, R21 ;  /* 0x000000ffff0a7224 */ /* 0x000fe400078e0015 */
[----:B------:R-:W-:Y:S01]  /*f8e0*/  IMAD.MOV.U32 R11, RZ, RZ, R20 ;  /* 0x000000ffff0b7224 */ /* 0x000fe200078e0014 */
[----:B------:R-:W-:Y:S04]  /*f8f0*/  STL.64 [R1+0xac0], R14 ;  /* 0x000ac00e01007387 */ /* 0x000fe80000100a00 */
[----:B------:R-:W-:Y:S02]  /*f900*/  STL.64 [R1+0xaf0], R10 ;  /* 0x000af00a01007387 */ /* 0x000fe40000100a00 */
[----:B0-----:R-:W-:-:S02]  /*f910*/  IMAD.MOV.U32 R8, RZ, RZ, R23 ;  /* 0x000000ffff087224 */ /* 0x001fc400078e0017 */
[----:B------:R-:W-:-:S05]  /*f920*/  IMAD.MOV.U32 R9, RZ, RZ, R22 ;  /* 0x000000ffff097224 */ /* 0x000fca00078e0016 */
[----:B------:R0:W-:Y:S04]  /*f930*/  STL.64 [R1+0xae8], R8 ;  /* 0x000ae80801007387 */ /* 0x0001e80000100a00 */
[----:B0-----:R-:W4:Y:S01]  /*f940*/  LDL.LU R8, [R1+0x180] ;  /* 0x0001800001087983 */ /* 0x001f220000300800 */
[----:B------:R-:W4:Y:S02]  /*f950*/  LDL.LU R9, [R1+0x184] ;  /* 0x0001840001097983 */ /* 0x000f240000300800 */
[----:B------:R-:W4:Y:S02]  /*f960*/  LDL.LU R10, [R1+0x188] ;  /* 0x00018800010a7983 */ /* 0x000f240000300800 */
[----:B------:R-:W4:Y:S01]  /*f970*/  LDL.LU R11, [R1+0x18c] ;  /* 0x00018c00010b7983 */ /* 0x000f220000300800 */
[----:B-1----:R-:W-:Y:S04]  /*f980*/  STL.64 [R1+0xa08], R18 ;  /* 0x000a081201007387 */ /* 0x002fe80000100a00 */
[----:B---3--:R-:W0:Y:S01]  /*f990*/  LDSM.16.MT88.4 R20, [R13+0x3000] ;  /* 0x003000000d14783b */ /* 0x008e220000004200 */
[----:B------:R1:W-:Y:S03]  /*f9a0*/  STL.64 [R1+0xa00], R16 ;  /* 0x000a001001007387 */ /* 0x0003e60000100a00 */
[----:B0-----:R-:W-:Y:S01]  /*f9b0*/  STL.64 [R1+0x9c8], R22 ;  /* 0x0009c81601007387 */ /* 0x001fe20000100a00 */
[----:B------:R-:W-:Y:S03]  /*f9c0*/  STL.64 [R1+0x9c0], R20 ;  /* 0x0009c01401007387 */ /* 0x000fe60000100a00 */
[----:B--2---:R-:W-:Y:S01]  /*f9d0*/  STL.64 [R1+0xb00], R6 ;  /* 0x000b000601007387 */ /* 0x004fe20000100a00 */
[----:B----4-:R-:W-:Y:S01]  /*f9e0*/  STL.64 [R1+0xaf8], R4 ;  /* 0x000af80401007387 */ /* 0x010fe20000100a00 */
[----:B-1----:R-:W-:Y:S02]  /*f9f0*/  HMMA.16816.F32 R16, R24, R4, R8 ;  /* 0x000000041810723c */ /* 0x002fe40000001808 */
[----:B------:R-:W0:Y:S11]  /*fa00*/  LDSM.16.MT88.4 R24, [R13+0x3080] ;  /* 0x003080000d18783b */ /* 0x000e360000004200 */
[----:B------:R-:W-:Y:S10]  /*fa10*/  @!UPT UIADD3 URZ, URZ, URZ, URZ ;  /* 0x0000003f3f3ff290 */ /* 0x000ff4000fffe03f */
[----:B------:R-:W-:Y:S01]  /*fa20*/  STL.64 [R1+0xa18], R18 ;  /* 0x000a181201007387 */ /* 0x000fe20000100a00 */
[----:B------:R1:W-:Y:S03]  /*fa30*/  STL.64 [R1+0xa10], R16 ;  /* 0x000a101001007387 */ /* 0x0003e60000100a00 */
[----:B-1----:R-:W2:Y:S01]  /*fa40*/  LDL.LU R16, [R1+0x140] ;  /* 0x0001400001107983 */ /* 0x002ea20000300800 */
[----:B------:R-:W-:Y:S02]  /*fa50*/  IMAD.MOV.U32 R17, RZ, RZ, R3 ;  /* 0x000000ffff117224 */ /* 0x000fe400078e0003 */
[----:B------:R-:W3:Y:S02]  /*fa60*/  LDL.LU R3, [R1+0xb54] ;  /* 0x000b540001037983 */ /* 0x000ee40000300800 */
[----:B------:R-:W-:Y:S02]  /*fa70*/  IMAD.MOV.U32 R18, RZ, RZ, R0 ;  /* 0x000000ffff127224 */ /* 0x000fe400078e0000 */
[----:B------:R-:W-:Y:S01]  /*fa80*/  IMAD.MOV.U32 R19, RZ, RZ, R2 ;  /* 0x000000ffff137224 */ /* 0x000fe200078e0002 */
[----:B------:R-:W4:Y:S01]  /*fa90*/  LDL.LU R0, [R1+0xb50] ;  /* 0x000b500001007983 */ /* 0x000f220000300800 */
[----:B------:R-:W4:Y:S03]  /*faa0*/  LDL.LU R2, [R1+0xb4c] ;  /* 0x000b4c0001027983 */ /* 0x000f260000300800 */
[----:B------:R-:W-:Y:S04]  /*fab0*/  STL.64 [R1+0xa80], R18 ;  /* 0x000a801201007387 */ /* 0x000fe80000100a00 */
[----:B--2---:R1:W-:Y:S01]  /*fac0*/  STL.64 [R1+0xa78], R16 ;  /* 0x000a781001007387 */ /* 0x0043e20000100a00 */
[----:B---3--:R-:W-:-:S02]  /*fad0*/  IMAD.MOV.U32 R23, RZ, RZ, R3 ;  /* 0x000000ffff177224 */ /* 0x008fc400078e0003 */
[----:B----4-:R-:W-:Y:S02]  /*fae0*/  IMAD.MOV.U32 R22, RZ, RZ, R0 ;  /* 0x000000ffff167224 */ /* 0x010fe400078e0000 */
[----:B------:R-:W-:Y:S01]  /*faf0*/  IMAD.MOV.U32 R21, RZ, RZ, R2 ;  /* 0x000000ffff157224 */ /* 0x000fe200078e0002 */
[----:B-1----:R-:W2:Y:S01]  /*fb00*/  LDL.LU R16, [R1+0x150] ;  /* 0x0001500001107983 */ /* 0x002ea20000300800 */
[----:B------:R-:W2:Y:S02]  /*fb10*/  LDL.LU R17, [R1+0x154] ;  /* 0x0001540001117983 */ /* 0x000ea40000300800 */
[----:B------:R-:W3:Y:S02]  /*fb20*/  LDL.LU R18, [R1+0x158] ;  /* 0x0001580001127983 */ /* 0x000ee40000300800 */
[----:B------:R-:W3:Y:S01]  /*fb30*/  LDL.LU R19, [R1+0x15c] ;  /* 0x00015c0001137983 */ /* 0x000ee20000300800 */
[----:B------:R-:W4:Y:S01]  /*fb40*/  LDL.LU R20, [R1+0x10] ;  /* 0x0000100001147983 */ /* 0x000f220000300800 */
[----:B------:R-:W2:Y:S02]  /*fb50*/  LDL.LU R2, [R1+0xb48] ;  /* 0x000b480001027983 */ /* 0x000ea40000300800 */
[----:B------:R-:W2:Y:S02]  /*fb60*/  LDL.LU R0, [R1+0xb44] ;  /* 0x000b440001007983 */ /* 0x000ea40000300800 */
[----:B------:R-:W2:Y:S01]  /*fb70*/  LDL.LU R3, [R1+0xb40] ;  /* 0x000b400001037983 */ /* 0x000ea20000300800 */
[----:B------:R-:W2:Y:S01]  /*fb80*/  LDL.LU R12, [R1+0x90] ;  /* 0x00009000010c7983 */ /* 0x000ea20000300800 */
[----:B------:R-:W2:Y:S02]  /*fb90*/  LDL.LU R13, [R1+0x94] ;  /* 0x00009400010d7983 */ /* 0x000ea40000300800 */
[----:B------:R-:W2:Y:S02]  /*fba0*/  LDL.LU R14, [R1+0x98] ;  /* 0x00009800010e7983 */ /* 0x000ea40000300800 */
[----:B------:R-:W2:Y:S01]  /*fbb0*/  LDL.LU R15, [R1+0x9c] ;  /* 0x00009c00010f7983 */ /* 0x000ea20000300800 */
[----:B------:R-:W2:Y:S01]  /*fbc0*/  LDL.LU R8, [R1+0x80] ;  /* 0x0000800001087983 */ /* 0x000ea20000300800 */
[----:B------:R-:W2:Y:S02]  /*fbd0*/  LDL.LU R9, [R1+0x84] ;  /* 0x0000840001097983 */ /* 0x000ea40000300800 */
[----:B------:R-:W2:Y:S02]  /*fbe0*/  LDL.LU R10, [R1+0x88] ;  /* 0x00008800010a7983 */ /* 0x000ea40000300800 */
[----:B------:R-:W2:Y:S02]  /*fbf0*/  LDL.LU R11, [R1+0x8c] ;  /* 0x00008c00010b7983 */ /* 0x000ea40000300800 */
[----:B--2---:R-:W-:Y:S01]  /*fc00*/  STL.64 [R1+0xb10], R10 ;  /* 0x000b100a01007387 */ /* 0x004fe20000100a00 */
[----:B------:R1:W-:Y:S03]  /*fc10*/  STL.64 [R1+0xb08], R8 ;  /* 0x000b080801007387 */ /* 0x0003e60000100a00 */
[----:B-1----:R-:W2:Y:S04]  /*fc20*/  LDL.LU.64 R8, [R1+0x30] ;  /* 0x0000300001087983 */ /* 0x002ea80000300a00 */
[----:B--2---:R1:W-:Y:S01]  /*fc30*/  STL.64 [R1+0xb28], R8 ;  /* 0x000b280801007387 */ /* 0x0043e20000100a00 */
[----:B------:R-:W2:Y:S02]  /*fc40*/  LDL.LU R4, [R1+0x190] ;  /* 0x0001900001047983 */ /* 0x000ea40000300800 */
[----:B------:R-:W2:Y:S02]  /*fc50*/  LDL.LU R5, [R1+0x194] ;  /* 0x0001940001057983 */ /* 0x000ea40000300800 */
[----:B------:R-:W2:Y:S01]  /*fc60*/  LDL.LU R6, [R1+0x198] ;  /* 0x0001980001067983 */ /* 0x000ea20000300800 */
[----:B------:R-:W2:Y:S04]  /*fc70*/  LDL.LU R7, [R1+0x19c] ;  /* 0x00019c0001077983 */ /* 0x000ea80000300800 */
[----:B-1----:R-:W4:Y:S01]  /*fc80*/  LDL.LU R8, [R1+0x1b0] ;  /* 0x0001b00001087983 */ /* 0x002f220000300800 */
[----:B------:R-:W4:Y:S02]  /*fc90*/  LDL.LU R9, [R1+0x1b4] ;  /* 0x0001b40001097983 */ /* 0x000f240000300800 */
[----:B------:R-:W4:Y:S02]  /*fca0*/  LDL.LU R10, [R1+0x1b8] ;  /* 0x0001b800010a7983 */ /* 0x000f240000300800 */
[----:B------:R-:W4:Y:S01]  /*fcb0*/  LDL.LU R11, [R1+0x1bc] ;  /* 0x0001bc00010b7983 */ /* 0x000f220000300800 */
[----:B--2---:R-:W-:Y:S01]  /*fcc0*/  STL.64 [R1+0xb20], R6 ;  /* 0x000b200601007387 */ /* 0x004fe20000100a00 */
[----:B------:R1:W-:Y:S03]  /*fcd0*/  STL.64 [R1+0xb18], R4 ;  /* 0x000b180401007387 */ /* 0x0003e60000100a00 */
[----:B-1----:R-:W2:Y:S01]  /*fce0*/  LDL.LU R4, [R1+0x1a0] ;  /* 0x0001a00001047983 */ /* 0x002ea20000300800 */
[----:B------:R-:W2:Y:S02]  /*fcf0*/  LDL.LU R5, [R1+0x1a4] ;  /* 0x0001a40001057983 */ /* 0x000ea40000300800 */
[----:B------:R-:W2:Y:S02]  /*fd00*/  LDL.LU R6, [R1+0x1a8] ;  /* 0x0001a80001067983 */ /* 0x000ea40000300800 */
[----:B------:R-:W2:Y:S01]  /*fd10*/  LDL.LU R7, [R1+0x1ac] ;  /* 0x0001ac0001077983 */ /* 0x000ea20000300800 */
[----:B------:R-:W-:Y:S01]  /*fd20*/  STL.64 [R1+0xad0], R14 ;  /* 0x000ad00e01007387 */ /* 0x000fe20000100a00 */
[----:B------:R1:W-:Y:S03]  /*fd30*/  STL.64 [R1+0xac8], R12 ;  /* 0x000ac80c01007387 */ /* 0x0003e60000100a00 */
[----:B-1----:R-:W4:Y:S01]  /*fd40*/  LDL.LU.64 R12, [R1+0x40] ;  /* 0x00004000010c7983 */ /* 0x002f220000300a00 */
[----:B---3--:R-:W-:Y:S02]  /*fd50*/  STL.64 [R1+0xaa0], R18 ;  /* 0x000aa01201007387 */ /* 0x008fe40000100a00 */
[----:B------:R1:W-:Y:S02]  /*fd60*/  STL.64 [R1+0xa98], R16 ;  /* 0x000a981001007387 */ /* 0x0003e40000100a00 */
[----:B-1----:R-:W3:Y:S01]  /*fd70*/  LDL.LU R16, [R1+0x160] ;  /* 0x0001600001107983 */ /* 0x002ee20000300800 */
[----:B------:R-:W-:-:S02]  /*fd80*/  IMAD.MOV.U32 R17, RZ, RZ, R3 ;  /* 0x000000ffff117224 */ /* 0x000fc400078e0003 */
[----:B------:R-:W2:Y:S02]  /*fd90*/  LDL.LU R3, [R1+0xb3c] ;  /* 0x000b3c0001037983 */ /* 0x000ea40000300800 */
[----:B------:R-:W-:Y:S02]  /*fda0*/  IMAD.MOV.U32 R18, RZ, RZ, R0 ;  /* 0x000000ffff127224 */ /* 0x000fe400078e0000 */
[----:B------:R-:W-:Y:S01]  /*fdb0*/  IMAD.MOV.U32 R19, RZ, RZ, R2 ;  /* 0x000000ffff137224 */ /* 0x000fe200078e0002 */
[----:B------:R-:W4:Y:S01]  /*fdc0*/  LDL.LU R0, [R1+0xb38] ;  /* 0x000b380001007983 */ /* 0x000f220000300800 */
[----:B------:R-:W4:Y:S03]  /*fdd0*/  LDL.LU R2, [R1+0xb34] ;  /* 0x000b340001027983 */ /* 0x000f260000300800 */
[----:B------:R2:W-:Y:S04]  /*fde0*/  STL.64 [R1+0xab0], R18 ;  /* 0x000ab01201007387 */ /* 0x0005e80000100a00 */
[----:B---3--:R1:W-:Y:S01]  /*fdf0*/  STL.64 [R1+0xaa8], R16 ;  /* 0x000aa81001007387 */ /* 0x0083e20000100a00 */
[----:B--2---:R-:W-:-:S03]  /*fe00*/  IMAD.MOV.U32 R18, RZ, RZ, R3 ;  /* 0x000000ffff127224 */ /* 0x004fc600078e0003 */
[----:B-1----:R-:W2:Y:S01]  /*fe10*/  LDL.LU R16, [R1+0x170] ;  /* 0x0001700001107983 */ /* 0x002ea20000300800 */
[----:B------:R-:W2:Y:S02]  /*fe20*/  LDL.LU R17, [R1+0x174] ;  /* 0x0001740001117983 */ /* 0x000ea40000300800 */
[----:B------:R-:W3:Y:S02]  /*fe30*/  LDL.LU R3, [R1+0xb30] ;  /* 0x000b300001037983 */ /* 0x000ee40000300800 */
[----:B------:R-:W2:Y:S01]  /*fe40*/  LDL.LU R19, [R1+0x17c] ;  /* 0x00017c0001137983 */ /* 0x000ea20000300800 */
[----:B----4-:R-:W-:Y:S01]  /*fe50*/  HMMA.16816.F32 R8, R20, R12, R8 ;  /* 0x0000000c1408723c */ /* 0x010fe20000001808 */
[----:B--2---:R-:W-:Y:S01]  /*fe60*/  STL.64 [R1+0xae0], R18 ;  /* 0x000ae01201007387 */ /* 0x004fe20000100a00 */
[----:B------:R1:W-:Y:S03]  /*fe70*/  STL.64 [R1+0xad8], R16 ;  /* 0x000ad81001007387 */ /* 0x0003e60000100a00 */
[----:B-1----:R-:W2:Y:S01]  /*fe80*/  LDL.LU R16, [R1+0xa0] ;  /* 0x0000a00001107983 */ /* 0x002ea20000300800 */
[----:B------:R-:W2:Y:S02]  /*fe90*/  LDL.LU R17, [R1+0xa4] ;  /* 0x0000a40001117983 */ /* 0x000ea40000300800 */
[----:B------:R-:W2:Y:S02]  /*fea0*/  LDL.LU R18, [R1+0xa8] ;  /* 0x0000a80001127983 */ /* 0x000ea40000300800 */
[----:B0-----:R0:W-:Y:S01]  /*feb0*/  STL [R1+0x988], R24 ;  /* 0x0009881801007387 */ /* 0x0011e20000100800 */
[----:B------:R1:W-:Y:S01]  /*fec0*/  STL [R1+0x984], R25 ;  /* 0x0009841901007387 */ /* 0x0003e20000100800 */
[----:B------:R-:W-:Y:S02]  /*fed0*/  STL [R1+0x980], R26 ;  /* 0x0009801a01007387 */ /* 0x000fe40000100800 */
[----:B------:R-:W-:Y:S02]  /*fee0*/  STL [R1+0x97c], R27 ;  /* 0x00097c1b01007387 */ /* 0x000fe40000100800 */
[----:B0-----:R-:W-:-:S02]  /*fef0*/  IMAD.MOV.U32 R24, RZ, RZ, R28 ;  /* 0x000000ffff187224 */ /* 0x001fc400078e001c */
[----:B-1----:R-:W-:-:S05]  /*ff00*/  IMAD.MOV.U32 R25, RZ, RZ, R29 ;  /* 0x000000ffff197224 */ /* 0x002fca00078e001d */
[----:B------:R0:W-:Y:S04]  /*ff10*/  STL.64 [R1+0xab8], R24 ;  /* 0x000ab81801007387 */ /* 0x0001e80000100a00 */
[----:B0-----:R-:W4:Y:S01]  /*ff20*/  LDL.LU.64 R24, [R1+0x20] ;  /* 0x0000200001187983 */ /* 0x001f220000300a00 */
[----:B------:R0:W-:Y:S02]  /*ff30*/  STL.64 [R1+0xd0], R8 ;  /* 0x0000d00801007387 */ /* 0x0001e40000100a00 */
[----:B------:R-:W-:Y:S01]  /*ff40*/  STL.64 [R1+0xd8], R10 ;  /* 0x0000d80a01007387 */ /* 0x000fe20000100a00 */
[----:B0-----:R-:W2:Y:S02]  /*ff50*/  LDL.LU.64 R8, [R1+0xb28] ;  /* 0x000b280001087983 */ /* 0x001ea40000300a00 */
[C---:B--2---:R-:W-:Y:S11]  /*ff60*/  HMMA.16816.F32 R4, R20.reuse, R8, R4 ;  /* 0x000000081404723c */ /* 0x044ff60000001804 */
[----:B------:R-:W-:Y:S11]  /*ff70*/  @!UPT UIADD3 URZ, URZ, URZ, URZ ;  /* 0x0000003f3f3ff290 */ /* 0x000ff6000fffe03f */
[----:B------:R-:W-:Y:S01]  /*ff80*/  @!UPT UIADD3 URZ, URZ, URZ, URZ ;  /* 0x0000003f3f3ff290 */ /* 0x000fe2000fffe03f */
[----:B------:R-:W-:Y:S01]  /*ff90*/  STL.64 [R1+0xc0], R4 ;  /* 0x0000c00401007387 */ /* 0x000fe20000100a00 */
[----:B------:R0:W-:Y:S03]  /*ffa0*/  STL.64 [R1+0xc8], R6 ;  /* 0x0000c80601007387 */ /* 0x0001e60000100a00 */
[----:B0-----:R-:W4:Y:S01]  /*ffb0*/  LDL.LU.64 R6, [R1+0xb20] ;  /* 0x000b200001067983 */ /* 0x001f220000300a00 */
[----:B------:R-:W4:Y:S02]  /*ffc0*/  LDL.LU.64 R4, [R1+0xb18] ;  /* 0x000b180001047983 */ /* 0x000f240000300a00 */
[----:B---3--:R-:W-:Y:S02]  /*ffd0*/  IMAD.MOV.U32 R19, RZ, RZ, R3 ;  /* 0x000000ffff137224 */ /* 0x008fe400078e0003 */
[----:B------:R-:W-:Y:S02]  /*ffe0*/  IMAD.MOV.U32 R14, RZ, RZ, R8 ;  /* 0x000000ffff0e7224 */ /* 0x000fe400078e0008 */
[----:B------:R-:W-:Y:S01]  /*fff0*/  IMAD.MOV.U32 R3, RZ, RZ, R9 ;  /* 0x000000ffff037224 */ /* 0x000fe200078e0009 */
[----:B------:R-:W2:Y:S01]  /*10000*/  LDL.LU.64 R10, [R1+0xb10] ;  /* 0x000b1000010a7983 */ /* 0x000ea20000300a00 */
[----:B------:R-:W2:Y:S01]  /*10010*/  LDL.LU.64 R8, [R1+0xb08] ;  /* 0x000b080001087983 */ /* 0x000ea20000300a00 */
[C---:B----4-:R-:W-:Y:S11]  /*10020*/  HMMA.16816.F32 R4, R20.reuse, R24, R4 ;  /* 0x000000181404723c */ /* 0x050ff60000001804 */
[----:B------:R-:W-:Y:S11]  /*10030*/  @!UPT UIADD3 URZ, URZ, URZ, URZ ;  /* 0x0000003f3f3ff290 */ /* 0x000ff6000fffe03f */
[----:B------:R-:W-:Y:S01]  /*10040*/  @!UPT UIADD3 URZ, URZ, URZ, URZ ;  /* 0x0000003f3f3ff290 */ /* 0x000fe2000fffe03f */
[----:B------:R-:W-:Y:S01]  /*10050*/  STL.64 [R1+0xb0], R4 ;  /* 0x0000b00401007387 */ /* 0x000fe20000100a00 */
[----:B------:R0:W-:Y:S03]  /*10060*/  STL.64 [R1+0xb8], R6 ;  /* 0x0000b80601007387 */ /* 0x0001e60000100a00 */
[----:B0-----:R-:W3:Y:S01]  /*10070*/  LDL.LU.64 R6, [R1+0xb00] ;  /* 0x000b000001067983 */ /* 0x001ee20000300a00 */
[----:B------:R-:W2:Y:S02]  /*10080*/  LDL.LU.64 R4, [R1+0xaf8] ;  /* 0x000af80001047983 */ /* 0x000ea40000300a00 */
[----:B--2---:R-:W-:Y:S01]  /*10090*/  HMMA.16816.F32 R20, R20, R4, R8 ;  /* 0x000000041414723c */ /* 0x004fe20000001808 */
[----:B------:R-:W2:Y:S01]  /*100a0*/  LDL.LU.64 R10, [R1+0xaf0] ;  /* 0x000af000010a7983 */ /* 0x000ea20000300a00 */
[----:B------:R-:W2:Y:S11]  /*100b0*/  LDL.LU.64 R8, [R1+0xae8] ;  /* 0x000ae80001087983 */ /* 0x000eb60000300a00 */
[----:B------:R-:W-:Y:S10]  /*100c0*/  @!UPT UIADD3 URZ, URZ, URZ, URZ ;  /* 0x0000003f3f3ff290 */ /* 0x000ff4000fffe03f */
[----:B------:R0:W-:Y:S01]  /*100d0*/  STL.64 [R1+0x9d8], R22 ;  /* 0x0009d81601007387 */ /* 0x0001e20000100a00 */
[----:B------:R1:W-:Y:S02]  /*100e0*/  STL.64 [R1+0x9d0], R20 ;  /* 0x0009d01401007387 */ /* 0x0003e40000100a00 */
[----:B0-----:R-:W-:Y:S02]  /*100f0*/  IMAD.MOV.U32 R22, RZ, RZ, R2 ;  /* 0x000000ffff167224 */ /* 0x001fe400078e0002 */
[----:B-1----:R-:W-:Y:S02]  /*10100*/  IMAD.MOV.U32 R20, RZ, RZ, R14 ;  /* 0x000000ffff147224 */ /* 0x002fe400078e000e */
[----:B------:R-:W-:Y:S02]  /*10110*/  IMAD.MOV.U32 R23, RZ, RZ, R0 ;  /* 0x000000ffff177224 */ /* 0x000fe400078e0000 */
[----:B------:R-:W-:Y:S02]  /*10120*/  IMAD.MOV.U32 R2, RZ, RZ, R12 ;  /* 0x000000ffff027224 */ /* 0x000fe400078e000c */
[----:B------:R-:W-:Y:S01]  /*10130*/  IMAD.MOV.U32 R0, RZ, RZ, R13 ;  /* 0x000000ffff007224 */ /* 0x000fe200078e000d */
[----:B--2---:R-:W-:Y:S11]  /*10140*/  HMMA.16816.F32 R16, R8, R12, R16 ;  /* 0x0000000c0810723c */ /* 0x004ff60000001810 */
[----:B------:R-:W-:Y:S11]  /*10150*/  @!UPT UIADD3 URZ, URZ, URZ, URZ ;  /* 0x0000003f3f3ff290 */ /* 0x000ff6000fffe03f */
[----:B------:R-:W-:Y:S01]  /*10160*/  @!UPT UIADD3 URZ, URZ, URZ, URZ ;  /* 0x0000003f3f3ff290 */ /* 0x000fe2000fffe03f */
[----:B------:R-:W-:Y:S01]  /*10170*/  STL.64 [R1+0xa0], R16 ;  /* 0x0000a01001007387 */ /* 0x000fe20000100a00 */
[----:B------:R0:W-:Y:S03]  /*10180*/  STL.64 [R1+0xa8], R18 ;  /* 0x0000a81201007387 */ /* 0x0001e60000100a00 */
[----:B0-----:R-:W2:Y:S01]  /*10190*/  LDL.LU.64 R18, [R1+0xae0] ;  /* 0x000ae00001127983 */ /* 0x001ea20000300a00 */
[----:B------:R-:W2:Y:S02]  /*101a0*/  LDL.LU.64 R16, [R1+0xad8] ;  /* 0x000ad80001107983 */ /* 0x000ea40000300a00 */
[----:B------:R-:W4:Y:S02]  /*101b0*/  LDL.LU.64 R14, [R1+0xad0] ;  /* 0x000ad000010e7983 */ /* 0x000f240000300a00 */
[----:B------:R-:W4:Y:S02]  /*101c0*/  LDL.LU.64 R12, [R1+0xac8] ;  /* 0x000ac800010c7983 */ /* 0x000f240000300a00 */
[----:B------:R-:W-:-:S07]  /*101d0*/  IMAD.MOV.U32 R21, RZ, RZ, R3 ;  /* 0x000000ffff157224 */ /* 0x000fce00078e0003 */
[C---:B----4-:R-:W-:Y:S08]  /*101e0*/  HMMA.16816.F32 R12, R8.reuse, R20, R12 ;  /* 0x00000014080c723c */ /* 0x050ff0000000180c */
[----:B--2---:R-:W-:Y:S11]  /*101f0*/  HMMA.16816.F32 R16, R8, R24, R16 ;  /* 0x000000180810723c */ /* 0x004ff60000001810 */
[----:B------:R-:W-:Y:S04]  /*10200*/  @!UPT UIADD3 URZ, URZ, URZ, URZ ;  /* 0x0000003f3f3ff290 */ /* 0x000fe8000fffe03f */
[----:B------:R0:W-:Y:S01]  /*10210*/  STL.64 [R1+0x90], R12 ;  /* 0x0000900c01007387 */ /* 0x0001e20000100a00 */
[----:B------:R1:W-:Y:S08]  /*10220*/  STL.64 [R1+0x98], R14 ;  /* 0x0000980e01007387 */ /* 0x0003f00000100a00 */
[----:B------:R-:W-:Y:S02]  /*10230*/  IMAD.MOV.U32 R28, RZ, RZ, R19 ;  /* 0x000000ffff1c7224 */ /* 0x000fe400078e0013 */
[----:B0-----:R-:W-:Y:S01]  /*10240*/  IMAD.MOV.U32 R13, RZ, RZ, R24 ;  /* 0x000000ffff0d7224 */ /* 0x001fe200078e0018 */
[----:B-1----:R-:W2:Y:S01]  /*10250*/  LDL.LU.64 R14, [R1+0xac0] ;  /* 0x000ac000010e7983 */ /* 0x002ea20000300a00 */
[----:B------:R-:W-:-:S02]  /*10260*/  IMAD.MOV.U32 R12, RZ, RZ, R25 ;  /* 0x000000ffff0c7224 */ /* 0x000fc400078e0019 */
[----:B------:R-:W4:Y:S02]  /*10270*/  LDL.LU.64 R24, [R1+0xab8] ;  /* 0x000ab80001187983 */ /* 0x000f240000300a00 */
[----:B------:R-:W-:Y:S01]  /*10280*/  STL.64 [R1+0x80], R16 ;  /* 0x0000801001007387 */ /* 0x000fe20000100a00 */
[----:B------:R0:W-:Y:S04]  /*10290*/  STL [R1+0x88], R18 ;  /* 0x0000881201007387 */ /* 0x0001e80000100800 */
[----:B0-----:R-:W2:Y:S01]  /*102a0*/  LDL.LU.64 R18, [R1+0xab0] ;  /* 0x000ab00001127983 */ /* 0x001ea20000300a00 */
[----:B------:R-:W2:Y:S02]  /*102b0*/  LDL.LU.64 R16, [R1+0xaa8] ;  /* 0x000aa80001107983 */ /* 0x000ea40000300a00 */
[----:B--2---:R-:W-:Y:S01]  /*102c0*/  HMMA.16816.F32 R8, R8, R4, R16 ;  /* 0x000000040808723c */ /* 0x004fe20000001810 */
[----:B------:R-:W2:Y:S01]  /*102d0*/  LDL.LU.64 R18, [R1+0xaa0] ;  /* 0x000aa00001127983 */ /* 0x000ea20000300a00 */
[----:B------:R-:W2:Y:S11]  /*102e0*/  LDL.LU.64 R16, [R1+0xa98] ;  /* 0x000a980001107983 */ /* 0x000eb60000300a00 */
[----:B------:R-:W-:Y:S10]  /*102f0*/  @!UPT UIADD3 URZ, URZ, URZ, URZ ;  /* 0x0000003f3f3ff290 */ /* 0x000ff4000fffe03f */
[----:B------:R-:W-:Y:S01]  /*10300*/  STL.64 [R1+0x60], R8 ;  /* 0x0000600801007387 */ /* 0x000fe20000100a00 */
[----:B------:R0:W-:Y:S03]  /*10310*/  STL.64 [R1+0x68], R10 ;  /* 0x0000680a01007387 */ /* 0x0001e60000100a00 */
[----:B0-----:R-:W2:Y:S01]  /*10320*/  LDL.LU.64 R10, [R1+0xa90] ;  /* 0x000a9000010a7983 */ /* 0x001ea20000300a00 */
[----:B------:R-:W2:Y:S02]  /*10330*/  LDL.LU.64 R8, [R1+0xa88] ;  /* 0x000a880001087983 */ /* 0x000ea40000300a00 */
[----:B---3--:R-:W-:Y:S02]  /*10340*/  STL.64 [R1+0xa60], R6 ;  /* 0x000a600601007387 */ /* 0x008fe40000100a00 */
[----:B------:R0:W-:Y:S02]  /*10350*/  STL.64 [R1+0xa58], R4 ;  /* 0x000a580401007387 */ /* 0x0001e40000100a00 */
[----:B0-----:R-:W-:-:S02]  /*10360*/  IMAD.MOV.U32 R4, RZ, RZ, R2 ;  /* 0x000000ffff047224 */ /* 0x001fc400078e0002 */
[----:B------:R-:W-:-:S07]  /*10370*/  IMAD.MOV.U32 R5, RZ, RZ, R0 ;  /* 0x000000ffff057224 */ /* 0x000fce00078e0000 */
[----:B--2---:R-:W-:Y:S01]  /*10380*/  HMMA.16816.F32 R4, R8, R4, R16 ;  /* 0x000000040804723c */ /* 0x004fe20000001810 */
[----:B------:R-:W2:Y:S01]  /*10390*/  LDL.LU.64 R18, [R1+0xa80] ;  /* 0x000a800001127983 */ /* 0x000ea20000300a00 */
[----:B------:R-:W2:Y:S11]  /*103a0*/  LDL.LU.64 R16, [R1+0xa78] ;  /* 0x000a780001107983 */ /* 0x000eb60000300a00 */
[----:B------:R-:W-:Y:S11]  /*103b0*/  @!UPT UIADD3 URZ, URZ, URZ, URZ ;  /* 0x0000003f3f3ff290 */ /* 0x000ff6000fffe03f */
[----:B------:R-:W-:Y:S02]  /*103c0*/  IMAD.MOV.U32 R2, RZ, RZ, R7 ;  /* 0x000000ffff027224 */ /* 0x000fe400078e0007 */
[----:B------:R-:W-:Y:S02]  /*103d0*/  IMAD.MOV.U32 R3, RZ, RZ, R6 ;  /* 0x000000ffff037224 */ /* 0x000fe400078e0006 */
[----:B------:R-:W-:Y:S02]  /*103e0*/  IMAD.MOV.U32 R29, RZ, RZ, R5 ;  /* 0x000000ffff1d7224 */ /* 0x000fe400078e0005 */
[----:B------:R-:W-:Y:S01]  /*103f0*/  IMAD.MOV.U32 R0, RZ, RZ, R4 ;  /* 0x000000ffff007224 */ /* 0x000fe200078e0004 */
[----:B------:R-:W-:Y:S01]  /*10400*/  STL [R1+0x998], R2 ;  /* 0x0009980201007387 */ /* 0x000fe20000100800 */
[----:B------:R-:W-:Y:S02]  /*10410*/  STL [R1+0x994], R3 ;  /* 0x0009940301007387 */ /* 0x000fe40000100800 */
[----:B------:R-:W-:Y:S02]  /*10420*/  STL [R1+0x990], R29 ;  /* 0x0009901d01007387 */ /* 0x000fe40000100800 */
[----:B----4-:R-:W-:Y:S01]  /*10430*/  IMAD.MOV.U32 R6, RZ, RZ, R24 ;  /* 0x000000ffff067224 */ /* 0x010fe200078e0018 */
[----:B------:R-:W-:Y:S01]  /*10440*/  STL [R1+0x98c], R0 ;  /* 0x00098c0001007387 */ /* 0x000fe20000100800 */
[----:B------:R-:W-:-:S02]  /*10450*/  IMAD.MOV.U32 R7, RZ, RZ, R25 ;  /* 0x000000ffff077224 */ /* 0x000fc400078e0019 */
[----:B------:R0:W-:Y:S01]  /*10460*/  STL.64 [R1+0xa30], R22 ;  /* 0x000a301601007387 */ /* 0x0001e20000100a00 */
[----:B--2---:R-:W-:Y:S11]  /*10470*/  HMMA.16816.F32 R16, R8, R20, R16 ;  /* 0x000000140810723c */ /* 0x004ff60000001810 */
[----:B------:R-:W-:Y:S11]  /*10480*/  @!UPT UIADD3 URZ, URZ, URZ, URZ ;  /* 0x0000003f3f3ff290 */ /* 0x000ff6000fffe03f */
[----:B------:R-:W-:Y:S02]  /*10490*/  @!UPT UIADD3 URZ, URZ, URZ, URZ ;  /* 0x0000003f3f3ff290 */ /* 0x000fe4000fffe03f */
[----:B------:R-:W-:Y:S02]  /*104a0*/  IMAD.MOV.U32 R24, RZ, RZ, R16 ;  /* 0x000000ffff187224 */ /* 0x000fe400078e0010 */
[----:B------:R-:W-:Y:S01]  /*104b0*/  IMAD.MOV.U32 R25, RZ, RZ, R17 ;  /* 0x000000ffff197224 */ /* 0x000fe200078e0011 */
[----:B------:R-:W2:Y:S01]  /*104c0*/  LDL.LU R16, [R1+0x100] ;  /* 0x0001000001107983 */ /* 0x000ea20000300800 */
[----:B------:R-:W2:Y:S02]  /*104d0*/  LDL.LU R17, [R1+0x104] ;  /* 0x0001040001117983 */ /* 0x000ea40000300800 */
[----:B------:R-:W-:Y:S02]  /*104e0*/  IMAD.MOV.U32 R26, RZ, RZ, R18 ;  /* 0x000000ffff1a7224 */ /* 0x000fe400078e0012 */
[----:B------:R-:W-:Y:S02]  /*104f0*/  IMAD.MOV.U32 R27, RZ, RZ, R19 ;  /* 0x000000ffff1b7224 */ /* 0x000fe400078e0013 */
[----:B------:R-:W-:-:S02]  /*10500*/  IMAD.MOV.U32 R18, RZ, RZ, R15 ;  /* 0x000000ffff127224 */ /* 0x000fc400078e000f */
[----:B------:R-:W-:Y:S01]  /*10510*/  IMAD.MOV.U32 R19, RZ, RZ, R14 ;  /* 0x000000ffff137224 */ /* 0x000fe200078e000e */
[----:B0-----:R-:W3:Y:S04]  /*10520*/  LDL R22, [R1+0x48] ;  /* 0x0000480001167983 */ /* 0x001ee80000100800 */
[----:B------:R-:W3:Y:S01]  /*10530*/  LDL R23, [R1+0x4c] ;  /* 0x00004c0001177983 */ /* 0x000ee20000100800 */
[----:B------:R-:W-:Y:S02]  /*10540*/  STL.64 [R1+0xa28], R18 ;  /* 0x000a281201007387 */ /* 0x000fe40000100a00 */
[----:B------:R-:W-:Y:S02]  /*10550*/  IMAD.MOV.U32 R5, RZ, RZ, R12 ;  /* 0x000000ffff057224 */ /* 0x000fe400078e000c */
[----:B------:R-:W-:Y:S01]  /*10560*/  IMAD.MOV.U32 R4, RZ, RZ, R13 ;  /* 0x000000ffff047224 */ /* 0x000fe200078e000d */
[----:B--2---:R0:W-:Y:S04]  /*10570*/  STL.64 [R1+0xa20], R16 ;  /* 0x000a201001007387 */ /* 0x0041e80000100a00 */
[----:B0-----:R-:W2:Y:S01]  /*10580*/  LDL.LU R16, [R1+0x110] ;  /* 0x0001100001107983 */ /* 0x001ea20000300800 */
[----:B------:R-:W2:Y:S02]  /*10590*/  LDL.LU R17, [R1+0x114] ;  /* 0x0001140001117983 */ /* 0x000ea40000300800 */
[----:B------:R-:W4:Y:S02]  /*105a0*/  LDL.LU R18, [R1+0x118] ;  /* 0x0001180001127983 */ /* 0x000f240000300800 */
[----:B------:R-:W4:Y:S01]  /*105b0*/  LDL.LU R19, [R1+0x11c] ;  /* 0x00011c0001137983 */ /* 0x000f220000300800 */
[----:B------:R-:W2:Y:S01]  /*105c0*/  LDL.LU R12, [R1+0xf0] ;  /* 0x0000f000010c7983 */ /* 0x000ea20000300800 */
[----:B------:R-:W2:Y:S02]  /*105d0*/  LDL.LU R13, [R1+0xf4] ;  /* 0x0000f400010d7983 */ /* 0x000ea40000300800 */
[----:B------:R-:W2:Y:S02]  /*105e0*/  LDL.LU R14, [R1+0xf8] ;  /* 0x0000f800010e7983 */ /* 0x000ea40000300800 */
[----:B------:R-:W2:Y:S02]  /*105f0*/  LDL.LU R15, [R1+0xfc] ;  /* 0x0000fc00010f7983 */ /* 0x000ea40000300800 */
[----:B--2---:R-:W-:Y:S01]  /*10600*/  STL.64 [R1+0xa70], R14 ;  /* 0x000a700e01007387 */ /* 0x004fe20000100a00 */
[----:B------:R0:W-:Y:S03]  /*10610*/  STL.64 [R1+0xa68], R12 ;  /* 0x000a680c01007387 */ /* 0x0001e60000100a00 */
[----:B0-----:R-:W2:Y:S01]  /*10620*/  LDL.LU R12, [R1+0x130] ;  /* 0x00013000010c7983 */ /* 0x001ea20000300800 */
[----:B------:R-:W2:Y:S02]  /*10630*/  LDL.LU R13, [R1+0x134] ;  /* 0x00013400010d7983 */ /* 0x000ea40000300800 */
[----:B------:R-:W2:Y:S02]  /*10640*/  LDL.LU R14, [R1+0x138] ;  /* 0x00013800010e7983 */ /* 0x000ea40000300800 */
[----:B------:R-:W2:Y:S01]  /*10650*/  LDL.LU R15, [R1+0x13c] ;  /* 0x00013c00010f7983 */ /* 0x000ea20000300800 */
[----:B----4-:R-:W-:Y:S01]  /*10660*/  STL.64 [R1+0xa40], R18 ;  /* 0x000a401201007387 */ /* 0x010fe20000100a00 */
[----:B------:R0:W-:Y:S03]  /*10670*/  STL.64 [R1+0xa38], R16 ;  /* 0x000a381001007387 */ /* 0x0001e60000100a00 */
[----:B0-----:R-:W3:Y:S01]  /*10680*/  LDL.LU R16, [R1+0x120] ;  /* 0x0001200001107983 */ /* 0x001ee20000300800 */
[----:B------:R-:W3:Y:S02]  /*10690*/  LDL.LU R17, [R1+0x124] ;  /* 0x0001240001117983 */ /* 0x000ee40000300800 */
[----:B------:R-:W3:Y:S02]  /*106a0*/  LDL.LU R18, [R1+0x128] ;  /* 0x0001280001127983 */ /* 0x000ee40000300800 */
[----:B------:R-:W3:Y:S01]  /*106b0*/  LDL.LU R19, [R1+0x12c] ;  /* 0x00012c0001137983 */ /* 0x000ee20000300800 */
[----:B------:R-:W-:Y:S01]  /*106c0*/  STL.64 [R1+0x9a8], R26 ;  /* 0x0009a81a01007387 */ /* 0x000fe20000100a00 */
[----:B------:R0:W-:Y:S03]  /*106d0*/  STL.64 [R1+0x9a0], R24 ;  /* 0x0009a01801007387 */ /* 0x0001e60000100a00 */
[----:B0-----:R-:W4:Y:S01]  /*106e0*/  LDL.LU R24, [R1+0xb0] ;  /* 0x0000b00001187983 */ /* 0x001f220000300800 */
[----:B------:R-:W4:Y:S02]  /*106f0*/  LDL.LU R25, [R1+0xb4] ;  /* 0x0000b40001197983 */ /* 0x000f240000300800 */
[----:B------:R-:W2:Y:S02]  /*10700*/  LDL.LU R26, [R1+0xb8] ;  /* 0x0000b800011a7983 */ /* 0x000ea40000300800 */
[----:B------:R-:W2:Y:S02]  /*10710*/  LDL.LU R27, [R1+0xbc] ;  /* 0x0000bc00011b7983 */ /* 0x000ea40000300800 */
[----:B------:R-:W-:-:S02]  /*10720*/  IMAD.MOV.U32 R20, RZ, RZ, R6 ;  /* 0x000000ffff147224 */ /* 0x000fc400078e0006 */
[----:B------:R-:W-:Y:S01]  /*10730*/  IMAD.MOV.U32 R21, RZ, RZ, R7 ;  /* 0x000000ffff157224 */ /* 0x000fe200078e0007 */
[----:B--2---:R-:W-:Y:S01]  /*10740*/  STL.64 [R1+0x9e8], R26 ;  /* 0x0009e81a01007387 */ /* 0x004fe20000100a00 */
[----:B----4-:R0:W-:Y:S03]  /*10750*/  STL.64 [R1+0x9e0], R24 ;  /* 0x0009e01801007387 */ /* 0x0101e60000100a00 */
[----:B0-----:R-:W2:Y:S01]  /*10760*/  LDL.LU R24, [R1+0xc0] ;  /* 0x0000c00001187983 */ /* 0x001ea20000300800 */
[----:B------:R-:W2:Y:S02]  /*10770*/  LDL.LU R25, [R1+0xc4] ;  /* 0x0000c40001197983 */ /* 0x000ea40000300800 */
[----:B------:R-:W4:Y:S02]  /*10780*/  LDL.LU R26, [R1+0xc8] ;  /* 0x0000c800011a7983 */ /* 0x000f240000300800 */
[----:B------:R-:W4:Y:S01]  /*10790*/  LDL.LU R27, [R1+0xcc] ;  /* 0x0000cc00011b7983 */ /* 0x000f220000300800 */
[C---:B------:R-:W-:Y:S11]  /*107a0*/  HMMA.16816.F32 R4, R8.reuse, R4, R12 ;  /* 0x000000040804723c */ /* 0x040ff6000000180c */
[----:B------:R-:W-:Y:S11]  /*107b0*/  @!UPT UIADD3 URZ, URZ, URZ, URZ ;  /* 0x0000003f3f3ff290 */ /* 0x000ff6000fffe03f */
[----:B------:R-:W-:Y:S02]  /*107c0*/  @!UPT UIADD3 URZ, URZ, URZ, URZ ;  /* 0x0000003f3f3ff290 */ /* 0x000fe4000fffe03f */
[----:B------:R-:W-:Y:S02]  /*107d0*/  IMAD.MOV.U32 R29, RZ, RZ, R6 ;  /* 0x000000ffff1d7224 */ /* 0x000fe400078e0006 */
[----:B------:R-:W-:Y:S02]  /*107e0*/  IMAD.MOV.U32 R0, RZ, RZ, R7 ;  /* 0x000000ffff007224 */ /* 0x000fe400078e0007 */
[----:B------:R-:W-:Y:S02]  /*107f0*/  IMAD.MOV.U32 R2, RZ, RZ, R4 ;  /* 0x000000ffff027224 */ /* 0x000fe400078e0004 */
[----:B------:R-:W-:Y:S01]  /*10800*/  IMAD.MOV.U32 R3, RZ, RZ, R5 ;  /* 0x000000ffff037224 */ /* 0x000fe200078e0005 */
[----:B----4-:R-:W-:Y:S01]  /*10810*/  STL.64 [R1+0x9f8], R26 ;  /* 0x0009f81a01007387 */ /* 0x010fe20000100a00 */
[----:B--2---:R0:W-:Y:S03]  /*10820*/  STL.64 [R1+0x9f0], R24 ;  /* 0x0009f01801007387 */ /* 0x0041e60000100a00 */
[----:B0-----:R-:W2:Y:S01]  /*10830*/  LDL.LU R24, [R1+0xd0] ;  /* 0x0000d00001187983 */ /* 0x001ea20000300800 */
[----:B------:R-:W2:Y:S02]  /*10840*/  LDL.LU R25, [R1+0xd4] ;  /* 0x0000d40001197983 */ /* 0x000ea40000300800 */
[----:B------:R-:W2:Y:S02]  /*10850*/  LDL.LU R26, [R1+0xd8] ;  /* 0x0000d800011a7983 */ /* 0x000ea40000300800 */
[----:B------:R-:W2:Y:S01]  /*10860*/  LDL.LU R27, [R1+0xdc] ;  /* 0x0000dc00011b7983 */ /* 0x000ea20000300800 */
[----:B------:R-:W4:Y:S01]  /*10870*/  LDL.LU.64 R14, [R1+0xa70] ;  /* 0x000a7000010e7983 */ /* 0x000f220000300a00 */
[----:B------:R-:W4:Y:S02]  /*10880*/  LDL.LU.64 R12, [R1+0xa68] ;  /* 0x000a6800010c7983 */ /* 0x000f240000300a00 */
[----:B------:R-:W2:Y:S02]  /*10890*/  LDL.LU.64 R6, [R1+0xa60] ;  /* 0x000a600001067983 */ /* 0x000ea40000300a00 */
[----:B------:R-:W4:Y:S02]  /*108a0*/  LDL.LU.64 R4, [R1+0xa58] ;  /* 0x000a580001047983 */ /* 0x000f240000300a00 */
[----:B----4-:R-:W-:Y:S01]  /*108b0*/  HMMA.16816.F32 R8, R8, R4, R12 ;  /* 0x000000040808723c */ /* 0x010fe2000000180c */
[----:B------:R-:W3:Y:S01]  /*108c0*/  LDL.LU.64 R14, [R1+0xa50] ;  /* 0x000a5000010e7983 */ /* 0x000ee20000300a00 */
[----:B------:R-:W3:Y:S05]  /*108d0*/  LDL.LU.64 R12, [R1+0xa48] ;  /* 0x000a4800010c7983 */ /* 0x000eea0000300a00 */
[----:B------:R-:W-:-:S02]  /*108e0*/  IMAD.MOV.U32 R4, RZ, RZ, R20 ;  /* 0x000000ffff047224 */ /* 0x000fc400078e0014 */
[----:B------:R-:W-:Y:S11]  /*108f0*/  IMAD.MOV.U32 R5, RZ, RZ, R21 ;  /* 0x000000ffff057224 */ /* 0x000ff600078e0015 */
[----:B------:R-:W-:Y:S03]  /*10900*/  @!UPT UIADD3 URZ, URZ, URZ, URZ ;  /* 0x0000003f3f3ff290 */ /* 0x000fe6000fffe03f */
[----:B------:R0:W-:Y:S01]  /*10910*/  STL.64 [R1+0x930], R10 ;  /* 0x0009300a01007387 */ /* 0x0001e20000100a00 */
[----:B------:R-:W-:Y:S03]  /*10920*/  STL.64 [R1+0x928], R8 ;  /* 0x0009280801007387 */ /* 0x000fe60000100a00 */
[----:B0-----:R-:W4:Y:S01]  /*10930*/  LDL.LU R10, [R1+0x28] ;  /* 0x00002800010a7983 */ /* 0x001f220000300800 */
[----:B------:R-:W4:Y:S01]  /*10940*/  LDL.LU R11, [R1+0x2c] ;  /* 0x00002c00010b7983 */ /* 0x000f220000300800 */
[C---:B---3--:R-:W-:Y:S02]  /*10950*/  HMMA.16816.F32 R20, R12.reuse, R22, R16 ;  /* 0x000000160c14723c */ /* 0x048fe40000001810 */
[----:B------:R-:W3:Y:S01]  /*10960*/  LDL.LU.64 R18, [R1+0xa40] ;  /* 0x000a400001127983 */ /* 0x000ee20000300a00 */
[----:B------:R-:W3:Y:S11]  /*10970*/  LDL.LU.64 R16, [R1+0xa38] ;  /* 0x000a380001107983 */ /* 0x000ef60000300a00 */
[----:B------:R-:W-:Y:S09]  /*10980*/  @!UPT UIADD3 URZ, URZ, URZ, URZ ;  /* 0x0000003f3f3ff290 */ /* 0x000ff2000fffe03f */
[----:B------:R-:W-:Y:S01]  /*10990*/  STL.64 [R1+0x1d0], R20 ;  /* 0x0001d01401007387 */ /* 0x000fe20000100a00 */
[----:B------:R0:W-:Y:S03]  /*109a0*/  STL.64 [R1+0x1d8], R22 ;  /* 0x0001d81601007387 */ /* 0x0001e60000100a00 */
[----:B0-----:R-:W3:Y:S02]  /*109b0*/  LDL.LU.64 R22, [R1+0xa30] ;  /* 0x000a300001167983 */ /* 0x001ee40000300a00 */
[C---:B---3--:R-:W-:Y:S11]  /*109c0*/  HMMA.16816.F32 R16, R12.reuse, R22, R16 ;  /* 0x000000160c10723c */ /* 0x048ff60000001810 */
[----:B------:R-:W-:Y:S11]  /*109d0*/  @!UPT UIADD3 URZ, URZ, URZ, URZ ;  /* 0x0000003f3f3ff290 */ /* 0x000ff6000fffe03f */
[----:B------:R-:W-:Y:S01]  /*109e0*/  @!UPT UIADD3 URZ, URZ, URZ, URZ ;  /* 0x0000003f3f3ff290 */ /* 0x000fe2000fffe03f */
[----:B------:R-:W-:Y:S01]  /*109f0*/  STL.64 [R1+0x1b0], R16 ;  /* 0x0001b01001007387 */ /* 0x000fe20000100a00 */
[----:B------:R0:W-:Y:S03]  /*10a00*/  STL.64 [R1+0x1b8], R18 ;  /* 0x0001b81201007387 */ /* 0x0001e60000100a00 */
[----:B0-----:R-:W4:Y:S01]  /*10a10*/  LDL.LU.64 R18, [R1+0xa28] ;  /* 0x000a280001127983 */ /* 0x001f220000300a00 */
[----:B------:R-:W4:Y:S02]  /*10a20*/  LDL.LU.64 R16, [R1+0xa20] ;  /* 0x000a200001107983 */ /* 0x000f240000300a00 */
[C---:B----4-:R-:W-:Y:S11]  /*10a30*/  HMMA.16816.F32 R16, R12.reuse, R10, R16 ;  /* 0x0000000a0c10723c */ /* 0x050ff60000001810 */
[----:B------:R-:W-:Y:S11]  /*10a40*/  @!UPT UIADD3 URZ, URZ, URZ, URZ ;  /* 0x0000003f3f3ff290 */ /* 0x000ff6000fffe03f */
[----:B------:R-:W-:Y:S01]  /*10a50*/  @!UPT UIADD3 URZ, URZ, URZ, URZ ;  /* 0x0000003f3f3ff290 */ /* 0x000fe2000fffe03f */
[----:B------:R-:W-:Y:S01]  /*10a60*/  STL.64 [R1+0x1a0], R16 ;  /* 0x0001a01001007387 */ /* 0x000fe20000100a00 */
[----:B------:R0:W-:Y:S03]  /*10a70*/  STL.64 [R1+0x1a8], R18 ;  /* 0x0001a81201007387 */ /* 0x0001e60000100a00 */
        /* <DEDUP_REMOVED lines=8> */
[----:B0-----:R-:W2:Y:S02]  /*10b00*/  LDL.LU.64 R14, [R1+0x48] ;  /* 0x00004800010e7983 */ /* 0x001ea40000300a00 */
[C---:B--2---:R-:W-:Y:S11]  /*10b10*/  HMMA.16816.F32 R24, R16.reuse, R14, R24 ;  /* 0x0000000e1018723c */ /* 0x044ff60000001818 */
[----:B------:R-:W-:Y:S11]  /*10b20*/  @!UPT UIADD3 URZ, URZ, URZ, URZ ;  /* 0x0000003f3f3ff290 */ /* 0x000ff6000fffe03f */
[----:B------:R-:W-:Y:S01]  /*10b30*/  @!UPT UIADD3 URZ, URZ, URZ, URZ ;  /* 0x0000003f3f3ff290 */ /* 0x000fe2000fffe03f */
        /* <DEDUP_REMOVED lines=9> */
[----:B------:R0:W-:Y:S03]  /*10bd0*/  STL.64 [R1+0x138], R22 ;  /* 0x0001381601007387 */ /* 0x0001e60000100a00 */
[----:B0-----:R-:W3:Y:S01]  /*10be0*/  LDL.LU.64 R22, [R1+0x9d8] ;  /* 0x0009d80001167983 */ /* 0x001ee20000300a00 */
[----:B------:R-:W3:Y:S01]  /*10bf0*/  LDL.LU.64 R20, [R1+0x9d0] ;  /* 0x0009d00001147983 */ /* 0x000ee20000300a00 */
[C---:B--2---:R-:W-:Y:S11]  /*10c00*/  HMMA.16816.F32 R24, R16.reuse, R10, R24 ;  /* 0x0000000a1018723c */ /* 0x044ff60000001818 */
[----:B------:R-:W-:Y:S11]  /*10c10*/  @!UPT UIADD3 URZ, URZ, URZ, URZ ;  /* 0x0000003f3f3ff290 */ /* 0x000ff6000fffe03f */
[----:B------:R-:W-:Y:S01]  /*10c20*/  @!UPT UIADD3 URZ, URZ, URZ, URZ ;  /* 0x0000003f3f3ff290 */ /* 0x000fe2000fffe03f */
[----:B------:R0:W-:Y:S01]  /*10c30*/  STL.64 [R1+0x120], R24 ;  /* 0x0001201801007387 */ /* 0x0001e20000100a00 */
[----:B------:R1:W-:Y:S03]  /*10c40*/  STL.64 [R1+0x128], R26 ;  /* 0x0001281a01007387 */ /* 0x0003e60000100a00 */
[----:B0-----:R-:W2:Y:S01]  /*10c50*/  LDL.LU R24, [R1+0x60] ;  /* 0x0000600001187983 */ /* 0x001ea20000300800 */
[----:B------:R-:W2:Y:S02]  /*10c60*/  LDL.LU R25, [R1+0x64] ;  /* 0x0000640001197983 */ /* 0x000ea40000300800 */
[----:B-1----:R-:W4:Y:S02]  /*10c70*/  LDL.LU R26, [R1+0x68] ;  /* 0x00006800011a7983 */ /* 0x002f240000300800 */
[----:B------:R-:W4:Y:S01]  /*10c80*/  LDL.LU R27, [R1+0x6c] ;  /* 0x00006c00011b7983 */ /* 0x000f220000300800 */
[----:B---3--:R-:W-:Y:S01]  /*10c90*/  HMMA.16816.F32 R16, R16, R6, R20 ;  /* 0x000000061010723c */ /* 0x008fe20000001814 */
[----:B----4-:R0:W-:Y:S01]  /*10ca0*/  STL.64 [R1+0x9b8], R26 ;  /* 0x0009b81a01007387 */ /* 0x0101e20000100a00 */
[----:B--2---:R-:W-:Y:S03]  /*10cb0*/  STL.64 [R1+0x9b0], R24 ;  /* 0x0009b01801007387 */ /* 0x004fe60000100a00 */
[----:B0-----:R-:W2:Y:S01]  /*10cc0*/  LDL.LU.64 R26, [R1+0x38] ;  /* 0x00003800011a7983 */ /* 0x001ea20000300a00 */
[----:B------:R-:W3:Y:S02]  /*10cd0*/  LDL.LU.64 R22, [R1+0x9c8] ;  /* 0x0009c80001167983 */ /* 0x000ee40000300a00 */
[----:B------:R-:W3:Y:S11]  /*10ce0*/  LDL.LU.64 R20, [R1+0x9c0] ;  /* 0x0009c00001147983 */ /* 0x000ef60000300a00 */
[----:B------:R-:W-:Y:S04]  /*10cf0*/  @!UPT UIADD3 URZ, URZ, URZ, URZ ;  /* 0x0000003f3f3ff290 */ /* 0x000fe8000fffe03f */
[----:B------:R0:W-:Y:S01]  /*10d00*/  STL.64 [R1+0xf0], R16 ;  /* 0x0000f01001007387 */ /* 0x0001e20000100a00 */
[----:B------:R1:W-:Y:S04]  /*10d10*/  STL.64 [R1+0xf8], R18 ;  /* 0x0000f81201007387 */ /* 0x0003e80000100a00 */
[----:B0-----:R-:W3:Y:S01]  /*10d20*/  LDL.LU R16, [R1+0xa0] ;  /* 0x0000a00001107983 */ /* 0x001ee20000300800 */
[----:B------:R-:W3:Y:S02]  /*10d30*/  LDL.LU R17, [R1+0xa4] ;  /* 0x0000a40001117983 */ /* 0x000ee40000300800 */
[----:B-1----:R-:W3:Y:S02]  /*10d40*/  LDL.LU R18, [R1+0xa8] ;  /* 0x0000a80001127983 */ /* 0x002ee40000300800 */
[----:B------:R-:W3:Y:S02]  /*10d50*/  LDL.LU R19, [R1+0xac] ;  /* 0x0000ac0001137983 */ /* 0x000ee40000300800 */
[----:B---3--:R-:W-:Y:S11]  /*10d60*/  HMMA.16816.F32 R16, R20, R14, R16 ;  /* 0x0000000e1410723c */ /* 0x008ff60000001810 */
[----:B------:R-:W-:Y:S11]  /*10d70*/  @!UPT UIADD3 URZ, URZ, URZ, URZ ;  /* 0x0000003f3f3ff290 */ /* 0x000ff6000fffe03f */
[----:B------:R-:W-:Y:S01]  /*10d80*/  @!UPT UIADD3 URZ, URZ, URZ, URZ ;  /* 0x0000003f3f3ff290 */ /* 0x000fe2000fffe03f */
[----:B------:R-:W-:Y:S01]  /*10d90*/  STL.64 [R1+0x180], R16 ;  /* 0x0001801001007387 */ /* 0x000fe20000100a00 */
[----:B------:R-:W-:Y:S02]  /*10da0*/  STL.64 [R1+0x188], R18 ;  /* 0x0001881201007387 */ /* 0x000fe40000100a00 */
[----:B------:R0:W-:Y:S02]  /*10db0*/  STL [R1+0x8a0], R16 ;  /* 0x0008a01001007387 */ /* 0x0001e40000100800 */
[----:B------:R-:W-:Y:S01]  /*10dc0*/  IMAD.MOV.U32 R12, RZ, RZ, R18 ;  /* 0x000000ffff0c7224 */ /* 0x000fe200078e0012 */
[----:B0-----:R-:W3:Y:S01]  /*10dd0*/  LDL.LU R16, [R1+0x90] ;  /* 0x0000900001107983 */ /* 0x001ee20000300800 */
[----:B------:R-:W3:Y:S02]  /*10de0*/  LDL.LU R17, [R1+0x94] ;  /* 0x0000940001117983 */ /* 0x000ee40000300800 */
[----:B------:R-:W3:Y:S02]  /*10df0*/  LDL.LU R18, [R1+0x98] ;  /* 0x0000980001127983 */ /* 0x000ee40000300800 */
[----:B------:R-:W3:Y:S02]  /*10e00*/  LDL.LU R19, [R1+0x9c] ;  /* 0x00009c0001137983 */ /* 0x000ee40000300800 */
[----:B------:R-:W-:Y:S01]  /*10e10*/  IMAD.MOV.U32 R8, RZ, RZ, R15 ;  /* 0x000000ffff087224 */ /* 0x000fe200078e000f */
[----:B------:R0:W-:Y:S01]  /*10e20*/  STL [R1+0x89c], R12 ;  /* 0x00089c0c01007387 */ /* 0x0001e20000100800 */
[----:B--2---:R-:W-:-:S02]  /*10e30*/  IMAD.MOV.U32 R15, RZ, RZ, R26 ;  /* 0x000000ffff0f7224 */ /* 0x004fc400078e001a */
[----:B0-----:R-:W-:Y:S01]  /*10e40*/  IMAD.MOV.U32 R12, RZ, RZ, R27 ;  /* 0x000000ffff0c7224 */ /* 0x001fe200078e001b */
[----:B---3--:R-:W-:Y:S01]  /*10e50*/  HMMA.16816.F32 R16, R20, R26, R16 ;  /* 0x0000001a1410723c */ /* 0x008fe20000001810 */
[----:B------:R-:W2:Y:S01]  /*10e60*/  LDL.LU.64 R26, [R1+0x9b8] ;  /* 0x0009b800011a7983 */ /* 0x000ea20000300a00 */
[----:B------:R-:W2:Y:S11]  /*10e70*/  LDL.LU.64 R24, [R1+0x9b0] ;  /* 0x0009b00001187983 */ /* 0x000eb60000300a00 */
[----:B------:R-:W-:Y:S10]  /*10e80*/  @!UPT UIADD3 URZ, URZ, URZ, URZ ;  /* 0x0000003f3f3ff290 */ /* 0x000ff4000fffe03f */
[----:B------:R0:W-:Y:S01]  /*10e90*/  STL.64 [R1+0x170], R16 ;  /* 0x0001701001007387 */ /* 0x0001e20000100a00 */
[----:B------:R-:W-:Y:S02]  /*10ea0*/  STL.64 [R1+0x178], R18 ;  /* 0x0001781201007387 */ /* 0x000fe40000100a00 */
[----:B------:R-:W-:Y:S02]  /*10eb0*/  IMAD.MOV.U32 R13, RZ, RZ, R18 ;  /* 0x000000ffff0d7224 */ /* 0x000fe400078e0012 */
[----:B0-----:R-:W-:-:S05]  /*10ec0*/  IMAD.MOV.U32 R17, RZ, RZ, R16 ;  /* 0x000000ffff117224 */ /* 0x001fca00078e0010 */
[----:B------:R0:W-:Y:S01]  /*10ed0*/  STL [R1+0x8a8], R17 ;  /* 0x0008a81101007387 */ /* 0x0001e20000100800 */
[----:B------:R-:W3:Y:S03]  /*10ee0*/  LDL.LU R16, [R1+0x80] ;  /* 0x0000800001107983 */ /* 0x000ee60000300800 */
[----:B0-----:R-:W3:Y:S01]  /*10ef0*/  LDL.LU R17, [R1+0x84] ;  /* 0x0000840001117983 */ /* 0x001ee20000300800 */
[----:B------:R-:W3:Y:S02]  /*10f00*/  LDL.LU R18, [R1+0x88] ;  /* 0x0000880001127983 */ /* 0x000ee40000300800 */
[----:B------:R-:W-:Y:S02]  /*10f10*/  IMAD.MOV.U32 R19, RZ, RZ, R28 ;  /* 0x000000ffff137224 */ /* 0x000fe400078e001c */
[----:B------:R-:W-:Y:S02]  /*10f20*/  STL [R1+0x8a4], R13 ;  /* 0x0008a40d01007387 */ /* 0x000fe40000100800 */
[----:B------:R-:W-:-:S03]  /*10f30*/  IMAD.MOV.U32 R9, RZ, RZ, R14 ;  /* 0x000000ffff097224 */ /* 0x000fc600078e000e */
[C---:B---3--:R-:W-:Y:S08]  /*10f40*/  HMMA.16816.F32 R16, R20.reuse, R10, R16 ;  /* 0x0000000a1410723c */ /* 0x048ff00000001810 */
[----:B--2---:R-:W-:Y:S11]  /*10f50*/  HMMA.16816.F32 R20, R20, R6, R24 ;  /* 0x000000061414723c */ /* 0x004ff60000001818 */
[----:B------:R-:W-:Y:S04]  /*10f60*/  @!UPT UIADD3 URZ, URZ, URZ, URZ ;  /* 0x0000003f3f3ff290 */ /* 0x000fe8000fffe03f */
[----:B------:R-:W-:Y:S01]  /*10f70*/  STL.64 [R1+0x160], R16 ;  /* 0x0001601001007387 */ /* 0x000fe20000100a00 */
[----:B------:R-:W-:Y:S02]  /*10f80*/  STL.64 [R1+0x168], R18 ;  /* 0x0001681201007387 */ /* 0x000fe40000100a00 */
[----:B------:R0:W-:Y:S02]  /*10f90*/  STL.64 [R1+0x948], R10 ;  /* 0x0009480a01007387 */ /* 0x0001e40000100a00 */
[----:B------:R-:W-:Y:S02]  /*10fa0*/  IMAD.MOV.U32 R14, RZ, RZ, R18 ;  /* 0x000000ffff0e7224 */ /* 0x000fe400078e0012 */
[----:B0-----:R-:W-:Y:S02]  /*10fb0*/  IMAD.MOV.U32 R10, RZ, RZ, R15 ;  /* 0x000000ffff0a7224 */ /* 0x001fe400078e000f */
[----:B------:R-:W-:Y:S02]  /*10fc0*/  IMAD.MOV.U32 R11, RZ, RZ, R12 ;  /* 0x000000ffff0b7224 */ /* 0x000fe400078e000c */
[----:B------:R-:W-:-:S03]  /*10fd0*/  IMAD.MOV.U32 R18, RZ, RZ, R16 ;  /* 0x000000ffff127224 */ /* 0x000fc600078e0010 */
[----:B------:R-:W-:Y:S01]  /*10fe0*/  STL.64 [R1+0x960], R10 ;  /* 0x0009600a01007387 */ /* 0x000fe20000100a00 */
[----:B------:R-:W2:Y:S02]  /*10ff0*/  LDL.LU R13, [R1+0x6f4] ;  /* 0x0006f400010d7983 */ /* 0x000ea40000300800 */
[----:B------:R-:W3:Y:S02]  /*11000*/  LDL.LU R17, [R1+0x6ec] ;  /* 0x0006ec0001117983 */ /* 0x000ee40000300800 */
[----:B------:R-:W4:Y:S01]  /*11010*/  LDL.LU R12, [R1+0x6e4] ;  /* 0x0006e400010c7983 */ /* 0x000f220000300800 */
[----:B------:R-:W2:Y:S01]  /*11020*/  LDL.LU R16, [R1+0x6dc] ;  /* 0x0006dc0001107983 */ /* 0x000ea20000300800 */
[----:B------:R-:W2:Y:S02]  /*11030*/  LDL.LU R28, [R1+0x700] ;  /* 0x00070000011c7983 */ /* 0x000ea40000300800 */
[----:B------:R0:W-:Y:S02]  /*11040*/  STL [R1+0x8b0], R18 ;  /* 0x0008b01201007387 */ /* 0x0001e40000100800 */
[----:B0-----:R-:W2:Y:S01]  /*11050*/  LDL.LU R18, [R1+0x6fc] ;  /* 0x0006fc0001127983 */ /* 0x001ea20000300800 */
[----:B------:R0:W-:Y:S03]  /*11060*/  STL [R1+0x8ac], R14 ;  /* 0x0008ac0e01007387 */ /* 0x0001e60000100800 */
[----:B0-----:R-:W2:Y:S01]  /*11070*/  LDL.LU R14, [R1+0x704] ;  /* 0x00070400010e7983 */ /* 0x001ea20000300800 */
[----:B------:R-:W2:Y:S02]  /*11080*/  LDL.LU.64 R26, [R1+0x9a8] ;  /* 0x0009a800011a7983 */ /* 0x000ea40000300a00 */
[----:B------:R-:W2:Y:S02]  /*11090*/  LDL.LU.64 R24, [R1+0x9a0] ;  /* 0x0009a00001187983 */ /* 0x000ea40000300a00 */
[----:B------:R-:W-:Y:S01]  /*110a0*/  STL.64 [R1+0x140], R20 ;  /* 0x0001401401007387 */ /* 0x000fe20000100a00 */
[----:B------:R-:W-:Y:S01]  /*110b0*/  STL.64 [R1+0x148], R22 ;  /* 0x0001481601007387 */ /* 0x000fe20000100a00 */
[----:B------:R0:W-:Y:S02]  /*110c0*/  STL.64 [R1+0x940], R6 ;  /* 0x0009400601007387 */ /* 0x0001e40000100a00 */
[----:B------:R1:W-:Y:S02]  /*110d0*/  STL.64 [R1+0x938], R4 ;  /* 0x0009380401007387 */ /* 0x0003e40000100a00 */
[----:B0-----:R-:W-:-:S02]  /*110e0*/  IMAD.MOV.U32 R6, RZ, RZ, R29 ;  /* 0x000000ffff067224 */ /* 0x001fc400078e001d */
[----:B-1----:R-:W-:Y:S02]  /*110f0*/  IMAD.MOV.U32 R4, RZ, RZ, R2 ;  /* 0x000000ffff047224 */ /* 0x002fe400078e0002 */
[----:B------:R-:W-:Y:S01]  /*11100*/  IMAD.MOV.U32 R7, RZ, RZ, R0 ;  /* 0x000000ffff077224 */ /* 0x000fe200078e0000 */
[----:B------:R-:W3:Y:S01]  /*11110*/  LDL.LU R2, [R1+0x998] ;  /* 0x0009980001027983 */ /* 0x000ee20000300800 */
[----:B------:R-:W-:Y:S02]  /*11120*/  IMAD.MOV.U32 R5, RZ, RZ, R3 ;  /* 0x000000ffff057224 */ /* 0x000fe400078e0003 */
[----:B------:R-:W3:Y:S02]  /*11130*/  LDL.LU R3, [R1+0x994] ;  /* 0x0009940001037983 */ /* 0x000ee40000300800 */
[----:B------:R-:W3:Y:S01]  /*11140*/  LDL.LU R29, [R1+0x990] ;  /* 0x00099000011d7983 */ /* 0x000ee20000300800 */
[----:B------:R-:W3:Y:S01]  /*11150*/  LDL.LU R0, [R1+0x98c] ;  /* 0x00098c0001007983 */ /* 0x000ee20000300800 */
[----:B------:R-:W-:Y:S02]  /*11160*/  STL.64 [R1+0x958], R6 ;  /* 0x0009580601007387 */ /* 0x000fe40000100a00 */
[----:B------:R2:W-:Y:S02]  /*11170*/  STL.64 [R1+0x950], R4 ;  /* 0x0009500401007387 */ /* 0x0005e40000100a00 */
[----:B--2---:R-:W-:-:S02]  /*11180*/  IMAD.MOV.U32 R4, RZ, RZ, R24 ;  /* 0x000000ffff047224 */ /* 0x004fc400078e0018 */
[----:B------:R-:W-:Y:S01]  /*11190*/  IMAD.MOV.U32 R5, RZ, RZ, R25 ;  /* 0x000000ffff057224 */ /* 0x000fe200078e0019 */
[----:B------:R-:W2:Y:S01]  /*111a0*/  LDL.LU R24, [R1+0x988] ;  /* 0x0009880001187983 */ /* 0x000ea20000300800 */
[----:B------:R-:W2:Y:S02]  /*111b0*/  LDL.LU R25, [R1+0x984] ;  /* 0x0009840001197983 */ /* 0x000ea40000300800 */
[----:B------:R-:W-:Y:S02]  /*111c0*/  IMAD.MOV.U32 R6, RZ, RZ, R26 ;  /* 0x000000ffff067224 */ /* 0x000fe400078e001a */
[----:B------:R-:W-:Y:S01]  /*111d0*/  IMAD.MOV.U32 R7, RZ, RZ, R27 ;  /* 0x000000ffff077224 */ /* 0x000fe200078e001b */
[----:B------:R-:W2:Y:S01]  /*111e0*/  LDL.LU R26, [R1+0x980] ;  /* 0x00098000011a7983 */ /* 0x000ea20000300800 */
[----:B------:R-:W2:Y:S02]  /*111f0*/  LDL.LU R27, [R1+0x97c] ;  /* 0x00097c00011b7983 */ /* 0x000ea40000300800 */
[----:B------:R-:W-:Y:S01]  /*11200*/  IMAD.MOV.U32 R10, RZ, RZ, R9 ;  /* 0x000000ffff0a7224 */ /* 0x000fe200078e0009 */
[----:B------:R3:W-:Y:S01]  /*11210*/  STL.64 [R1+0x970], R6 ;  /* 0x0009700601007387 */ /* 0x0007e20000100a00 */
[----:B------:R0:W-:Y:S02]  /*11220*/  STL.64 [R1+0x968], R4 ;  /* 0x0009680401007387 */ /* 0x0001e40000100a00 */
[----:B------:R-:W-:-:S02]  /*11230*/  IMAD.MOV.U32 R11, RZ, RZ, R8 ;  /* 0x000000ffff0b7224 */ /* 0x000fc400078e0008 */
[----:B---3--:R-:W-:Y:S02]  /*11240*/  IMAD.MOV.U32 R6, RZ, RZ, R3 ;  /* 0x000000ffff067224 */ /* 0x008fe400078e0003 */
[----:B0-----:R-:W-:Y:S02]  /*11250*/  IMAD.MOV.U32 R4, RZ, RZ, R0 ;  /* 0x000000ffff047224 */ /* 0x001fe400078e0000 */
[----:B------:R-:W-:Y:S02]  /*11260*/  IMAD.MOV.U32 R5, RZ, RZ, R29 ;  /* 0x000000ffff057224 */ /* 0x000fe400078e001d */
[----:B------:R-:W-:Y:S02]  /*11270*/  IMAD.MOV.U32 R7, RZ, RZ, R2 ;  /* 0x000000ffff077224 */ /* 0x000fe400078e0002 */
[----:B------:R-:W-:Y:S02]  /*11280*/  IMAD.MOV.U32 R19, RZ, RZ, R20 ;  /* 0x000000ffff137224 */ /* 0x000fe400078e0014 */
[----:B------:R-:W-:Y:S01]  /*11290*/  IMAD.MOV.U32 R15, RZ, RZ, R22 ;  /* 0x000000ffff0f7224 */ /* 0x000fe200078e0016 */
[----:B------:R-:W3:Y:S01]  /*112a0*/  LDL.LU R0, [R1+0x978] ;  /* 0x0009780001007983 */ /* 0x000ee20000300800 */
[----:B------:R-:W3:Y:S02]  /*112b0*/  LDL.LU.64 R20, [R1+0x1c0] ;  /* 0x0001c00001147983 */ /* 0x000ee40000300a00 */
[----:B------:R-:W3:Y:S02]  /*112c0*/  LDL.LU R23, [R1+0x2f8] ;  /* 0x0002f80001177983 */ /* 0x000ee40000300800 */
[----:B------:R-:W-:Y:S01]  /*112d0*/  STL [R1+0x8b8], R19 ;  /* 0x0008b81301007387 */ /* 0x000fe20000100800 */
[----:B------:R-:W-:Y:S01]  /*112e0*/  STL [R1+0x8b4], R15 ;  /* 0x0008b40f01007387 */ /* 0x000fe20000100800 */
[C---:B--2---:R-:W-:Y:S03]  /*112f0*/  HMMA.16816.F32 R8, R24.reuse, R10, R4 ;  /* 0x0000000a1808723c */ /* 0x044fe60000001804 */
[----:B------:R-:W2:Y:S01]  /*11300*/  LDL.LU.64 R6, [R1+0x970] ;  /* 0x0009700001067983 */ /* 0x000ea20000300a00 */
[----:B------:R-:W2:Y:S11]  /*11310*/  LDL.LU.64 R4, [R1+0x968] ;  /* 0x0009680001047983 */ /* 0x000eb60000300a00 */
[----:B------:R-:W-:Y:S08]  /*11320*/  @!UPT UIADD3 URZ, URZ, URZ, URZ ;  /* 0x0000003f3f3ff290 */ /* 0x000ff0000fffe03f */
[----:B------:R-:W-:Y:S01]  /*11330*/  STL.64 [R1+0x100], R8 ;  /* 0x0001000801007387 */ /* 0x000fe20000100a00 */
[----:B------:R0:W-:Y:S03]  /*11340*/  STL.64 [R1+0x108], R10 ;  /* 0x0001080a01007387 */ /* 0x0001e60000100a00 */
[----:B0-----:R-:W2:Y:S02]  /*11350*/  LDL.LU.64 R10, [R1+0x960] ;  /* 0x00096000010a7983 */ /* 0x001ea40000300a00 */
[C---:B--2---:R-:W-:Y:S02]  /*11360*/  HMMA.16816.F32 R8, R24.reuse, R10, R4 ;  /* 0x0000000a1808723c */ /* 0x044fe40000001804 */
[----:B------:R-:W2:Y:S01]  /*11370*/  LDL.LU.64 R6, [R1+0x958] ;  /* 0x0009580001067983 */ /* 0x000ea20000300a00 */
[----:B------:R-:W2:Y:S11]  /*11380*/  LDL.LU.64 R4, [R1+0x950] ;  /* 0x0009500001047983 */ /* 0x000eb60000300a00 */
[----:B------:R-:W-:Y:S09]  /*11390*/  @!UPT UIADD3 URZ, URZ, URZ, URZ ;  /* 0x0000003f3f3ff290 */ /* 0x000ff2000fffe03f */
[----:B------:R-:W-:Y:S01]  /*113a0*/  STL.64 [R1+0x110], R8 ;  /* 0x0001100801007387 */ /* 0x000fe20000100a00 */
[----:B------:R0:W-:Y:S03]  /*113b0*/  STL.64 [R1+0x118], R10 ;  /* 0x0001180a01007387 */ /* 0x0001e60000100a00 */
[----:B0-----:R-:W2:Y:S01]  /*113c0*/  LDL.LU.64 R10, [R1+0x948] ;  /* 0x00094800010a7983 */ /* 0x001ea20000300a00 */
[----:B------:R-:W3:Y:S01]  /*113d0*/  LDL R15, [R1+0x7f8] ;  /* 0x0007f800010f7983 */ /* 0x000ee20000100800 */
[----:B--2---:R-:W-:Y:S02]  /*113e0*/  HMMA.16816.F32 R8, R24, R10, R4 ;  /* 0x0000000a1808723c */ /* 0x004fe40000001804 */
[----:B------:R-:W2:Y:S01]  /*113f0*/  LDL.LU.64 R6, [R1+0x940] ;  /* 0x0009400001067983 */ /* 0x000ea20000300a00 */
[----:B------:R-:W2:Y:S11]  /*11400*/  LDL.LU.64 R4, [R1+0x938] ;  /* 0x0009380001047983 */ /* 0x000eb60000300a00 */
[----:B------:R-:W-:Y:S09]  /*11410*/  @!UPT UIADD3 URZ, URZ, URZ, URZ ;  /* 0x0000003f3f3ff290 */ /* 0x000ff2000fffe03f */
[----:B------:R-:W-:Y:S01]  /*11420*/  STL.64 [R1+0xe0], R8 ;  /* 0x0000e00801007387 */ /* 0x000fe20000100a00 */
[----:B------:R0:W-:Y:S03]  /*11430*/  STL.64 [R1+0xe8], R10 ;  /* 0x0000e80a01007387 */ /* 0x0001e60000100a00 */
[----:B0-----:R-:W4:Y:S01]  /*11440*/  LDL.LU.64 R10, [R1+0x930] ;  /* 0x00093000010a7983 */ /* 0x001f220000300a00 */
[----:B------:R-:W4:Y:S02]  /*11450*/  LDL.LU.64 R8, [R1+0x928] ;  /* 0x0009280001087983 */ /* 0x000f240000300a00 */
[----:B------:R-:W-:-:S04]  /*11460*/  IMAD.MOV.U32 R29, RZ, RZ, c[0x0][0x188] ;  /* 0x00006200ff1d7624 */ /* 0x000fc800078e00ff */
[----:B------:R-:W-:-:S04]  /*11470*/  IMAD.SHL.U32 R29, R29, 0x40, RZ ;  /* 0x000000401d1d7824 */ /* 0x000fc800078e00ff */
[----:B------:R-:W-:Y:S01]  /*11480*/  IMAD.SHL.U32 R29, R29, 0x2, RZ ;  /* 0x000000021d1d7824 */ /* 0x000fe200078e00ff */
[----:B---3--:R-:W-:-:S04]  /*11490*/  IADD3 R23, R23, 0x1, RZ ;  /* 0x0000000117177810 */ /* 0x008fc80007ffe0ff */
[-C--:B------:R-:W-:Y:S02]  /*114a0*/  IADD3 R14, P3, R14, R29.reuse, RZ ;  /* 0x0000001d0e0e7210 */ /* 0x080fe40007f7e0ff */
[-C--:B------:R-:W-:Y:S02]  /*114b0*/  IADD3 R18, P4, R18, R29.reuse, RZ ;  /* 0x0000001d12127210 */ /* 0x080fe40007f9e0ff */
[-C--:B------:R-:W-:Y:S02]  /*114c0*/  IADD3 R13, P5, R13, R29.reuse, RZ ;  /* 0x0000001d0d0d7210 */ /* 0x080fe40007fbe0ff */
[-C--:B------:R-:W-:Y:S02]  /*114d0*/  IADD3 R17, P6, R17, R29.reuse, RZ ;  /* 0x0000001d11117210 */ /* 0x080fe40007fde0ff */
[-C--:B------:R-:W-:Y:S01]  /*114e0*/  IADD3 R16, P2, R16, R29.reuse, RZ ;  /* 0x0000001d10107210 */ /* 0x080fe20007f5e0ff */
[----:B------:R-:W-:Y:S01]  /*114f0*/  IMAD.X R28, R28, 0x1, R0, P3 ;  /* 0x000000011c1c7824 */ /* 0x000fe200018e0600 */
[-C--:B--2---:R-:W-:Y:S01]  /*11500*/  IADD3 R3, P0, R4, R29.reuse, RZ ;  /* 0x0000001d04037210 */ /* 0x084fe20007f1e0ff */
[----:B------:R-:W-:Y:S01]  /*11510*/  IMAD.MOV.U32 R2, RZ, RZ, R4 ;  /* 0x000000ffff027224 */ /* 0x000fe200078e0004 */
[----:B------:R-:W-:-:S03]  /*11520*/  IADD3 R4, P1, R20, R29, RZ ;  /* 0x0000001d14047210 */ /* 0x000fc60007f3e0ff */
[----:B------:R0:W-:Y:S02]  /*11530*/  STL [R1+0x8bc], R3 ;  /* 0x0008bc0301007387 */ /* 0x0001e40000100800 */
[----:B------:R-:W-:Y:S02]  /*11540*/  STL [R1+0x8c0], R4 ;  /* 0x0008c00401007387 */ /* 0x000fe40000100800 */
[----:B0-----:R-:W-:Y:S02]  /*11550*/  IMAD.MOV.U32 R3, RZ, RZ, R5 ;  /* 0x000000ffff037224 */ /* 0x001fe400078e0005 */
[--C-:B------:R-:W-:Y:S02]  /*11560*/  IMAD.X R5, R21, 0x1, R0.reuse, P1 ;  /* 0x0000000115057824 */ /* 0x100fe400008e0600 */
[----:B------:R-:W-:Y:S01]  /*11570*/  IMAD.X R2, R3, 0x1, R0, P0 ;  /* 0x0000000103027824 */ /* 0x000fe200000e0600 */
[----:B----4-:R-:W-:Y:S04]  /*11580*/  HMMA.16816.F32 R8, R24, R6, R8 ;  /* 0x000000061808723c */ /* 0x010fe80000001808 */
[----:B------:R-:W-:Y:S01]  /*11590*/  STL [R1+0x8c4], R2 ;  /* 0x0008c40201007387 */ /* 0x000fe20000100800 */
[----:B------:R-:W-:Y:S02]  /*115a0*/  STL [R1+0x2f8], R23 ;  /* 0x0002f81701007387 */ /* 0x000fe40000100800 */
[----:B------:R-:W-:Y:S01]  /*115b0*/  STL [R1+0x8c8], R5 ;  /* 0x0008c80501007387 */ /* 0x000fe20000100800 */
[----:B------:R-:W-:Y:S11]  /*115c0*/  IADD3 R12, P1, R12, R29, RZ ;  /* 0x0000001d0c0c7210 */ /* 0x000ff60007f3e0ff */
[----:B------:R-:W-:Y:S04]  /*115d0*/  @!UPT UIADD3 URZ, URZ, URZ, URZ ;  /* 0x0000003f3f3ff290 */ /* 0x000fe8000fffe03f */
[----:B------:R0:W-:Y:S01]  /*115e0*/  STL.64 [R1+0x30], R8 ;  /* 0x0000300801007387 */ /* 0x0001e20000100a00 */
[----:B------:R-:W-:Y:S02]  /*115f0*/  IMAD.MOV.U32 R6, RZ, RZ, R10 ;  /* 0x000000ffff067224 */ /* 0x000fe400078e000a */
[----:B------:R-:W-:Y:S02]  /*11600*/  STL.64 [R1+0x38], R10 ;  /* 0x0000380a01007387 */ /* 0x000fe40000100a00 */
[----:B0-----:R-:W-:-:S05]  /*11610*/  IMAD.MOV.U32 R8, RZ, RZ, R11 ;  /* 0x000000ffff087224 */ /* 0x001fca00078e000b */
[----:B------:R-:W-:Y:S01]  /*11620*/  STL [R1+0x8d0], R8 ;  /* 0x0008d00801007387 */ /* 0x000fe20000100800 */
[----:B------:R-:W-:Y:S02]  /*11630*/  STL [R1+0x8cc], R6 ;  /* 0x0008cc0601007387 */ /* 0x000fe40000100800 */
[----:B------:R-:W-:Y:S02]  /*11640*/  STL [R1+0x704], R14 ;  /* 0x0007040e01007387 */ /* 0x000fe40000100800 */
[----:B------:R-:W-:Y:S01]  /*11650*/  STL [R1+0x6fc], R18 ;  /* 0x0006fc1201007387 */ /* 0x000fe20000100800 */
[----:B------:R-:W-:Y:S01]  /*11660*/  STL [R1+0x6f4], R13 ;  /* 0x0006f40d01007387 */ /* 0x000fe20000100800 */
[----:B------:R-:W-:Y:S02]  /*11670*/  STL [R1+0x6ec], R17 ;  /* 0x0006ec1101007387 */ /* 0x000fe40000100800 */
[----:B------:R0:W-:Y:S02]  /*11680*/  STL [R1+0x924], R0 ;  /* 0x0009240001007387 */ /* 0x0001e40000100800 */
[----:B------:R-:W-:Y:S01]  /*11690*/  STL [R1+0x6e4], R12 ;  /* 0x0006e40c01007387 */ /* 0x000fe20000100800 */
[----:B0-----:R-:W2:Y:S01]  /*116a0*/  LDL.LU R0, [R1+0x6d4] ;  /* 0x0006d40001007983 */ /* 0x001ea20000300800 */
[----:B------:R-:W-:Y:S02]  /*116b0*/  STL [R1+0x6dc], R16 ;  /* 0x0006dc1001007387 */ /* 0x000fe40000100800 */
[----:B------:R-:W3:Y:S02]  /*116c0*/  LDL.LU R6, [R1+0x6c4] ;  /* 0x0006c40001067983 */ /* 0x000ee40000300800 */
[----:B------:R-:W-:Y:S01]  /*116d0*/  STL [R1+0x700], R28 ;  /* 0x0007001c01007387 */ /* 0x000fe20000100800 */
[----:B------:R-:W-:Y:S01]  /*116e0*/  ISETP.NE.U32.AND P0, PT, R23, R15, PT ;  /* 0x0000000f1700720c */ /* 0x000fe20003f05070 */
[----:B---3--:R0:W-:Y:S04]  /*116f0*/  STL [R1+0x920], R6 ;  /* 0x0009200601007387 */ /* 0x0081e80000100800 */
[----:B0-----:R-:W3:Y:S01]  /*11700*/  LDL.LU R6, [R1+0x6cc] ;  /* 0x0006cc0001067983 */ /* 0x001ee20000300800 */
[----:B------:R-:W4:Y:S02]  /*11710*/  LDL.LU R8, [R1+0x6e8] ;  /* 0x0006e80001087983 */ /* 0x000f240000300800 */
[----:B------:R-:W3:Y:S02]  /*11720*/  LDL.LU R24, [R1+0x6bc] ;  /* 0x0006bc0001187983 */ /* 0x000ee40000300800 */
[----:B------:R-:W3:Y:S01]  /*11730*/  LDL.LU R25, [R1+0x6e0] ;  /* 0x0006e00001197983 */ /* 0x000ee20000300800 */
[----:B------:R-:W3:Y:S01]  /*11740*/  LDL.LU R26, [R1+0x6b4] ;  /* 0x0006b400011a7983 */ /* 0x000ee20000300800 */
[----:B------:R-:W3:Y:S02]  /*11750*/  LDL.LU R27, [R1+0x6d8] ;  /* 0x0006d800011b7983 */ /* 0x000ee40000300800 */
        /* <DEDUP_REMOVED lines=16> */
[----:B------:R-:W3:Y:S01]  /*11860*/  LDL.LU R13, [R1+0x66c] ;  /* 0x00066c00010d7983 */ /* 0x000ee20000300800 */
[----:B--2---:R-:W-:Y:S01]  /*11870*/  IADD3 R0, P3, R0, R29, RZ ;  /* 0x0000001d00007210 */ /* 0x004fe20007f7e0ff */
[----:B------:R-:W2:Y:S01]  /*11880*/  LDL.LU R17, [R1+0x690] ;  /* 0x0006900001117983 */ /* 0x000ea20000300800 */
[----:B------:R-:W2:Y:S02]  /*11890*/  LDL.LU R12, [R1+0x664] ;  /* 0x00066400010c7983 */ /* 0x000ea40000300800 */
[----:B------:R-:W2:Y:S02]  /*118a0*/  LDL.LU R16, [R1+0x688] ;  /* 0x0006880001107983 */ /* 0x000ea40000300800 */
[----:B------:R-:W2:Y:S01]  /*118b0*/  LDL.LU R28, [R1+0x65c] ;  /* 0x00065c00011c7983 */ /* 0x000ea20000300800 */
[----:B------:R0:W-:Y:S04]  /*118c0*/  STL [R1+0x6d4], R0 ;  /* 0x0006d40001007387 */ /* 0x0001e80000100800 */
[----:B0-----:R-:W2:Y:S01]  /*118d0*/  LDL.LU R0, [R1+0x924] ;  /* 0x0009240001007983 */ /* 0x001ea20000300800 */
[----:B------:R-:W2:Y:S02]  /*118e0*/  LDL.LU R29, [R1+0x6f8] ;  /* 0x0006f800011d7983 */ /* 0x000ea40000300800 */
[----:B--2---:R-:W-:-:S05]  /*118f0*/  IMAD.X R29, R29, 0x1, R0, P4 ;  /* 0x000000011d1d7824 */ /* 0x004fca00020e0600 */
[----:B------:R0:W-:Y:S02]  /*11900*/  STL [R1+0x6f8], R29 ;  /* 0x0006f81d01007387 */ /* 0x0001e40000100800 */
[----:B0-----:R-:W-:-:S04]  /*11910*/  IMAD.MOV.U32 R29, RZ, RZ, c[0x0][0x188] ;  /* 0x00006200ff1d7624 */ /* 0x001fc800078e00ff */
[----:B------:R-:W-:-:S04]  /*11920*/  IMAD.SHL.U32 R29, R29, 0x40, RZ ;  /* 0x000000401d1d7824 */ /* 0x000fc800078e00ff */
[----:B------:R-:W-:-:S05]  /*11930*/  IMAD.SHL.U32 R29, R29, 0x2, RZ ;  /* 0x000000021d1d7824 */ /* 0x000fca00078e00ff */
[----:B---3--:R-:W-:-:S05]  /*11940*/  IADD3 R6, P4, R6, R29, RZ ;  /* 0x0000001d06067210 */ /* 0x008fca0007f9e0ff */
[----:B------:R0:W-:Y:S04]  /*11950*/  STL [R1+0x6cc], R6 ;  /* 0x0006cc0601007387 */ /* 0x0001e80000100800 */
[----:B0-----:R-:W2:Y:S01]  /*11960*/  LDL.LU R6, [R1+0x920] ;  /* 0x0009200001067983 */ /* 0x001ea20000300800 */
[----:B------:R-:W3:Y:S02]  /*11970*/  LDL.LU R29, [R1+0x6f0] ;  /* 0x0006f000011d7983 */ /* 0x000ee40000300800 */
[--C-:B----4-:R-:W-:Y:S02]  /*11980*/  IMAD.X R8, R8, 0x1, R0.reuse, P6 ;  /* 0x0000000108087824 */ /* 0x110fe400030e0600 */
[--C-:B------:R-:W-:Y:S02]  /*11990*/  IMAD.X R25, R25, 0x1, R0.reuse, P1 ;  /* 0x0000000119197824 */ /* 0x100fe400008e0600 */
[----:B------:R-:W-:-:S02]  /*119a0*/  IMAD.X R27, R27, 0x1, R0, P2 ;  /* 0x000000011b1b7824 */ /* 0x000fc400010e0600 */
[--C-:B------:R-:W-:Y:S02]  /*119b0*/  IMAD.X R9, R9, 0x1, R0.reuse, P3 ;  /* 0x0000000109097824 */ /* 0x100fe400018e0600 */
[--C-:B------:R-:W-:Y:S02]  /*119c0*/  IMAD.X R11, R11, 0x1, R0.reuse, P4 ;  /* 0x000000010b0b7824 */ /* 0x100fe400020e0600 */
[----:B---3--:R-:W-:-:S05]  /*119d0*/  IMAD.X R29, R29, 0x1, R0, P5 ;  /* 0x000000011d1d7824 */ /* 0x008fca00028e0600 */
[----:B------:R0:W-:Y:S02]  /*119e0*/  STL [R1+0x6f0], R29 ;  /* 0x0006f01d01007387 */ /* 0x0001e40000100800 */
[----:B0-----:R-:W-:-:S04]  /*119f0*/  IMAD.MOV.U32 R29, RZ, RZ, c[0x0][0x188] ;  /* 0x00006200ff1d7624 */ /* 0x001fc800078e00ff */
[----:B------:R-:W-:-:S04]  /*11a00*/  IMAD.SHL.U32 R29, R29, 0x40, RZ ;  /* 0x000000401d1d7824 */ /* 0x000fc800078e00ff */
[----:B------:R-:W-:-:S05]  /*11a10*/  IMAD.SHL.U32 R29, R29, 0x2, RZ ;  /* 0x000000021d1d7824 */ /* 0x000fca00078e00ff */
[-C--:B--2---:R-:W-:Y:S02]  /*11a20*/  IADD3 R6, P5, R6, R29.reuse, RZ ;  /* 0x0000001d06067210 */ /* 0x084fe40007fbe0ff */
[-C--:B------:R-:W-:Y:S02]  /*11a30*/  IADD3 R24, P6, R24, R29.reuse, RZ ;  /* 0x0000001d18187210 */ /* 0x080fe40007fde0ff */
[-C--:B------:R-:W-:Y:S02]  /*11a40*/  IADD3 R26, P1, R26, R29.reuse, RZ ;  /* 0x0000001d1a1a7210 */ /* 0x080fe40007f3e0ff */
[-C--:B------:R-:W-:Y:S01]  /*11a50*/  IADD3 R7, P2, R7, R29.reuse, RZ ;  /* 0x0000001d07077210 */ /* 0x080fe20007f5e0ff */
[----:B------:R0:W-:Y:S01]  /*11a60*/  STL [R1+0x6c4], R6 ;  /* 0x0006c40601007387 */ /* 0x0001e20000100800 */
[----:B------:R-:W-:Y:S02]  /*11a70*/  STL [R1+0x6e8], R8 ;  /* 0x0006e80801007387 */ /* 0x000fe40000100800 */
[----:B------:R-:W-:Y:S02]  /*11a80*/  STL [R1+0x6bc], R24 ;  /* 0x0006bc1801007387 */ /* 0x000fe40000100800 */
[----:B------:R-:W-:Y:S01]  /*11a90*/  STL [R1+0x6e0], R25 ;  /* 0x0006e01901007387 */ /* 0x000fe20000100800 */
[-C--:B------:R-:W-:Y:S01]  /*11aa0*/  IADD3 R10, P3, R10, R29.reuse, RZ ;  /* 0x0000001d0a0a7210 */ /* 0x080fe20007f7e0ff */
[----:B------:R-:W-:Y:S01]  /*11ab0*/  STL [R1+0x6b4], R26 ;  /* 0x0006b41a01007387 */ /* 0x000fe20000100800 */
[----:B------:R-:W-:Y:S01]  /*11ac0*/  STL [R1+0x6d8], R27 ;  /* 0x0006d81b01007387 */ /* 0x000fe20000100800 */
[-C--:B------:R-:W-:Y:S01]  /*11ad0*/  IADD3 R5, P4, R5, R29.reuse, RZ ;  /* 0x0000001d05057210 */ /* 0x080fe20007f9e0ff */
[----:B------:R-:W-:Y:S02]  /*11ae0*/  STL [R1+0x6ac], R7 ;  /* 0x0006ac0701007387 */ /* 0x000fe40000100800 */
[--C-:B------:R-:W-:Y:S01]  /*11af0*/  IMAD.X R2, R2, 0x1, R0.reuse, P5 ;  /* 0x0000000102027824 */ /* 0x100fe200028e0600 */
        /* <DEDUP_REMOVED lines=25> */
[----:B------:R-:W-:Y:S01]  /*11c90*/  STL [R1+0x674], R14 ;  /* 0x0006740e01007387 */ /* 0x000fe20000100800 */
[-C--:B------:R-:W-:Y:S01]  /*11ca0*/  IADD3 R12, P5, R12, R29.reuse, RZ ;  /* 0x0000001d0c0c7210 */ /* 0x080fe20007fbe0ff */
[----:B------:R-:W-:Y:S02]  /*11cb0*/  STL [R1+0x698], R18 ;  /* 0x0006981201007387 */ /* 0x000fe40000100800 */
[--C-:B------:R-:W-:Y:S01]  /*11cc0*/  IMAD.X R16, R16, 0x1, R0.reuse, P6 ;  /* 0x0000000110107824 */ /* 0x100fe200030e0600 */
[----:B------:R-:W-:Y:S01]  /*11cd0*/  STL [R1+0x66c], R13 ;  /* 0x00066c0d01007387 */ /* 0x000fe20000100800 */
[----:B------:R-:W-:Y:S01]  /*11ce0*/  IADD3 R28, P6, R28, R29, RZ ;  /* 0x0000001d1c1c7210 */ /* 0x000fe20007fde0ff */
[----:B------:R-:W-:Y:S02]  /*11cf0*/  STL [R1+0x690], R17 ;  /* 0x0006901101007387 */ /* 0x000fe40000100800 */
[----:B------:R-:W2:Y:S01]  /*11d00*/  LDL.LU R29, [R1+0x680] ;  /* 0x00068000011d7983 */ /* 0x000ea20000300800 */
[----:B------:R-:W-:Y:S01]  /*11d10*/  STL [R1+0x664], R12 ;  /* 0x0006640c01007387 */ /* 0x000fe20000100800 */
[----:B0-----:R-:W3:Y:S02]  /*11d20*/  LDL.LU R6, [R1+0x670] ;  /* 0x0006700001067983 */ /* 0x001ee40000300800 */
[----:B------:R-:W-:Y:S01]  /*11d30*/  STL [R1+0x688], R16 ;  /* 0x0006881001007387 */ /* 0x000fe20000100800 */
[----:B---3--:R0:W-:Y:S01]  /*11d40*/  STL [R1+0x918], R6 ;  /* 0x0009180601007387 */ /* 0x0081e20000100800 */
[----:B------:R-:W-:Y:S03]  /*11d50*/  STL [R1+0x65c], R28 ;  /* 0x00065c1c01007387 */ /* 0x000fe60000100800 */
[----:B0-----:R-:W3:Y:S01]  /*11d60*/  LDL.LU R6, [R1+0x64c] ;  /* 0x00064c0001067983 */ /* 0x001ee20000300800 */
[----:B--2---:R-:W-:-:S03]  /*11d70*/  IMAD.X R29, R29, 0x1, R0, P1 ;  /* 0x000000011d1d7824 */ /* 0x004fc600008e0600 */
[----:B---3--:R0:W-:Y:S04]  /*11d80*/  STL [R1+0x91c], R6 ;  /* 0x00091c0601007387 */ /* 0x0081e80000100800 */
[----:B0-----:R-:W2:Y:S01]  /*11d90*/  LDL.LU R6, [R1+0x654] ;  /* 0x0006540001067983 */ /* 0x001ea20000300800 */
[----:B------:R-:W3:Y:S02]  /*11da0*/  LDL.LU R8, [R1+0x644] ;  /* 0x0006440001087983 */ /* 0x000ee40000300800 */
[----:B------:R-:W4:Y:S02]  /*11db0*/  LDL.LU R24, [R1+0x668] ;  /* 0x0006680001187983 */ /* 0x000f240000300800 */
        /* <DEDUP_REMOVED lines=24> */
[----:B------:R0:W-:Y:S02]  /*11f40*/  STL [R1+0x680], R29 ;  /* 0x0006801d01007387 */ /* 0x0001e40000100800 */
[----:B0-----:R-:W-:-:S04]  /*11f50*/  IMAD.MOV.U32 R29, RZ, RZ, c[0x0][0x188] ;  /* 0x00006200ff1d7624 */ /* 0x001fc800078e00ff */
[----:B------:R-:W-:-:S04]  /*11f60*/  IMAD.SHL.U32 R29, R29, 0x40, RZ ;  /* 0x000000401d1d7824 */ /* 0x000fc800078e00ff */
[----:B------:R-:W-:-:S05]  /*11f70*/  IMAD.SHL.U32 R29, R29, 0x2, RZ ;  /* 0x000000021d1d7824 */ /* 0x000fca00078e00ff */
[----:B--2---:R-:W-:-:S05]  /*11f80*/  IADD3 R6, P1, R6, R29, RZ ;  /* 0x0000001d06067210 */ /* 0x004fca0007f3e0ff */
        /* <DEDUP_REMOVED lines=8> */
[----:B------:R-:W-:-:S05]  /*12010*/  IADD3 R6, P2, R6, R29, RZ ;  /* 0x0000001d06067210 */ /* 0x000fca0007f5e0ff */
[----:B------:R0:W-:Y:S04]  /*12020*/  STL [R1+0x64c], R6 ;  /* 0x00064c0601007387 */ /* 0x0001e80000100800 */
[----:B0-----:R-:W2:Y:S01]  /*12030*/  LDL.LU R6, [R1+0x918] ;  /* 0x0009180001067983 */ /* 0x001ea20000300800 */
[--C-:B----4-:R-:W-:Y:S01]  /*12040*/  IMAD.X R24, R24, 0x1, R0.reuse, P4 ;  /* 0x0000000118187824 */ /* 0x110fe200020e0600 */
[-C--:B---3--:R-:W-:Y:S01]  /*12050*/  IADD3 R25, P4, R25, R29.reuse, RZ ;  /* 0x0000001d19197210 */ /* 0x088fe20007f9e0ff */
[--C-:B------:R-:W-:Y:S01]  /*12060*/  IMAD.X R26, R26, 0x1, R0.reuse, P5 ;  /* 0x000000011a1a7824 */ /* 0x100fe200028e0600 */
[-C--:B------:R-:W-:Y:S01]  /*12070*/  IADD3 R27, P5, R27, R29.reuse, RZ ;  /* 0x0000001d1b1b7210 */ /* 0x080fe20007fbe0ff */
        /* <DEDUP_REMOVED lines=15> */
[----:B------:R-:W-:Y:S01]  /*12170*/  IADD3 R17, P2, R17, R29, RZ ;  /* 0x0000001d11117210 */ /* 0x000fe20007f5e0ff */
[----:B------:R-:W-:-:S02]  /*12180*/  IMAD.X R28, R28, 0x1, R0, P4 ;  /* 0x000000011c1c7824 */ /* 0x000fc400020e0600 */
[----:B--2---:R-:W-:Y:S01]  /*12190*/  IMAD.X R6, R6, 0x1, R0, P3 ;  /* 0x0000000106067824 */ /* 0x004fe200018e0600 */
[----:B------:R-:W-:-:S04]  /*121a0*/  IADD3 R8, P3, R8, R29, RZ ;  /* 0x0000001d08087210 */ /* 0x000fc80007f7e0ff */
[----:B------:R-:W-:Y:S01]  /*121b0*/  STL [R1+0x670], R6 ;  /* 0x0006700601007387 */ /* 0x000fe20000100800 */
[----:B------:R-:W-:Y:S02]  /*121c0*/  STL [R1+0x644], R8 ;  /* 0x0006440801007387 */ /* 0x000fe40000100800 */
[----:B------:R-:W-:Y:S02]  /*121d0*/  STL [R1+0x668], R24 ;  /* 0x0006681801007387 */ /* 0x000fe40000100800 */
[----:B------:R-:W-:Y:S01]  /*121e0*/  STL [R1+0x63c], R25 ;  /* 0x00063c1901007387 */ /* 0x000fe20000100800 */
[----:B------:R-:W-:Y:S01]  /*121f0*/  STL [R1+0x660], R26 ;  /* 0x0006601a01007387 */ /* 0x000fe20000100800 */
[----:B------:R-:W-:Y:S02]  /*12200*/  STL [R1+0x634], R27 ;  /* 0x0006341b01007387 */ /* 0x000fe40000100800 */
[----:B------:R-:W-:Y:S02]  /*12210*/  STL [R1+0x658], R7 ;  /* 0x0006580701007387 */ /* 0x000fe40000100800 */
[----:B------:R-:W-:Y:S02]  /*12220*/  STL [R1+0x62c], R9 ;  /* 0x00062c0901007387 */ /* 0x000fe40000100800 */
[--C-:B------:R-:W-:Y:S01]  /*12230*/  IMAD.X R4, R4, 0x1, R0.reuse, P3 ;  /* 0x0000000104047824 */ /* 0x100fe200018e0600 */
[----:B------:R-:W-:Y:S01]  /*12240*/  STL [R1+0x650], R10 ;  /* 0x0006500a01007387 */ /* 0x000fe20000100800 */
[----:B------:R-:W-:Y:S01]  /*12250*/  IADD3 R3, P3, R3, R29, RZ ;  /* 0x0000001d03037210 */ /* 0x000fe20007f7e0ff */
[----:B------:R-:W-:Y:S02]  /*12260*/  STL [R1+0x624], R11 ;  /* 0x0006240b01007387 */ /* 0x000fe40000100800 */
[----:B------:R-:W-:Y:S01]  /*12270*/  STL [R1+0x648], R5 ;  /* 0x0006480501007387 */ /* 0x000fe20000100800 */
[----:B------:R-:W-:Y:S01]  /*12280*/  STL [R1+0x61c], R2 ;  /* 0x00061c0201007387 */ /* 0x000fe20000100800 */
[----:B------:R-:W-:Y:S02]  /*12290*/  STL [R1+0x640], R4 ;  /* 0x0006400401007387 */ /* 0x000fe40000100800 */
        /* <DEDUP_REMOVED lines=8> */
[----:B------:R-:W-:-:S02]  /*12320*/  IMAD.X R12, R12, 0x1, R0, P3 ;  /* 0x000000010c0c7824 */ /* 0x000fc400018e0600 */
[----:B------:R-:W-:Y:S01]  /*12330*/  STL [R1+0x5f4], R18 ;  /* 0x0005f41201007387 */ /* 0x000fe20000100800 */
[-C--:B------:R-:W-:Y:S01]  /*12340*/  IADD3 R16, P3, R16, R29.reuse, RZ ;  /* 0x0000001d10107210 */ /* 0x080fe20007f7e0ff */
        /* <DEDUP_REMOVED lines=583> */
[--C-:B------:R-:W-:Y:S01]  /*147c0*/  IMAD.X R22, R22, 0x1, R0.reuse, P3 ;  /* 0x0000000116167824 */ /* 0x100fe200018e0600 */
[----:B------:R-:W-:Y:S01]  /*147d0*/  IADD3 R23, P3, R23, UR8, RZ ;  /* 0x0000000817177c10 */ /* 0x000fe2000ff7e0ff */
[--C-:B------:R-:W-:Y:S01]  /*147e0*/  IMAD.X R14, R14, 0x1, R0.reuse, P4 ;  /* 0x000000010e0e7824 */ /* 0x100fe200020e0600 */
[----:B------:R-:W-:Y:S01]  /*147f0*/  IADD3 R18, P4, R18, UR8, RZ ;  /* 0x0000000812127c10 */ /* 0x000fe2000ff9e0ff */
[--C-:B------:R-:W-:Y:S01]  /*14800*/  IMAD.X R13, R13, 0x1, R0.reuse, P5 ;  /* 0x000000010d0d7824 */ /* 0x100fe200028e0600 */
[----:B------:R-:W-:Y:S01]  /*14810*/  IADD3 R17, P5, R17, UR8, RZ ;  /* 0x0000000811117c10 */ /* 0x000fe2000ffbe0ff */
        /* <DEDUP_REMOVED lines=28> */
[----:B------:R-:W-:Y:S01]  /*149e0*/  IADD3 R16, P6, R16, UR8, RZ ;  /* 0x0000000810107c10 */ /* 0x000fe2000ffde0ff */
        /* <DEDUP_REMOVED lines=33> */
[----:B--2---:R-:W-:Y:S01]  /*14c00*/  IADD3 R0, P1, R0, UR8, RZ ;  /* 0x0000000800007c10 */ /* 0x004fe2000ff3e0ff */
[----:B------:R-:W2:Y:S01]  /*14c10*/  LDL.LU R17, [R1+0x77c] ;  /* 0x00077c0001117983 */ /* 0x000ea20000300800 */
[----:B------:R-:W2:Y:S02]  /*14c20*/  LDL.LU R12, [R1+0x7a0] ;  /* 0x0007a000010c7983 */ /* 0x000ea40000300800 */
[----:B------:R-:W2:Y:S02]  /*14c30*/  LDL.LU R16, [R1+0x774] ;  /* 0x0007740001107983 */ /* 0x000ea40000300800 */
[----:B------:R-:W2:Y:S01]  /*14c40*/  LDL.LU R28, [R1+0x798] ;  /* 0x00079800011c7983 */ /* 0x000ea20000300800 */
[----:B------:R0:W-:Y:S04]  /*14c50*/  STL [R1+0x7dc], R0 ;  /* 0x0007dc0001007387 */ /* 0x0001e80000100800 */
[----:B0-----:R-:W3:Y:S02]  /*14c60*/  LDL.LU R0, [R1+0x8e4] ;  /* 0x0008e40001007983 */ /* 0x001ee40000300800 */
[----:B---3--:R-:W-:-:S05]  /*14c70*/  IMAD.X R29, R29, 0x1, R0, P2 ;  /* 0x000000011d1d7824 */ /* 0x008fca00010e0600 */
[----:B------:R0:W-:Y:S04]  /*14c80*/  STL [R1+0x318], R29 ;  /* 0x0003181d01007387 */ /* 0x0001e80000100800 */
[----:B0-----:R-:W3:Y:S01]  /*14c90*/  LDL.LU R29, [R1+0x8e0] ;  /* 0x0008e000011d7983 */ /* 0x001ee20000300800 */
[----:B----4-:R-:W-:Y:S01]  /*14ca0*/  IADD3.X R6, R6, UR5, RZ, P3, !PT ;  /* 0x0000000506067c10 */ /* 0x010fe20009ffe4ff */
[----:B------:R-:W-:Y:S01]  /*14cb0*/  IADD3 R8, P3, R8, UR8, RZ ;  /* 0x0000000808087c10 */ /* 0x000fe2000ff7e0ff */
[----:B------:R-:W-:Y:S01]  /*14cc0*/  IADD3.X R24, R24, UR5, RZ, P4, !PT ;  /* 0x0000000518187c10 */ /* 0x000fe2000a7fe4ff */
[----:B------:R0:W-:Y:S01]  /*14cd0*/  STL [R1+0x8d4], R0 ;  /* 0x0008d40001007387 */ /* 0x0001e20000100800 */
[----:B------:R-:W-:Y:S02]  /*14ce0*/  IADD3 R25, P4, R25, UR8, RZ ;  /* 0x0000000819197c10 */ /* 0x000fe4000ff9e0ff */
[----:B------:R-:W-:Y:S01]  /*14cf0*/  IADD3.X R26, R26, UR5, RZ, P5, !PT ;  /* 0x000000051a1a7c10 */ /* 0x000fe2000affe4ff */
[----:B------:R-:W-:Y:S01]  /*14d00*/  IADD3 R27, P5, R27, UR8, RZ ;  /* 0x000000081b1b7c10 */ /* 0x000fe2000ffbe0ff */
        /* <DEDUP_REMOVED lines=14> */
[----:B---3--:R-:W-:-:S05]  /*14df0*/  IADD3 R29, P2, R29, UR8, RZ ;  /* 0x000000081d1d7c10 */ /* 0x008fca000ff5e0ff */
[----:B------:R-:W-:Y:S01]  /*14e00*/  STL [R1+0x7d8], R29 ;  /* 0x0007d81d01007387 */ /* 0x000fe20000100800 */
[----:B------:R-:W-:Y:S02]  /*14e10*/  STL [R1+0x310], R6 ;  /* 0x0003100601007387 */ /* 0x000fe40000100800 */
[----:B------:R-:W-:Y:S02]  /*14e20*/  STL [R1+0x7d4], R8 ;  /* 0x0007d40801007387 */ /* 0x000fe40000100800 */
[----:B------:R-:W-:Y:S01]  /*14e30*/  STL [R1+0x30c], R24 ;  /* 0x00030c1801007387 */ /* 0x000fe20000100800 */
[----:B------:R-:W-:Y:S01]  /*14e40*/  STL [R1+0x7cc], R25 ;  /* 0x0007cc1901007387 */ /* 0x000fe20000100800 */
[----:B------:R-:W-:Y:S02]  /*14e50*/  STL [R1+0x308], R26 ;  /* 0x0003081a01007387 */ /* 0x000fe40000100800 */
[----:B------:R-:W-:Y:S01]  /*14e60*/  STL [R1+0x7c4], R27 ;  /* 0x0007c41b01007387 */ /* 0x000fe20000100800 */
[----:B------:R-:W-:Y:S01]  /*14e70*/  IADD3.X R5, R5, UR5, RZ, P2, !PT ;  /* 0x0000000505057c10 */ /* 0x000fe200097fe4ff */
[----:B------:R-:W-:Y:S01]  /*14e80*/  STL [R1+0x304], R7 ;  /* 0x0003040701007387 */ /* 0x000fe20000100800 */
[----:B------:R-:W-:Y:S01]  /*14e90*/  IADD3 R2, P2, R2, UR8, RZ ;  /* 0x0000000802027c10 */ /* 0x000fe2000ff5e0ff */
        /* <DEDUP_REMOVED lines=11> */
[----:B------:R-:W-:Y:S01]  /*14f50*/  IADD3.X R13, R13, UR5, RZ, P2, !PT ;  /* 0x000000050d0d7c10 */ /* 0x000fe200097fe4ff */
[----:B------:R-:W-:Y:S01]  /*14f60*/  STL [R1+0x7b8], R22 ;  /* 0x0007b81601007387 */ /* 0x000fe20000100800 */
[----:B--2---:R-:W-:Y:S01]  /*14f70*/  IADD3 R17, P2, R17, UR8, RZ ;  /* 0x0000000811117c10 */ /* 0x004fe2000ff5e0ff */
[----:B------:R-:W-:Y:S01]  /*14f80*/  STL [R1+0x78c], R23 ;  /* 0x00078c1701007387 */ /* 0x000fe20000100800 */
[----:B------:R-:W-:Y:S02]  /*14f90*/  STL [R1+0x7b0], R14 ;  /* 0x0007b00e01007387 */ /* 0x000fe40000100800 */
[----:B------:R-:W-:Y:S02]  /*14fa0*/  STL [R1+0x784], R18 ;  /* 0x0007841201007387 */ /* 0x000fe40000100800 */
[----:B------:R-:W-:Y:S01]  /*14fb0*/  STL [R1+0x7a8], R13 ;  /* 0x0007a80d01007387 */ /* 0x000fe20000100800 */
[----:B------:R-:W-:Y:S01]  /*14fc0*/  STL [R1+0x77c], R17 ;  /* 0x00077c1101007387 */ /* 0x000fe20000100800 */
[----:B0-----:R-:W2:Y:S01]  /*14fd0*/  LDL.LU R0, [R1+0x764] ;  /* 0x0007640001007983 */ /* 0x001ea20000300800 */
[----:B------:R-:W-:Y:S01]  /*14fe0*/  IADD3.X R12, R12, UR5, RZ, P3, !PT ;  /* 0x000000050c0c7c10 */ /* 0x000fe20009ffe4ff */
[----:B------:R-:W-:-:S04]  /*14ff0*/  IADD3 R16, P3, R16, UR8, RZ ;  /* 0x0000000810107c10 */ /* 0x000fc8000ff7e0ff */
[----:B------:R-:W-:Y:S04]  /*15000*/  STL [R1+0x7a0], R12 ;  /* 0x0007a00c01007387 */ /* 0x000fe80000100800 */
[----:B--2---:R0:W-:Y:S01]  /*15010*/  STL [R1+0x8d8], R0 ;  /* 0x0008d80001007387 */ /* 0x0041e20000100800 */
[----:B------:R-:W-:Y:S03]  /*15020*/  STL [R1+0x774], R16 ;  /* 0x0007741001007387 */ /* 0x000fe60000100800 */
[----:B0-----:R-:W2:Y:S01]  /*15030*/  LDL.LU R0, [R1+0x790] ;  /* 0x0007900001007983 */ /* 0x001ea20000300800 */
[----:B------:R-:W-:-:S05]  /*15040*/  IADD3.X R28, R28, UR5, RZ, P4, !PT ;  /* 0x000000051c1c7c10 */ /* 0x000fca000a7fe4ff */
[----:B------:R-:W-:Y:S04]  /*15050*/  STL [R1+0x798], R28 ;  /* 0x0007981c01007387 */ /* 0x000fe80000100800 */
[----:B--2---:R0:W-:Y:S04]  /*15060*/  STL [R1+0x8dc], R0 ;  /* 0x0008dc0001007387 */ /* 0x0041e80000100800 */
        /* <DEDUP_REMOVED lines=29> */
[----:B--2---:R-:W-:-:S05]  /*15240*/  IADD3 R0, P4, R0, UR8, RZ ;  /* 0x0000000800007c10 */ /* 0x004fca000ff9e0ff */
[----:B------:R0:W-:Y:S04]  /*15250*/  STL [R1+0x76c], R0 ;  /* 0x00076c0001007387 */ /* 0x0001e80000100800 */
[----:B0-----:R-:W2:Y:S02]  /*15260*/  LDL.LU R0, [R1+0x8dc] ;  /* 0x0008dc0001007983 */ /* 0x001ea40000300800 */
[----:B--2---:R-:W-:-:S05]  /*15270*/  IADD3.X R0, R0, UR5, RZ, P5, !PT ;  /* 0x0000000500007c10 */ /* 0x004fca000affe4ff */
[----:B------:R0:W-:Y:S04]  /*15280*/  STL [R1+0x790], R0 ;  /* 0x0007900001007387 */ /* 0x0001e80000100800 */
[----:B0-----:R-:W2:Y:S01]  /*15290*/  LDL.LU R0, [R1+0x8d8] ;  /* 0x0008d80001007983 */ /* 0x001ea20000300800 */
[----:B---3--:R-:W-:Y:S01]  /*152a0*/  IADD3.X R8, R8, UR5, RZ, P6, !PT ;  /* 0x0000000508087c10 */ /* 0x008fe2000b7fe4ff */
[----:B----4-:R-:W-:Y:S01]  /*152b0*/  IADD3 R6, P6, R6, UR8, RZ ;  /* 0x0000000806067c10 */ /* 0x010fe2000ffde0ff */
[----:B------:R-:W-:Y:S01]  /*152c0*/  IADD3.X R5, R5, UR5, RZ, P1, !PT ;  /* 0x0000000505057c10 */ /* 0x000fe20008ffe4ff */
[----:B------:R-:W-:Y:S01]  /*152d0*/  IADD3 R2, P1, R2, UR8, RZ ;  /* 0x0000000802027c10 */ /* 0x000fe2000ff3e0ff */
[----:B------:R-:W-:Y:S01]  /*152e0*/  IADD3.X R4, R4, UR5, RZ, P2, !PT ;  /* 0x0000000504047c10 */ /* 0x000fe200097fe4ff */
[----:B------:R-:W-:Y:S01]  /*152f0*/  IADD3 R3, P2, R3, UR8, RZ ;  /* 0x0000000803037c10 */ /* 0x000fe2000ff5e0ff */
[----:B------:R-:W-:Y:S01]  /*15300*/  IADD3.X R19, R19, UR5, RZ, P3, !PT ;  /* 0x0000000513137c10 */ /* 0x000fe20009ffe4ff */
[----:B------:R-:W-:Y:S01]  /*15310*/  IADD3 R15, P3, R15, UR8, RZ ;  /* 0x000000080f0f7c10 */ /* 0x000fe2000ff7e0ff */
[----:B------:R-:W-:-:S02]  /*15320*/  IADD3.X R18, R18, UR5, RZ, P4, !PT ;  /* 0x0000000512127c10 */ /* 0x000fc4000a7fe4ff */
[----:B--2---:R-:W-:-:S05]  /*15330*/  IADD3 R0, P5, R0, UR8, RZ ;  /* 0x0000000800007c10 */ /* 0x004fca000ffbe0ff */
[----:B------:R0:W-:Y:S04]  /*15340*/  STL [R1+0x764], R0 ;  /* 0x0007640001007387 */ /* 0x0001e80000100800 */
[----:B0-----:R0:W5:Y:S01]  /*15350*/  LDL.LU R0, [R1+0x8d4] ;  /* 0x0008d40001007983 */ /* 0x0011620000300800 */
[----:B------:R1:W-:Y:S03]  /*15360*/  STL [R1+0x788], R8 ;  /* 0x0007880801007387 */ /* 0x0003e60000100800 */
[----:B-1----:R0:W5:Y:S01]  /*15370*/  LDL.LU R8, [R1+0x8d0] ;  /* 0x0008d00001087983 */ /* 0x0021620000300800 */
[----:B------:R1:W-:Y:S03]  /*15380*/  STL [R1+0x75c], R6 ;  /* 0x00075c0601007387 */ /* 0x0003e60000100800 */
[----:B-1----:R0:W5:Y:S01]  /*15390*/  LDL.LU R6, [R1+0x8cc] ;  /* 0x0008cc0001067983 */ /* 0x0021620000300800 */
[----:B------:R1:W-:Y:S03]  /*153a0*/  STL [R1+0x780], R5 ;  /* 0x0007800501007387 */ /* 0x0003e60000100800 */
[----:B-1----:R-:W2:Y:S01]  /*153b0*/  LDL.LU R5, [R1+0x8c8] ;  /* 0x0008c80001057983 */ /* 0x002ea20000300800 */
[----:B------:R1:W-:Y:S03]  /*153c0*/  STL [R1+0x754], R2 ;  /* 0x0007540201007387 */ /* 0x0003e60000100800 */
[----:B-1----:R-:W3:Y:S01]  /*153d0*/  LDL.LU R2, [R1+0x8c4] ;  /* 0x0008c40001027983 */ /* 0x002ee20000300800 */
[----:B------:R1:W-:Y:S03]  /*153e0*/  STL [R1+0x778], R4 ;  /* 0x0007780401007387 */ /* 0x0003e60000100800 */
[----:B-1----:R-:W4:Y:S01]  /*153f0*/  LDL.LU R4, [R1+0x8c0] ;  /* 0x0008c00001047983 */ /* 0x002f220000300800 */
[----:B------:R1:W-:Y:S03]  /*15400*/  STL [R1+0x74c], R3 ;  /* 0x00074c0301007387 */ /* 0x0003e60000100800 */
[----:B-1----:R-:W2:Y:S01]  /*15410*/  LDL.LU R3, [R1+0x8bc] ;  /* 0x0008bc0001037983 */ /* 0x002ea20000300800 */
[----:B------:R1:W-:Y:S01]  /*15420*/  STL [R1+0x770], R19 ;  /* 0x0007701301007387 */ /* 0x0003e20000100800 */
[----:B------:R-:W-:-:S02]  /*15430*/  IADD3 R14, P4, R14, UR8, RZ ;  /* 0x000000080e0e7c10 */ /* 0x000fc4000ff9e0ff */
[----:B------:R-:W-:Y:S01]  /*15440*/  IADD3.X R17, R17, UR5, RZ, P5, !PT ;  /* 0x0000000511117c10 */ /* 0x000fe2000affe4ff */
[----:B------:R-:W-:Y:S01]  /*15450*/  IADD3 R13, P5, R13, UR8, RZ ;  /* 0x000000080d0d7c10 */ /* 0x000fe2000ffbe0ff */
[----:B------:R-:W-:Y:S01]  /*15460*/  IADD3.X R16, R16, UR5, RZ, P6, !PT ;  /* 0x0000000510107c10 */ /* 0x000fe2000b7fe4ff */
[----:B-1----:R0:W5:Y:S01]  /*15470*/  LDL.LU R19, [R1+0x8b8] ;  /* 0x0008b80001137983 */ /* 0x0021620000300800 */
[----:B------:R1:W-:Y:S01]  /*15480*/  STL [R1+0x744], R15 ;  /* 0x0007440f01007387 */ /* 0x0003e20000100800 */
[----:B------:R-:W-:Y:S02]  /*15490*/  IADD3 R12, P6, R12, UR8, RZ ;  /* 0x000000080c0c7c10 */ /* 0x000fe4000ffde0ff */
[----:B------:R-:W-:Y:S01]  /*154a0*/  IADD3.X R29, R29, UR5, RZ, P1, !PT ;  /* 0x000000051d1d7c10 */ /* 0x000fe20008ffe4ff */
[----:B-1----:R0:W5:Y:S01]  /*154b0*/  LDL.LU R15, [R1+0x8b4] ;  /* 0x0008b400010f7983 */ /* 0x0021620000300800 */
[----:B------:R1:W-:Y:S01]  /*154c0*/  STL [R1+0x768], R18 ;  /* 0x0007681201007387 */ /* 0x0003e20000100800 */
[----:B------:R-:W-:-:S02]  /*154d0*/  IADD3 R28, P1, R28, UR8, RZ ;  /* 0x000000081c1c7c10 */ /* 0x000fc4000ff3e0ff */
[----:B------:R-:W-:Y:S01]  /*154e0*/  IADD3.X R24, R24, UR5, RZ, P2, !PT ;  /* 0x0000000518187c10 */ /* 0x000fe200097fe4ff */
[----:B-1----:R0:W5:Y:S01]  /*154f0*/  LDL.LU R18, [R1+0x8b0] ;  /* 0x0008b00001127983 */ /* 0x0021620000300800 */
[----:B------:R1:W-:Y:S01]  /*15500*/  STL [R1+0x73c], R14 ;  /* 0x00073c0e01007387 */ /* 0x0003e20000100800 */
[----:B------:R-:W-:Y:S02]  /*15510*/  IADD3 R25, P2, R25, UR8, RZ ;  /* 0x0000000819197c10 */ /* 0x000fe4000ff5e0ff */
        /* <DEDUP_REMOVED lines=11> */
[----:B------:R-:W-:Y:S02]  /*155d0*/  IADD3.X R11, R11, UR5, RZ, P6, !PT ;  /* 0x000000050b0b7c10 */ /* 0x000fe4000b7fe4ff */
[----:B-1----:R0:W5:Y:S01]  /*155e0*/  LDL.LU R16, [R1+0x8a0] ;  /* 0x0008a00001107983 */ /* 0x0021620000300800 */
[----:B------:R1:W-:Y:S01]  /*155f0*/  STL [R1+0x72c], R12 ;  /* 0x00072c0c01007387 */ /* 0x0003e20000100800 */
[----:B------:R-:W-:Y:S02]  /*15600*/  IADD3.X R20, R20, UR5, RZ, P1, !PT ;  /* 0x0000000514147c10 */ /* 0x000fe40008ffe4ff */
[----:B-1----:R0:W5:Y:S01]  /*15610*/  LDL.LU R12, [R1+0x89c] ;  /* 0x00089c00010c7983 */ /* 0x0021620000300800 */
[----:B------:R-:W-:Y:S02]  /*15620*/  STL [R1+0x750], R29 ;  /* 0x0007501d01007387 */ /* 0x000fe40000100800 */
[----:B------:R1:W-:Y:S02]  /*15630*/  STL [R1+0x724], R28 ;  /* 0x0007241c01007387 */ /* 0x0003e40000100800 */
[----:B------:R-:W-:Y:S01]  /*15640*/  STL [R1+0x748], R24 ;  /* 0x0007481801007387 */ /* 0x000fe20000100800 */
[----:B------:R-:W-:Y:S01]  /*15650*/  STL [R1+0x71c], R25 ;  /* 0x00071c1901007387 */ /* 0x000fe20000100800 */
[----:B------:R-:W-:Y:S02]  /*15660*/  STL [R1+0x740], R26 ;  /* 0x0007401a01007387 */ /* 0x000fe40000100800 */
[----:B------:R-:W-:Y:S02]  /*15670*/  STL [R1+0x714], R27 ;  /* 0x0007141b01007387 */ /* 0x000fe40000100800 */
[----:B------:R-:W-:Y:S01]  /*15680*/  STL [R1+0x738], R7 ;  /* 0x0007380701007387 */ /* 0x000fe20000100800 */
[----:B------:R-:W-:Y:S01]  /*15690*/  STL [R1+0x70c], R9 ;  /* 0x00070c0901007387 */ /* 0x000fe20000100800 */
[----:B------:R-:W-:Y:S01]  /*156a0*/  STL [R1+0x730], R10 ;  /* 0x0007300a01007387 */ /* 0x000fe20000100800 */
[----:B------:R-:W-:Y:S01]  /*156b0*/  IADD3.X R21, R21, UR5, RZ, P2, !PT ;  /* 0x0000000515157c10 */ /* 0x000fe200097fe4ff */
[----:B------:R3:W-:Y:S01]  /*156c0*/  STL [R1+0x728], R11 ;  /* 0x0007280b01007387 */ /* 0x0007e20000100800 */
[----:B-1----:R-:W1:Y:S01]  /*156d0*/  S2R R28, SR_TID.X ;  /* 0x00000000001c7919 */ /* 0x002e620000002100 */
[----:B------:R-:W-:-:S02]  /*156e0*/  IADD3.X R22, R22, UR5, RZ, P3, !PT ;  /* 0x0000000516167c10 */ /* 0x000fc40009ffe4ff */
[----:B------:R-:W-:Y:S01]  /*156f0*/  IADD3.X R23, R23, UR5, RZ, P4, !PT ;  /* 0x0000000517177c10 */ /* 0x000fe2000a7fe4ff */
[----:B------:R0:W-:Y:S01]  /*15700*/  STL [R1+0x720], R20 ;  /* 0x0007201401007387 */ /* 0x0001e20000100800 */
[----:B------:R0:W-:Y:S02]  /*15710*/  STL [R1+0x718], R21 ;  /* 0x0007181501007387 */ /* 0x0001e40000100800 */
[----:B------:R0:W-:Y:S02]  /*15720*/  STL [R1+0x710], R22 ;  /* 0x0007101601007387 */ /* 0x0001e40000100800 */
[----:B------:R-:W-:-:S04]  /*15730*/  IMAD.MOV.U32 R29, RZ, RZ, c[0x0][0x188] ;  /* 0x00006200ff1d7624 */ /* 0x000fc800078e00ff */
[----:B------:R-:W-:-:S04]  /*15740*/  IMAD.SHL.U32 R29, R29, 0x40, RZ ;  /* 0x000000401d1d7824 */ /* 0x000fc800078e00ff */
[----:B------:R-:W-:Y:S01]  /*15750*/  IMAD.SHL.U32 R29, R29, 0x2, RZ ;  /* 0x000000021d1d7824 */ /* 0x000fe200078e00ff */
[----:B-1----:R-:W-:-:S05]  /*15760*/  LOP3.LUT R28, R28, 0x3f, RZ, 0xc0, !PT ;  /* 0x0000003f1c1c7812 */ /* 0x002fca00078ec0ff */
[----:B------:R-:W-:Y:S02]  /*15770*/  IMAD.SHL.U32 R28, R28, 0x2, RZ ;  /* 0x000000021c1c7824 */ /* 0x000fe400078e00ff */
[----:B---3--:R-:W-:Y:S02]  /*15780*/  IMAD.MOV.U32 R11, RZ, RZ, R2 ;  /* 0x000000ffff0b7224 */ /* 0x008fe400078e0002 */
[----:B----4-:R-:W-:Y:S02]  /*15790*/  IMAD.MOV.U32 R2, RZ, RZ, R4 ;  /* 0x000000ffff027224 */ /* 0x010fe400078e0004 */
[----:B--2---:R-:W-:Y:S02]  /*157a0*/  IMAD.MOV.U32 R10, RZ, RZ, R3 ;  /* 0x000000ffff0a7224 */ /* 0x004fe400078e0003 */
[----:B------:R-:W-:-:S05]  /*157b0*/  IMAD.MOV.U32 R3, RZ, RZ, R5 ;  /* 0x000000ffff037224 */ /* 0x000fca00078e0005 */
[----:B------:R0:W-:Y:S01]  /*157c0*/  STL.64 [R1+0x1c0], R2 ;  /* 0x0001c00201007387 */ /* 0x0001e20000100a00 */
[----:B------:R0:W-:Y:S02]  /*157d0*/  STL [R1+0x708], R23 ;  /* 0x0007081701007387 */ /* 0x0001e40000100800 */
[----:B------:R0:W-:Y:S01]  /*157e0*/  STL.64 [R1+0x1c8], R10 ;  /* 0x0001c80a01007387 */ /* 0x0001e20000100a00 */
[----:B------:R-:W-:Y:S01]  /*157f0*/  @!P0 CALL.REL.NOINC `(.L_x_2) ;  /* 0x0000001000008944 */ /* 0x000fe20003c00000 */
[----:B------:R-:W-:Y:S05]  /*15800*/  BRA `(.L_x_3) ;  /* 0xffff07e000007947 */ /* 0x000fea000383ffff */
.L_x_2:
[----:B------:R-:W2:Y:S04]  /*15810*/  LDL.LU R7, [R1+0xf8] ;  /* 0x0000f80001077983 */ /* 0x000ea80000300800 */
[----:B--2---:R1:W-:Y:S04]  /*15820*/  STL [R1+0x8e8], R7 ;  /* 0x0008e80701007387 */ /* 0x0043e80000100800 */
[----:B-1----:R-:W2:Y:S04]  /*15830*/  LDL.LU R7, [R1+0x100] ;  /* 0x0001000001077983 */ /* 0x002ea80000300800 */
        /* <DEDUP_REMOVED lines=12> */
[----:B--2---:R1:W-:Y:S02]  /*15900*/  STL [R1+0x920], R7 ;  /* 0x0009200701007387 */ /* 0x0043e40000100800 */
[----:B-1---5:R-:W-:-:S02]  /*15910*/  IMAD.MOV.U32 R7, RZ, RZ, R6 ;  /* 0x000000ffff077224 */ /* 0x022fc400078e0006 */
        /* <DEDUP_REMOVED lines=18> */
[----:B------:R-:W2:Y:S01]  /*15a40*/  LDL.LU R5, [R1+0x138] ;  /* 0x0001380001057983 */ /* 0x000ea20000300800 */
[----:B-1----:R-:W-:-:S03]  /*15a50*/  IMAD.MOV.U32 R6, RZ, RZ, R8 ;  /* 0x000000ffff067224 */ /* 0x002fc600078e0008 */
[----:B--2---:R1:W-:Y:S04]  /*15a60*/  STL [R1+0x8e0], R5 ;  /* 0x0008e00501007387 */ /* 0x0043e80000100800 */
[----:B-1----:R-:W2:Y:S04]  /*15a70*/  LDL.LU R5, [R1+0x12c] ;  /* 0x00012c0001057983 */ /* 0x002ea80000300800 */
[----:B------:R-:W3:Y:S04]  /*15a80*/  LDL.LU R4, [R1+0x158] ;  /* 0x0001580001047983 */ /* 0x000ee80000300800 */
[----:B---3--:R1:W-:Y:S04]  /*15a90*/  STL [R1+0x8dc], R4 ;  /* 0x0008dc0401007387 */ /* 0x0083e80000100800 */
[----:B-1----:R-:W3:Y:S04]  /*15aa0*/  LDL.LU R4, [R1+0x13c] ;  /* 0x00013c0001047983 */ /* 0x002ee80000300800 */
[----:B0-----:R-:W4:Y:S04]  /*15ab0*/  LDL.LU R11, [R1+0xf0] ;  /* 0x0000f000010b7983 */ /* 0x001f280000300800 */
[----:B----4-:R0:W-:Y:S04]  /*15ac0*/  STL [R1+0x8d8], R11 ;  /* 0x0008d80b01007387 */ /* 0x0101e80000100800 */
[----:B0-----:R-:W4:Y:S04]  /*15ad0*/  LDL.LU R11, [R1+0x15c] ;  /* 0x00015c00010b7983 */ /* 0x001f280000300800 */
[----:B------:R-:W2:Y:S04]  /*15ae0*/  LDL.LU R10, [R1+0x120] ;  /* 0x00012000010a7983 */ /* 0x000ea80000300800 */
[----:B--2---:R0:W-:Y:S04]  /*15af0*/  STL [R1+0x8d4], R10 ;  /* 0x0008d40a01007387 */ /* 0x0041e80000100800 */
[----:B0-----:R-:W2:Y:S04]  /*15b00*/  LDL.LU R10, [R1+0xf4] ;  /* 0x0000f400010a7983 */ /* 0x001ea80000300800 */
[----:B------:R-:W2:Y:S04]  /*15b10*/  LDL.LU R9, [R1+0x130] ;  /* 0x0001300001097983 */ /* 0x000ea80000300800 */
[----:B--2---:R0:W-:Y:S04]  /*15b20*/  STL [R1+0x8d0], R9 ;  /* 0x0008d00901007387 */ /* 0x0041e80000100800 */
[----:B0-----:R-:W2:Y:S04]  /*15b30*/  LDL.LU R9, [R1+0x124] ;  /* 0x0001240001097983 */ /* 0x001ea80000300800 */
[----:B------:R0:W-:Y:S04]  /*15b40*/  STL [R1+0x8c8], R15 ;  /* 0x0008c80f01007387 */ /* 0x0001e80000100800 */
[----:B0-----:R-:W2:Y:S04]  /*15b50*/  LDL.LU R15, [R1+0x154] ;  /* 0x00015400010f7983 */ /* 0x001ea80000300800 */
[----:B--2---:R0:W-:Y:S04]  /*15b60*/  STL [R1+0x8cc], R15 ;  /* 0x0008cc0f01007387 */ /* 0x0041e80000100800 */
[----:B0-----:R-:W2:Y:S04]  /*15b70*/  LDL.LU R15, [R1+0x134] ;  /* 0x00013400010f7983 */ /* 0x001ea80000300800 */
[----:B------:R-:W2:Y:S04]  /*15b80*/  LDL.LU R8, [R1+0x150] ;  /* 0x0001500001087983 */ /* 0x000ea80000300800 */
[----:B------:R0:W-:Y:S04]  /*15b90*/  STL [R1+0x8c4], R14 ;  /* 0x0008c40e01007387 */ /* 0x0001e80000100800 */
[----:B0-----:R-:W2:Y:S04]  /*15ba0*/  LDL.LU R14, [R1+0x14c] ;  /* 0x00014c00010e7983 */ /* 0x001ea80000300800 */
        /* <DEDUP_REMOVED lines=12> */
[----:B------:R-:W2:Y:S04]  /*15c70*/  LDL.LU R23, [R1+0x198] ;  /* 0x0001980001177983 */ /* 0x000ea80000300800 */
[----:B--2---:R0:W-:Y:S04]  /*15c80*/  STL [R1+0x8a8], R23 ;  /* 0x0008a81701007387 */ /* 0x0041e80000100800 */
[----:B0-----:R-:W2:Y:S04]  /*15c90*/  LDL.LU R23, [R1+0x184] ;  /* 0x0001840001177983 */ /* 0x001ea80000300800 */
[----:B------:R-:W2:Y:S04]  /*15ca0*/  LDL.LU R22, [R1+0x1a8] ;  /* 0x0001a80001167983 */ /* 0x000ea80000300800 */
[----:B--2---:R0:W-:Y:S04]  /*15cb0*/  STL [R1+0x8a4], R22 ;  /* 0x0008a41601007387 */ /* 0x0041e80000100800 */
[----:B0-----:R-:W2:Y:S04]  /*15cc0*/  LDL.LU R22, [R1+0x19c] ;  /* 0x00019c0001167983 */ /* 0x001ea80000300800 */
[----:B------:R-:W2:Y:S04]  /*15cd0*/  LDL.LU R21, [R1+0x1b8] ;  /* 0x0001b80001157983 */ /* 0x000ea80000300800 */
[----:B--2---:R0:W-:Y:S04]  /*15ce0*/  STL [R1+0x8a0], R21 ;  /* 0x0008a01501007387 */ /* 0x0041e80000100800 */
[----:B0-----:R-:W2:Y:S04]  /*15cf0*/  LDL.LU R21, [R1+0x1ac] ;  /* 0x0001ac0001157983 */ /* 0x001ea80000300800 */
[----:B------:R-:W2:Y:S01]  /*15d00*/  LDL.LU R28, [R1+0x1dc] ;  /* 0x0001dc00011c7983 */ /* 0x000ea20000300800 */
[----:B------:R-:W-:-:S03]  /*15d10*/  F2FP.PACK_AB R7, R6, R7 ;  /* 0x000000070607723e */ /* 0x000fc600000000ff */
[----:B--2---:R0:W-:Y:S04]  /*15d20*/  STL [R1+0x89c], R28 ;  /* 0x00089c1c01007387 */ /* 0x0041e80000100800 */
[----:B0-----:R-:W2:Y:S04]  /*15d30*/  LDL.LU R28, [R1+0x1bc] ;  /* 0x0001bc00011c7983 */ /* 0x001ea80000300800 */
[----:B------:R-:W2:Y:S04]  /*15d40*/  LDL.LU R20, [R1+0x1d8] ;  /* 0x0001d80001147983 */ /* 0x000ea80000300800 */
        /* <DEDUP_REMOVED lines=9> */
[----:B------:R0:W-:Y:S04]  /*15de0*/  STL [R1+0x1c], R7 ;  /* 0x00001c0701007387 */ /* 0x0001e80000100800 */
[----:B0-----:R-:W2:Y:S02]  /*15df0*/  LDL.LU R7, [R1+0x920] ;  /* 0x0009200001077983 */ /* 0x001ea40000300800 */
[----:B--2---:R-:W-:-:S02]  /*15e00*/  F2FP.PACK_AB R7, R6, R7 ;  /* 0x000000070607723e */ /* 0x004fc400000000ff */
        /* <DEDUP_REMOVED lines=25> */
[----:B------:R0:W-:Y:S04]  /*15fa0*/  STL [R1], R7 ;  /* 0x0000000701007387 */ /* 0x0001e80000100800 */
[----:B0-----:R-:W2:Y:S02]  /*15fb0*/  LDL.LU R7, [R1+0x8e8] ;  /* 0x0008e80001077983 */ /* 0x001ea40000300800 */
[----:B--2---:R-:W-:-:S02]  /*15fc0*/  F2FP.PACK_AB R7, R6, R7 ;  /* 0x000000070607723e */ /* 0x004fc400000000ff */
[----:B------:R-:W2:Y:S02]  /*15fd0*/  LDL.LU R6, [R1+0x8e4] ;  /* 0x0008e40001067983 */ /* 0x000ea40000300800 */
[----:B--2---:R-:W-:Y:S02]  /*15fe0*/  F2FP.PACK_AB R6, R5, R6 ;  /* 0x000000060506723e */ /* 0x004fe400000000ff */
[----:B------:R-:W3:Y:S02]  /*15ff0*/  LDL.LU R5, [R1+0x8e0] ;  /* 0x0008e00001057983 */ /* 0x000ee40000300800 */
[----:B---3--:R-:W-:Y:S02]  /*16000*/  F2FP.PACK_AB R5, R4, R5 ;  /* 0x000000050405723e */ /* 0x008fe400000000ff */
[----:B------:R-:W4:Y:S02]  /*16010*/  LDL.LU R4, [R1+0x8dc] ;  /* 0x0008dc0001047983 */ /* 0x000f240000300800 */
[----:B----4-:R-:W-:-:S02]  /*16020*/  F2FP.PACK_AB R4, R11, R4 ;  /* 0x000000040b04723e */ /* 0x010fc400000000ff */
[----:B------:R-:W2:Y:S02]  /*16030*/  LDL.LU R11, [R1+0x8d8] ;  /* 0x0008d800010b7983 */ /* 0x000ea40000300800 */
[----:B--2---:R-:W-:Y:S02]  /*16040*/  F2FP.PACK_AB R11, R10, R11 ;  /* 0x0000000b0a0b723e */ /* 0x004fe400000000ff */
[----:B------:R-:W2:Y:S02]  /*16050*/  LDL.LU R10, [R1+0x8d4] ;  /* 0x0008d400010a7983 */ /* 0x000ea40000300800 */
[----:B--2---:R-:W-:Y:S02]  /*16060*/  F2FP.PACK_AB R10, R9, R10 ;  /* 0x0000000a090a723e */ /* 0x004fe400000000ff */
[----:B------:R-:W2:Y:S02]  /*16070*/  LDL.LU R9, [R1+0x8d0] ;  /* 0x0008d00001097983 */ /* 0x000ea40000300800 */
[----:B--2---:R-:W-:-:S02]  /*16080*/  F2FP.PACK_AB R9, R15, R9 ;  /* 0x000000090f09723e */ /* 0x004fc400000000ff */
        /* <DEDUP_REMOVED lines=24> */
[----:B------:R-:W2:Y:S01]  /*16210*/  LDL.LU R28, [R1+0x89c] ;  /* 0x00089c00011c7983 */ /* 0x000ea20000300800 */
[----:B------:R-:W-:Y:S02]  /*16220*/  F2FP.PACK_AB R27, R0, R27 ;  /* 0x0000001b001b723e */ /* 0x000fe400000000ff */
[----:B------:R-:W-:Y:S02]  /*16230*/  F2FP.PACK_AB R26, R29, R26 ;  /* 0x0000001a1d1a723e */ /* 0x000fe400000000ff */
[----:B------:R-:W-:Y:S02]  /*16240*/  F2FP.PACK_AB R25, R3, R25 ;  /* 0x000000190319723e */ /* 0x000fe400000000ff */
[----:B------:R-:W-:Y:S02]  /*16250*/  F2FP.PACK_AB R24, R2, R24 ;  /* 0x000000180218723e */ /* 0x000fe400000000ff */
[----:B--2---:R-:W-:Y:S02]  /*16260*/  F2FP.PACK_AB R20, R28, R20 ;  /* 0x000000141c14723e */ /* 0x004fe400000000ff */
.L_x_1:
[----:B0-----:R-:W2:Y:S04]  /*16270*/  LDL.LU R0, [R1+0x818] ;  /* 0x0008180001007983 */ /* 0x001ea80000300800 */
[----:B------:R-:W0:Y:S02]  /*16280*/  S2R R29, SR_TID.X ;  /* 0x00000000001d7919 */ /* 0x000e240000002100 */
[----:B0-----:R-:W-:-:S02]  /*16290*/  IMAD.SHL.U32 R2, R29, 0x20, RZ ;  /* 0x000000201d027824 */ /* 0x001fc400078e00ff */
[C---:B------:R-:W-:Y:S02]  /*162a0*/  IMAD.SHL.U32 R28, R29.reuse, 0x4, RZ ;  /* 0x000000041d1c7824 */ /* 0x040fe400078e00ff */
[----:B------:R-:W-:-:S05]  /*162b0*/  IMAD.SHL.U32 R3, R29, 0x8, RZ ;  /* 0x000000081d037824 */ /* 0x000fca00078e00ff */
[----:B------:R-:W-:Y:S01]  /*162c0*/  LOP3.LUT R3, R3, 0x100, RZ, 0xc0, !PT ;  /* 0x0000010003037812 */ /* 0x000fe200078ec0ff */
[----:B------:R-:W-:Y:S01]  /*162d0*/  BAR.SYNC.DEFER_BLOCKING 0x0 ;  /* 0x0000000000007b1d */ /* 0x000fe20000010000 */
[----:B--2---:R-:W-:-:S04]  /*162e0*/  LOP3.LUT R0, R0, 0xc00, RZ, 0xc0, !PT ;  /* 0x00000c0000007812 */ /* 0x004fc800078ec0ff */
[----:B------:R-:W-:Y:S01]  /*162f0*/  LOP3.LUT R0, R0, 0x60, R2, 0xf8, !PT ;  /* 0x0000006000007812 */ /* 0x000fe200078ef802 */
[C---:B------:R-:W-:Y:S01]  /*16300*/  IMAD.SHL.U32 R2, R29.reuse, 0x200, RZ ;  /* 0x000002001d027824 */ /* 0x040fe200078e00ff */
[----:B------:R-:W-:Y:S02]  /*16310*/  LOP3.LUT R29, R29, 0x3f, RZ, 0xc0, !PT ;  /* 0x0000003f1d1d7812 */ /* 0x000fe400078ec0ff */
[----:B------:R-:W-:Y:S02]  /*16320*/  LOP3.LUT R0, R0, 0x70, R28, 0x78, !PT ;  /* 0x0000007000007812 */ /* 0x000fe400078e781c */
[----:B------:R-:W-:-:S03]  /*16330*/  LOP3.LUT R2, R2, 0xc00, RZ, 0xc0, !PT ;  /* 0x00000c0002027812 */ /* 0x000fc600078ec0ff */
[----:B------:R-:W-:Y:S02]  /*16340*/  IMAD.IADD R0, R3, 0x1, R0 ;  /* 0x0000000103007824 */ /* 0x000fe400078e0200 */
[----:B------:R-:W-:-:S03]  /*16350*/  IMAD R2, R29, 0x10, R2 ;  /* 0x000000101d027824 */ /* 0x000fc600078e0202 */
[----:B------:R-:W-:Y:S04]  /*16360*/  STS.128 [R0], R24 ;  /* 0x0000001800007388 */ /* 0x000fe80000000c00 */
[----:B------:R0:W-:Y:S04]  /*16370*/  STS.128 [R0+0x80], R20 ;  /* 0x0000801400007388 */ /* 0x0001e80000000c00 */
[----:B------:R-:W-:Y:S04]  /*16380*/  STS.128 [R0+0x200], R16 ;  /* 0x0002001000007388 */ /* 0x000fe80000000c00 */
[----:B------:R-:W-:Y:S04]  /*16390*/  STS.128 [R0+0x280], R12 ;  /* 0x0002800c00007388 */ /* 0x000fe80000000c00 */
[----:B------:R-:W-:Y:S01]  /*163a0*/  BAR.SYNC.DEFER_BLOCKING 0x0 ;  /* 0x0000000000007b1d */ /* 0x000fe20000010000 */
[----:B0-----:R-:W-:-:S02]  /*163b0*/  LOP3.LUT R20, R2, 0x20, RZ, 0x3c, !PT ;  /* 0x0000002002147812 */ /* 0x001fc400078e3cff */
[----:B------:R-:W-:-:S03]  /*163c0*/  LOP3.LUT R23, R2, 0x40, RZ, 0x3c, !PT ;  /* 0x0000004002177812 */ /* 0x000fc600078e3cff */
[----:B------:R-:W0:Y:S04]  /*163d0*/  LDS.128 R12, [R2] ;  /* 0x00000000020c7984 */ /* 0x000e280000000c00 */
[----:B------:R-:W-:Y:S04]  /*163e0*/  LDS.128 R16, [R23] ;  /* 0x0000000017107984 */ /* 0x000fe80000000c00 */
[----:B0-----:R-:W-:Y:S01]  /*163f0*/  STL [R1+0x34], R13 ;  /* 0x0000340d01007387 */ /* 0x001fe20000100800 */
[----:B------:R-:W-:-:S03]  /*16400*/  IMAD.MOV.U32 R24, RZ, RZ, R12 ;  /* 0x000000ffff187224 */ /* 0x000fc600078e000c */
[----:B------:R-:W-:Y:S04]  /*16410*/  STL.64 [R1+0x38], R14 ;  /* 0x0000380e01007387 */ /* 0x000fe80000100a00 */
[----:B------:R-:W0:Y:S04]  /*16420*/  LDS.128 R12, [R20] ;  /* 0x00000000140c7984 */ /* 0x000e280000000c00 */
[----:B------:R-:W2:Y:S04]  /*16430*/  LDL.LU R3, [R1+0x820] ;  /* 0x0008200001037983 */ /* 0x000ea80000300800 */
[----:B------:R-:W3:Y:S04]  /*16440*/  LDL.LU R21, [R1+0x7ec] ;  /* 0x0007ec0001157983 */ /* 0x000ee80000300800 */
[----:B0-----:R-:W-:Y:S04]  /*16450*/  STL.64 [R1+0x20], R12 ;  /* 0x0000200c01007387 */ /* 0x001fe80000100a00 */
[----:B------:R-:W-:Y:S04]  /*16460*/  STL.64 [R1+0x28], R14 ;  /* 0x0000280e01007387 */ /* 0x000fe80000100a00 */
[----:B------:R0:W-:Y:S02]  /*16470*/  STL.64 [R1+0x8a8], R18 ;  /* 0x0008a81201007387 */ /* 0x0001e40000100a00 */
[----:B0-----:R-:W-:-:S05]  /*16480*/  LOP3.LUT R19, R2, 0x60, RZ, 0x3c, !PT ;  /* 0x0000006002137812 */ /* 0x001fca00078e3cff */
[----:B------:R-:W0:Y:S04]  /*16490*/  LDS.128 R12, [R19] ;  /* 0x00000000130c7984 */ /* 0x000e280000000c00 */
[----:B------:R-:W-:Y:S06]  /*164a0*/  BAR.SYNC.DEFER_BLOCKING 0x0 ;  /* 0x0000000000007b1d */ /* 0x000fec0000010000 */
[----:B------:R-:W-:Y:S04]  /*164b0*/  STS.128 [R0], R8 ;  /* 0x0000000800007388 */ /* 0x000fe80000000c00 */
[----:B------:R-:W-:Y:S04]  /*164c0*/  STS.128 [R0+0x80], R4 ;  /* 0x0000800400007388 */ /* 0x000fe80000000c00 */
[----:B0-----:R0:W-:Y:S04]  /*164d0*/  STL.64 [R1+0x8e0], R12 ;  /* 0x0008e00c01007387 */ /* 0x0011e80000100a00 */
[----:B0-----:R-:W4:Y:S04]  /*164e0*/  LDL R13, [R1+0x7f0] ;  /* 0x0007f000010d7983 */ /* 0x001f280000100800 */
[----:B------:R0:W-:Y:S04]  /*164f0*/  STL [R1+0x89c], R15 ;  /* 0x00089c0f01007387 */ /* 0x0001e80000100800 */
[----:B------:R-:W5:Y:S04]  /*16500*/  LDL.LU R8, [R1+0x10] ;  /* 0x0000100001087983 */ /* 0x000f680000300800 */
[----:B------:R-:W5:Y:S04]  /*16510*/  LDL.LU R9, [R1+0x14] ;  /* 0x0000140001097983 */ /* 0x000f680000300800 */
[----:B------:R-:W5:Y:S04]  /*16520*/  LDL.LU R10, [R1+0x18] ;  /* 0x00001800010a7983 */ /* 0x000f680000300800 */
[----:B------:R-:W5:Y:S04]  /*16530*/  LDL.LU R11, [R1+0x1c] ;  /* 0x00001c00010b7983 */ /* 0x000f680000300800 */
[----:B------:R-:W4:Y:S04]  /*16540*/  LDL.LU R4, [R1] ;  /* 0x0000000001047983 */ /* 0x000f280000300800 */
[----:B------:R-:W4:Y:S04]  /*16550*/  LDL.LU R5, [R1+0x4] ;  /* 0x0000040001057983 */ /* 0x000f280000300800 */
[----:B------:R-:W4:Y:S04]  /*16560*/  LDL.LU R6, [R1+0x8] ;  /* 0x0000080001067983 */ /* 0x000f280000300800 */
[----:B------:R-:W4:Y:S04]  /*16570*/  LDL.LU R7, [R1+0xc] ;  /* 0x00000c0001077983 */ /* 0x000f280000300800 */
[----:B0-----:R-:W4:Y:S04]  /*16580*/  LDL.LU R15, [R1+0x7f4] ;  /* 0x0007f400010f7983 */ /* 0x001f280000300800 */
[----:B------:R-:W4:Y:S01]  /*16590*/  LDL.LU R26, [R1+0x82c] ;  /* 0x00082c00011a7983 */ /* 0x000f220000300800 */
[----:B------:R-:W-:-:S03]  /*165a0*/  IMAD.MOV.U32 R22, RZ, RZ, c[0x0][0x194] ;  /* 0x00006500ff167624 */ /* 0x000fc600078e00ff */
[----:B------:R-:W4:Y:S04]  /*165b0*/  LDL.LU R25, [R1+0x828] ;  /* 0x0008280001197983 */ /* 0x000f280000300800 */
[----:B------:R-:W4:Y:S01]  /*165c0*/  LDL.LU R12, [R1+0x824] ;  /* 0x00082400010c7983 */ /* 0x000f220000300800 */
[----:B--2---:R-:W-:Y:S02]  /*165d0*/  ISETP.GE.AND P5, PT, R3, c[0x0][0x17c], PT ;  /* 0x00005f0003007a0c */ /* 0x004fe40003fa6270 */
[----:B---3--:R-:W-:Y:S01]  /*165e0*/  ISETP.GE.AND P4, PT, R21, c[0x0][0x17c], PT ;  /* 0x00005f0015007a0c */ /* 0x008fe20003f86270 */
[----:B-----5:R-:W-:Y:S04]  /*165f0*/  STS.128 [R0+0x280], R8 ;  /* 0x0002800800007388 */ /* 0x020fe80000000c00 */
[----:B----4-:R0:W-:Y:S04]  /*16600*/  STS.128 [R0+0x200], R4 ;  /* 0x0002000400007388 */ /* 0x0101e80000000c00 */
[----:B------:R-:W-:Y:S06]  /*16610*/  BAR.SYNC.DEFER_BLOCKING 0x0 ;  /* 0x0000000000007b1d */ /* 0x000fec0000010000 */
[----:B------:R1:W2:Y:S01]  /*16620*/  LDS.128 R4, [R2] ;  /* 0x0000000002047984 */ /* 0x0002a20000000c00 */
[C---:B0-----:R-:W-:Y:S01]  /*16630*/  IMAD R0, R13.reuse, c[0x0][0x194], RZ ;  /* 0x000065000d007a24 */ /* 0x041fe200078e02ff */
[----:B------:R-:W-:-:S02]  /*16640*/  ISETP.GE.AND P0, PT, R13, c[0x0][0x178], PT ;  /* 0x00005e000d007a0c */ /* 0x000fc40003f06270 */
[----:B------:R0:W3:Y:S01]  /*16650*/  LDS.128 R8, [R20] ;  /* 0x0000000014087984 */ /* 0x0000e20000000c00 */
[----:B------:R-:W-:Y:S01]  /*16660*/  IMAD R22, R22, 0x40, R0 ;  /* 0x0000004016167824 */ /* 0x000fe200078e0200 */
[----:B------:R-:W-:Y:S02]  /*16670*/  ISETP.LT.AND P0, PT, R21, c[0x0][0x17c], !P0 ;  /* 0x00005f0015007a0c */ /* 0x000fe40004701270 */
[----:B-1----:R-:W-:-:S04]  /*16680*/  LEA R2, P1, R0, c[0x0][0x170], 0x1 ;  /* 0x00005c0000027a11 */ /* 0x002fc800078208ff */
[----:B------:R-:W-:Y:S01]  /*16690*/  LEA.HI.X.SX32 R3, R0, c[0x0][0x174], 0x1, P1 ;  /* 0x00005d0000037a11 */ /* 0x000fe200008f0eff */
[----:B------:R-:W-:Y:S01]  /*166a0*/  IMAD R0, R21, c[0x0][0x198], RZ ;  /* 0x0000660015007a24 */ /* 0x000fe200078e02ff */
[----:B------:R-:W-:Y:S02]  /*166b0*/  LEA R28, P1, R22, c[0x0][0x170], 0x1 ;  /* 0x00005c00161c7a11 */ /* 0x000fe400078208ff */
[----:B------:R-:W-:Y:S01]  /*166c0*/  ISETP.LT.AND P4, PT, R15, c[0x0][0x178], !P4 ;  /* 0x00005e000f007a0c */ /* 0x000fe20006781270 */
[----:B0-----:R-:W-:Y:S01]  /*166d0*/  IMAD.WIDE R20, R0, 0x2, R2 ;  /* 0x0000000200147825 */ /* 0x001fe200078e0202 */
[----:B------:R-:W-:-:S04]  /*166e0*/  LEA.HI.X.SX32 R29, R22, c[0x0][0x174], 0x1, P1 ;  /* 0x00005d00161d7a11 */ /* 0x000fc800008f0eff */
[----:B------:R0:W-:Y:S04]  /*166f0*/  @P0 STG.E.U16 [R20.64], R24 ;  /* 0x0000001814000986 */ /* 0x0001e8000c101506 */
[----:B--2---:R-:W-:Y:S04]  /*16700*/  STL.64 [R1+0x8b0], R6 ;  /* 0x0008b00601007387 */ /* 0x004fe80000100a00 */
[----:B------:R-:W2:Y:S01]  /*16710*/  LDL.LU R18, [R1+0x20] ;  /* 0x0000200001127983 */ /* 0x000ea20000300800 */
[----:B0-----:R-:W-:-:S05]  /*16720*/  IMAD.WIDE R20, R0, 0x2, R28 ;  /* 0x0000000200147825 */ /* 0x001fca00078e021c */
[----:B------:R-:W-:Y:S04]  /*16730*/  @P4 STG.E.U16 [R20.64], R4 ;  /* 0x0000000414004986 */ /* 0x000fe8000c101506 */
[----:B------:R-:W0:Y:S04]  /*16740*/  LDS.128 R20, [R23] ;  /* 0x0000000017147984 */ /* 0x000e280000000c00 */
[----:B---3--:R1:W-:Y:S01]  /*16750*/  STL.64 [R1+0x8b8], R10 ;  /* 0x0008b80a01007387 */ /* 0x0083e20000100a00 */
[----:B------:R-:W-:-:S03]  /*16760*/  ISETP.LT.AND P0, PT, R13, c[0x0][0x178], !P5 ;  /* 0x00005e000d007a0c */ /* 0x000fc60006f01270 */
[----:B-1----:R-:W3:Y:S01]  /*16770*/  LDL.LU R10, [R1+0x834] ;  /* 0x00083400010a7983 */ /* 0x002ee20000300800 */
[----:B------:R-:W-:-:S03]  /*16780*/  IADD3 R0, R0, c[0x0][0x198], RZ ;  /* 0x0000660000007a10 */ /* 0x000fc60007ffe0ff */
[----:B------:R-:W4:Y:S01]  /*16790*/  LDL.LU R6, [R1+0x830] ;  /* 0x0008300001067983 */ /* 0x000f220000300800 */
[----:B------:R-:W-:-:S03]  /*167a0*/  PRMT R7, R24, 0x7632, R7 ;  /* 0x0000763218077816 */ /* 0x000fc60000000007 */
[----:B0-----:R0:W-:Y:S02]  /*167b0*/  STL.64 [R1+0x8c0], R22 ;  /* 0x0008c01601007387 */ /* 0x0011e40000100a00 */
[----:B0-----:R-:W-:-:S05]  /*167c0*/  IMAD.WIDE R22, R0, 0x2, R2 ;  /* 0x0000000200167825 */ /* 0x001fca00078e0202 */
[----:B------:R0:W-:Y:S04]  /*167d0*/  @P0 STG.E.U16 [R22.64], R7 ;  /* 0x0000000716000986 */ /* 0x0001e8000c101506 */
[----:B0-----:R-:W5:Y:S01]  /*167e0*/  LDL.LU R7, [R1+0x838] ;  /* 0x0008380001077983 */ /* 0x001f620000300800 */
[----:B------:R-:W-:Y:S02]  /*167f0*/  ISETP.GE.AND P1, PT, R26, c[0x0][0x17c], PT ;  /* 0x00005f001a007a0c */ /* 0x000fe40003f26270 */
[----:B------:R-:W-:Y:S02]  /*16800*/  ISETP.LT.AND P5, PT, R15, c[0x0][0x178], !P5 ;  /* 0x00005e000f007a0c */ /* 0x000fe40006fa1270 */
[----:B------:R-:W-:Y:S02]  /*16810*/  ISETP.LT.AND P6, PT, R13, c[0x0][0x178], !P1 ;  /* 0x00005e000d007a0c */ /* 0x000fe40004fc1270 */
[C---:B------:R-:W-:Y:S01]  /*16820*/  IADD3 R11, R0.reuse, c[0x0][0x198], RZ ;  /* 0x00006600000b7a10 */ /* 0x040fe20007ffe0ff */
[----:B------:R-:W-:Y:S01]  /*16830*/  IMAD.WIDE R26, R0, 0x2, R28 ;  /* 0x00000002001a7825 */ /* 0x000fe200078e021c */
[----:B------:R-:W-:-:S02]  /*16840*/  ISETP.GE.AND P3, PT, R25, c[0x0][0x17c], PT ;  /* 0x00005f0019007a0c */ /* 0x000fc40003f66270 */
[----:B------:R-:W-:Y:S01]  /*16850*/  PRMT R4, R4, 0x7632, R4 ;  /* 0x0000763204047816 */ /* 0x000fe20000000004 */
[----:B------:R-:W-:-:S04]  /*16860*/  IMAD.WIDE R24, R11, 0x2, R2 ;  /* 0x000000020b187825 */ /* 0x000fc800078e0202 */
[----:B------:R0:W-:Y:S01]  /*16870*/  @P5 STG.E.U16 [R26.64], R4 ;  /* 0x000000041a005986 */ /* 0x0001e2000c101506 */
[----:B------:R-:W-:Y:S02]  /*16880*/  ISETP.GE.AND P2, PT, R12, c[0x0][0x17c], PT ;  /* 0x00005f000c007a0c */ /* 0x000fe40003f46270 */
[----:B------:R-:W-:Y:S02]  /*16890*/  ISETP.LT.AND P1, PT, R15, c[0x0][0x178], !P1 ;  /* 0x00005e000f007a0c */ /* 0x000fe40004f21270 */
[----:B------:R-:W-:Y:S02]  /*168a0*/  ISETP.LT.AND P5, PT, R13, c[0x0][0x178], !P3 ;  /* 0x00005e000d007a0c */ /* 0x000fe40005fa1270 */
[----:B------:R-:W-:Y:S02]  /*168b0*/  IADD3 R0, R11, c[0x0][0x198], RZ ;  /* 0x000066000b007a10 */ /* 0x000fe40007ffe0ff */
[----:B------:R-:W-:-:S03]  /*168c0*/  ISETP.LT.AND P3, PT, R15, c[0x0][0x178], !P3 ;  /* 0x00005e000f007a0c */ /* 0x000fc60005f61270 */
[----:B------:R-:W-:Y:S01]  /*168d0*/  IMAD.WIDE R22, R0, 0x2, R2 ;  /* 0x0000000200167825 */ /* 0x000fe200078e0202 */
[----:B--2---:R-:W-:Y:S04]  /*168e0*/  @P6 STG.E.U16 [R24.64], R18 ;  /* 0x0000001218006986 */ /* 0x004fe8000c101506 */
[----:B------:R1:W2:Y:S01]  /*168f0*/  LDS.128 R24, [R19] ;  /* 0x0000000013187984 */ /* 0x0002a20000000c00 */
[----:B------:R-:W-:Y:S02]  /*16900*/  ISETP.LT.AND P6, PT, R13, c[0x0][0x178], !P2 ;  /* 0x00005e000d007a0c */ /* 0x000fe400057c1270 */
[----:B0-----:R-:W-:Y:S01]  /*16910*/  PRMT R4, R18, 0x7632, R4 ;  /* 0x0000763212047816 */ /* 0x001fe20000000004 */
[----:B-1----:R-:W-:Y:S01]  /*16920*/  IMAD.WIDE R18, R0, 0x2, R28 ;  /* 0x0000000200127825 */ /* 0x002fe200078e021c */
[----:B---3--:R-:W-:-:S02]  /*16930*/  ISETP.GE.AND P4, PT, R10, c[0x0][0x17c], PT ;  /* 0x00005f000a007a0c */ /* 0x008fc40003f86270 */
[----:B------:R-:W3:Y:S01]  /*16940*/  LDL.LU R10, [R1+0x83c] ;  /* 0x00083c00010a7983 */ /* 0x000ee20000300800 */
[----:B----4-:R-:W-:Y:S02]  /*16950*/  ISETP.GE.AND P0, PT, R6, c[0x0][0x17c], PT ;  /* 0x00005f0006007a0c */ /* 0x010fe40003f06270 */
[----:B------:R-:W-:Y:S01]  /*16960*/  IADD3 R6, R0, c[0x0][0x198], RZ ;  /* 0x0000660000067a10 */ /* 0x000fe20007ffe0ff */
[----:B--2---:R-:W-:Y:S04]  /*16970*/  STL.64 [R1+0x8d8], R24 ;  /* 0x0008d81801007387 */ /* 0x004fe80000100a00 */
[----:B------:R0:W-:Y:S04]  /*16980*/  STL [R1+0x8a0], R27 ;  /* 0x0008a01b01007387 */ /* 0x0001e80000100800 */
[----:B0-----:R-:W2:Y:S01]  /*16990*/  LDL.LU R27, [R1+0x7f0] ;  /* 0x0007f000011b7983 */ /* 0x001ea20000300800 */
[----:B------:R-:W-:Y:S01]  /*169a0*/  IMAD.WIDE R24, R11, 0x2, R28 ;  /* 0x000000020b187825 */ /* 0x000fe200078e021c */
[----:B------:R-:W-:-:S03]  /*169b0*/  PRMT R0, R8, 0x7632, R0 ;  /* 0x0000763208007816 */ /* 0x000fc60000000000 */
[----:B------:R-:W-:Y:S01]  /*169c0*/  IMAD.WIDE R12, R6, 0x2, R2 ;  /* 0x00000002060c7825 */ /* 0x000fe200078e0202 */
[----:B------:R-:W-:Y:S04]  /*169d0*/  @P1 STG.E.U16 [R24.64], R8 ;  /* 0x0000000818001986 */ /* 0x000fe8000c101506 */
[----:B------:R-:W-:Y:S04]  /*169e0*/  @P5 STG.E.U16 [R22.64], R4 ;  /* 0x0000000416005986 */ /* 0x000fe8000c101506 */
[----:B------:R0:W-:Y:S04]  /*169f0*/  @P3 STG.E.U16 [R18.64], R0 ;  /* 0x0000000012003986 */ /* 0x0001e8000c101506 */
[----:B------:R1:W-:Y:S01]  /*16a00*/  @P6 STG.E.U16 [R12.64], R16 ;  /* 0x000000100c006986 */ /* 0x0003e2000c101506 */
[----:B-----5:R-:W-:-:S03]  /*16a10*/  ISETP.GE.AND P1, PT, R7, c[0x0][0x17c], PT ;  /* 0x00005f0007007a0c */ /* 0x020fc60003f26270 */
[----:B------:R-:W4:Y:S01]  /*16a20*/  LDL.LU R7, [R1+0x840] ;  /* 0x0008400001077983 */ /* 0x000f220000300800 */
[C---:B0-----:R-:W-:Y:S01]  /*16a30*/  IADD3 R0, R6.reuse, c[0x0][0x198], RZ ;  /* 0x0000660006007a10 */ /* 0x041fe20007ffe0ff */
[----:B-1----:R-:W-:Y:S02]  /*16a40*/  IMAD.WIDE R12, R6, 0x2, R28 ;  /* 0x00000002060c7825 */ /* 0x002fe400078e021c */
[----:B------:R-:W5:Y:S01]  /*16a50*/  LDL.LU R6, [R1+0x844] ;  /* 0x0008440001067983 */ /* 0x000f620000300800 */
[----:B------:R-:W-:Y:S01]  /*16a60*/  ISETP.LT.AND P2, PT, R15, c[0x0][0x178], !P2 ;  /* 0x00005e000f007a0c */ /* 0x000fe20005741270 */
[----:B------:R-:W-:Y:S01]  /*16a70*/  IMAD.WIDE R24, R0, 0x2, R2 ;  /* 0x0000000200187825 */ /* 0x000fe200078e0202 */
[----:B------:R-:W-:Y:S01]  /*16a80*/  PRMT R16, R16, 0x7632, R16 ;  /* 0x0000763210107816 */ /* 0x000fe20000000010 */
[----:B------:R-:W3:Y:S01]  /*16a90*/  LDL.LU R18, [R1+0x34] ;  /* 0x0000340001127983 */ /* 0x000ee20000300800 */
[C---:B------:R-:W-:Y:S01]  /*16aa0*/  IADD3 R4, R0.reuse, c[0x0][0x198], RZ ;  /* 0x0000660000047a10 */ /* 0x040fe20007ffe0ff */
[----:B------:R-:W-:Y:S01]  /*16ab0*/  IMAD.WIDE R22, R0, 0x2, R28 ;  /* 0x0000000200167825 */ /* 0x000fe200078e021c */
[----:B------:R-:W-:-:S07]  /*16ac0*/  PRMT R0, R20, 0x7632, R0 ;  /* 0x0000763214007816 */ /* 0x000fce0000000000 */
[----:B------:R0:W-:Y:S04]  /*16ad0*/  @P2 STG.E.U16 [R12.64], R20 ;  /* 0x000000140c002986 */ /* 0x0001e8000c101506 */
[----:B0-----:R-:W3:Y:S04]  /*16ae0*/  LDL.LU.64 R12, [R1+0x8e0] ;  /* 0x0008e000010c7983 */ /* 0x001ee80000300a00 */
[----:B------:R-:W-:Y:S01]  /*16af0*/  STL.64 [R1+0x8c8], R20 ;  /* 0x0008c81401007387 */ /* 0x000fe20000100a00 */
[----:B--2---:R-:W-:Y:S02]  /*16b00*/  ISETP.LT.AND P5, PT, R27, c[0x0][0x178], !P4 ;  /* 0x00005e001b007a0c */ /* 0x004fe400067a1270 */
[----:B------:R-:W-:-:S11]  /*16b10*/  ISETP.LT.AND P4, PT, R15, c[0x0][0x178], !P4 ;  /* 0x00005e000f007a0c */ /* 0x000fd60006781270 */
[----:B------:R0:W-:Y:S04]  /*16b20*/  @P5 STG.E.U16 [R24.64], R16 ;  /* 0x0000001018005986 */ /* 0x0001e8000c101506 */
[----:B------:R1:W-:Y:S04]  /*16b30*/  @P4 STG.E.U16 [R22.64], R0 ;  /* 0x0000000016004986 */ /* 0x0003e8000c101506 */
[----:B0-----:R-:W2:Y:S01]  /*16b40*/  LDL.LU.64 R24, [R1+0x8d8] ;  /* 0x0008d80001187983 */ /* 0x001ea20000300a00 */
[----:B----4-:R-:W-:-:S03]  /*16b50*/  ISETP.GE.AND P2, PT, R7, c[0x0][0x17c], PT ;  /* 0x00005f0007007a0c */ /* 0x010fc60003f46270 */
[----:B------:R0:W-:Y:S01]  /*16b60*/  STL [R1+0x8d0], R17 ;  /* 0x0008d01101007387 */ /* 0x0001e20000100800 */
[----:B-----5:R-:W-:-:S03]  /*16b70*/  ISETP.GE.AND P4, PT, R6, c[0x0][0x17c], PT ;  /* 0x00005f0006007a0c */ /* 0x020fc60003f86270 */
[----:B------:R-:W4:Y:S04]  /*16b80*/  LDL.LU R7, [R1+0x848] ;  /* 0x0008480001077983 */ /* 0x000f280000300800 */
[----:B------:R-:W5:Y:S01]  /*16b90*/  LDL.LU R6, [R1+0x84c] ;  /* 0x00084c0001067983 */ /* 0x000f620000300800 */
[----:B------:R-:W-:Y:S02]  /*16ba0*/  ISETP.LT.AND P6, PT, R27, c[0x0][0x178], !P0 ;  /* 0x00005e001b007a0c */ /* 0x000fe400047c1270 */
[----:B------:R-:W-:Y:S02]  /*16bb0*/  ISETP.LT.AND P0, PT, R15, c[0x0][0x178], !P0 ;  /* 0x00005e000f007a0c */ /* 0x000fe40004701270 */
[----:B------:R-:W-:Y:S02]  /*16bc0*/  ISETP.LT.AND P5, PT, R27, c[0x0][0x178], !P1 ;  /* 0x00005e001b007a0c */ /* 0x000fe40004fa1270 */
[----:B---3--:R-:W-:Y:S01]  /*16bd0*/  ISETP.GE.AND P3, PT, R10, c[0x0][0x17c], PT ;  /* 0x00005f000a007a0c */ /* 0x008fe20003f66270 */
[C---:B------:R-:W-:Y:S01]  /*16be0*/  IMAD.WIDE R10, R4.reuse, 0x2, R2 ;  /* 0x00000002040a7825 */ /* 0x040fe200078e0202 */
[----:B------:R-:W-:Y:S01]  /*16bf0*/  ISETP.LT.AND P1, PT, R15, c[0x0][0x178], !P1 ;  /* 0x00005e000f007a0c */ /* 0x000fe20004f21270 */
[----:B------:R-:W3:Y:S01]  /*16c00*/  LDL.LU R19, [R1+0x24] ;  /* 0x0000240001137983 */ /* 0x000ee20000300800 */
[C---:B-1----:R-:W-:Y:S01]  /*16c10*/  IADD3 R0, R4.reuse, c[0x0][0x198], RZ ;  /* 0x0000660004007a10 */ /* 0x042fe20007ffe0ff */
[----:B------:R-:W-:-:S03]  /*16c20*/  IMAD.WIDE R22, R4, 0x2, R28 ;  /* 0x0000000204167825 */ /* 0x000fc600078e021c */
[C---:B------:R-:W-:Y:S01]  /*16c30*/  IADD3 R8, R0.reuse, c[0x0][0x198], RZ ;  /* 0x0000660000087a10 */ /* 0x040fe20007ffe0ff */
[----:B------:R-:W-:-:S04]  /*16c40*/  IMAD.WIDE R20, R0, 0x2, R2 ;  /* 0x0000000200147825 */ /* 0x000fc800078e0202 */
[----:B0-----:R-:W-:Y:S01]  /*16c50*/  IMAD.WIDE R16, R0, 0x2, R28 ;  /* 0x0000000200107825 */ /* 0x001fe200078e021c */
[----:B------:R0:W-:Y:S02]  /*16c60*/  @P6 STG.E.U16 [R10.64], R12 ;  /* 0x0000000c0a006986 */ /* 0x0001e4000c101506 */
[----:B0-----:R-:W-:Y:S02]  /*16c70*/  PRMT R12, R12, 0x7632, R12 ;  /* 0x000076320c0c7816 */ /* 0x001fe4000000000c */
[----:B--2---:R-:W-:Y:S01]  /*16c80*/  PRMT R0, R24, 0x7632, R0 ;  /* 0x0000763218007816 */ /* 0x004fe20000000000 */
[----:B------:R-:W-:Y:S04]  /*16c90*/  @P0 STG.E.U16 [R22.64], R24 ;  /* 0x0000001816000986 */ /* 0x000fe8000c101506 */
[----:B------:R-:W-:Y:S01]  /*16ca0*/  @P5 STG.E.U16 [R20.64], R12 ;  /* 0x0000000c14005986 */ /* 0x000fe2000c101506 */
[----:B----4-:R-:W-:-:S03]  /*16cb0*/  ISETP.GE.AND P0, PT, R7, c[0x0][0x17c], PT ;  /* 0x00005f0007007a0c */ /* 0x010fc60003f06270 */
[----:B------:R0:W-:Y:S01]  /*16cc0*/  @P1 STG.E.U16 [R16.64], R0 ;  /* 0x0000000010001986 */ /* 0x0001e2000c101506 */
[----:B-----5:R-:W-:-:S03]  /*16cd0*/  ISETP.GE.AND P1, PT, R6, c[0x0][0x17c], PT ;  /* 0x00005f0006007a0c */ /* 0x020fc60003f26270 */
[----:B------:R-:W2:Y:S04]  /*16ce0*/  LDL.LU R7, [R1+0x850] ;  /* 0x0008500001077983 */ /* 0x000ea80000300800 */
[----:B------:R-:W4:Y:S01]  /*16cf0*/  LDL.LU R6, [R1+0x854] ;  /* 0x0008540001067983 */ /* 0x000f220000300800 */
[----:B------:R-:W-:Y:S02]  /*16d00*/  ISETP.LT.AND P6, PT, R27, c[0x0][0x178], !P3 ;  /* 0x00005e001b007a0c */ /* 0x000fe40005fc1270 */
[----:B------:R-:W-:Y:S02]  /*16d10*/  ISETP.LT.AND P3, PT, R15, c[0x0][0x178], !P3 ;  /* 0x00005e000f007a0c */ /* 0x000fe40005f61270 */
[----:B------:R-:W-:Y:S01]  /*16d20*/  ISETP.LT.AND P5, PT, R27, c[0x0][0x178], !P2 ;  /* 0x00005e001b007a0c */ /* 0x000fe200057a1270 */
[C---:B------:R-:W-:Y:S01]  /*16d30*/  IMAD.WIDE R10, R8.reuse, 0x2, R2 ;  /* 0x00000002080a7825 */ /* 0x040fe200078e0202 */
[----:B0-----:R-:W-:-:S02]  /*16d40*/  IADD3 R0, R8, c[0x0][0x198], RZ ;  /* 0x0000660008007a10 */ /* 0x001fc40007ffe0ff */
[----:B------:R-:W-:Y:S01]  /*16d50*/  ISETP.LT.AND P2, PT, R15, c[0x0][0x178], !P2 ;  /* 0x00005e000f007a0c */ /* 0x000fe20005741270 */
[----:B------:R-:W-:Y:S01]  /*16d60*/  IMAD.WIDE R16, R8, 0x2, R28 ;  /* 0x0000000208107825 */ /* 0x000fe200078e021c */
[----:B------:R-:W-:-:S03]  /*16d70*/  PRMT R12, R18, 0x7632, R12 ;  /* 0x00007632120c7816 */ /* 0x000fc6000000000c */
[----:B------:R0:W-:Y:S01]  /*16d80*/  @P6 STG.E.U16 [R10.64], R18 ;  /* 0x000000120a006986 */ /* 0x0001e2000c101506 */
[----:B------:R-:W-:Y:S01]  /*16d90*/  ISETP.LT.AND P6, PT, R27, c[0x0][0x178], !P4 ;  /* 0x00005e001b007a0c */ /* 0x000fe200067c1270 */
[C---:B------:R-:W-:Y:S01]  /*16da0*/  IMAD.WIDE R20, R0.reuse, 0x2, R2 ;  /* 0x0000000200147825 */ /* 0x040fe200078e0202 */
[C---:B------:R-:W-:Y:S01]  /*16db0*/  IADD3 R4, R0.reuse, c[0x0][0x198], RZ ;  /* 0x0000660000047a10 */ /* 0x040fe20007ffe0ff */
[----:B------:R1:W-:Y:S01]  /*16dc0*/  @P3 STG.E.U16 [R16.64], R5 ;  /* 0x0000000510003986 */ /* 0x0003e2000c101506 */
[----:B------:R-:W-:Y:S01]  /*16dd0*/  ISETP.LT.AND P4, PT, R15, c[0x0][0x178], !P4 ;  /* 0x00005e000f007a0c */ /* 0x000fe20006781270 */
[----:B------:R-:W-:Y:S01]  /*16de0*/  IMAD.WIDE R22, R0, 0x2, R28 ;  /* 0x0000000200167825 */ /* 0x000fe200078e021c */
[----:B------:R-:W-:Y:S01]  /*16df0*/  PRMT R0, R5, 0x7632, R0 ;  /* 0x0000763205007816 */ /* 0x000fe20000000000 */
[----:B------:R5:W-:Y:S01]  /*16e00*/  @P5 STG.E.U16 [R20.64], R12 ;  /* 0x0000000c14005986 */ /* 0x000be2000c101506 */
[----:B------:R-:W-:Y:S01]  /*16e10*/  ISETP.LT.AND P5, PT, R27, c[0x0][0x178], !P0 ;  /* 0x00005e001b007a0c */ /* 0x000fe200047a1270 */
[----:B0-----:R-:W-:-:S02]  /*16e20*/  IMAD.WIDE R10, R4, 0x2, R2 ;  /* 0x00000002040a7825 */ /* 0x001fc400078e0202 */
[----:B------:R0:W-:Y:S01]  /*16e30*/  @P2 STG.E.U16 [R22.64], R0 ;  /* 0x0000000016002986 */ /* 0x0001e2000c101506 */
[----:B-1----:R-:W-:-:S03]  /*16e40*/  IADD3 R5, R4, c[0x0][0x198], RZ ;  /* 0x0000660004057a10 */ /* 0x002fc60007ffe0ff */
[----:B------:R-:W4:Y:S04]  /*16e50*/  LDL.LU R17, [R1+0x8d0] ;  /* 0x0008d00001117983 */ /* 0x000f280000300800 */
[----:B-----5:R-:W5:Y:S01]  /*16e60*/  LDL.LU.64 R20, [R1+0x8c8] ;  /* 0x0008c80001147983 */ /* 0x020f620000300a00 */
[----:B---3--:R-:W-:-:S03]  /*16e70*/  PRMT R12, R19, 0x7632, R12 ;  /* 0x00007632130c7816 */ /* 0x008fc6000000000c */
[----:B------:R1:W-:Y:S01]  /*16e80*/  @P6 STG.E.U16 [R10.64], R19 ;  /* 0x000000130a006986 */ /* 0x0003e2000c101506 */
[----:B0-----:R-:W-:-:S05]  /*16e90*/  IMAD.WIDE R22, R4, 0x2, R28 ;  /* 0x0000000204167825 */ /* 0x001fca00078e021c */
[----:B------:R0:W-:Y:S01]  /*16ea0*/  @P4 STG.E.U16 [R22.64], R9 ;  /* 0x0000000916004986 */ /* 0x0001e2000c101506 */
[----:B-1----:R-:W-:-:S05]  /*16eb0*/  IMAD.WIDE R10, R5, 0x2, R2 ;  /* 0x00000002050a7825 */ /* 0x002fca00078e0202 */
[----:B------:R1:W-:Y:S01]  /*16ec0*/  @P5 STG.E.U16 [R10.64], R12 ;  /* 0x0000000c0a005986 */ /* 0x0003e2000c101506 */
[----:B--2---:R-:W-:-:S03]  /*16ed0*/  ISETP.GE.AND P3, PT, R7, c[0x0][0x17c], PT ;  /* 0x00005f0007007a0c */ /* 0x004fc60003f66270 */
[----:B------:R-:W2:Y:S01]  /*16ee0*/  LDL.LU R7, [R1+0x858] ;  /* 0x0008580001077983 */ /* 0x000ea20000300800 */
[----:B----4-:R-:W-:-:S03]  /*16ef0*/  ISETP.GE.AND P2, PT, R6, c[0x0][0x17c], PT ;  /* 0x00005f0006007a0c */ /* 0x010fc60003f46270 */
[----:B------:R-:W3:Y:S04]  /*16f00*/  LDL.LU R6, [R1+0x85c] ;  /* 0x00085c0001067983 */ /* 0x000ee80000300800 */
[----:B0-----:R-:W4:Y:S04]  /*16f10*/  LDL.LU.64 R22, [R1+0x8c0] ;  /* 0x0008c00001167983 */ /* 0x001f280000300a00 */
[----:B-1----:R-:W4:Y:S04]  /*16f20*/  LDL.LU.64 R10, [R1+0x8b8] ;  /* 0x0008b800010a7983 */ /* 0x002f280000300a00 */
[----:B------:R-:W4:Y:S01]  /*16f30*/  LDL.LU R24, [R1+0x860] ;  /* 0x0008600001187983 */ /* 0x000f220000300800 */
[----:B------:R-:W-:-:S02]  /*16f40*/  ISETP.LT.AND P0, PT, R15, c[0x0][0x178], !P0 ;  /* 0x00005e000f007a0c */ /* 0x000fc40004701270 */
[----:B------:R-:W-:Y:S01]  /*16f50*/  ISETP.LT.AND P6, PT, R27, c[0x0][0x178], !P1 ;  /* 0x00005e001b007a0c */ /* 0x000fe20004fc1270 */
[C---:B------:R-:W-:Y:S01]  /*16f60*/  IMAD.WIDE R18, R5.reuse, 0x2, R28 ;  /* 0x0000000205127825 */ /* 0x040fe200078e021c */
[----:B------:R-:W-:Y:S01]  /*16f70*/  IADD3 R0, R5, c[0x0][0x198], RZ ;  /* 0x0000660005007a10 */ /* 0x000fe20007ffe0ff */
[----:B------:R-:W4:Y:S01]  /*16f80*/  LDL.LU R12, [R1+0x864] ;  /* 0x00086400010c7983 */ /* 0x000f220000300800 */
[----:B------:R-:W-:Y:S02]  /*16f90*/  PRMT R8, R9, 0x7632, R8 ;  /* 0x0000763209087816 */ /* 0x000fe40000000008 */
[----:B------:R-:W-:Y:S02]  /*16fa0*/  ISETP.LT.AND P1, PT, R15, c[0x0][0x178], !P1 ;  /* 0x00005e000f007a0c */ /* 0x000fe40004f21270 */
[----:B------:R-:W-:Y:S01]  /*16fb0*/  ISETP.LT.AND P5, PT, R27, c[0x0][0x178], !P3 ;  /* 0x00005e001b007a0c */ /* 0x000fe20005fa1270 */
[C---:B------:R-:W-:Y:S02]  /*16fc0*/  IMAD.WIDE R4, R0.reuse, 0x2, R2 ;  /* 0x0000000200047825 */ /* 0x040fe400078e0202 */
[----:B------:R0:W-:Y:S04]  /*16fd0*/  @P0 STG.E.U16 [R18.64], R8 ;  /* 0x0000000812000986 */ /* 0x0001e8000c101506 */
[----:B------:R1:W-:Y:S01]  /*16fe0*/  @P6 STG.E.U16 [R4.64], R17 ;  /* 0x0000001104006986 */ /* 0x0003e2000c101506 */
[----:B0-----:R-:W-:-:S02]  /*16ff0*/  IADD3 R8, R0, c[0x0][0x198], RZ ;  /* 0x0000660000087a10 */ /* 0x001fc40007ffe0ff */
[----:B-1----:R-:W-:-:S03]  /*17000*/  PRMT R17, R17, 0x7632, R17 ;  /* 0x0000763211117816 */ /* 0x002fc60000000011 */
[----:B------:R-:W-:Y:S01]  /*17010*/  IMAD.WIDE R18, R8, 0x2, R2 ;  /* 0x0000000208127825 */ /* 0x000fe200078e0202 */
[----:B--2---:R-:W-:Y:S02]  /*17020*/  ISETP.GE.AND P4, PT, R7, c[0x0][0x17c], PT ;  /* 0x00005f0007007a0c */ /* 0x004fe40003f86270 */
[----:B---3--:R-:W-:Y:S01]  /*17030*/  ISETP.GE.AND P0, PT, R6, c[0x0][0x17c], PT ;  /* 0x00005f0006007a0c */ /* 0x008fe20003f06270 */
[----:B------:R-:W-:-:S05]  /*17040*/  IMAD.WIDE R6, R0, 0x2, R28 ;  /* 0x0000000200067825 */ /* 0x000fca00078e021c */
[----:B-----5:R0:W-:Y:S04]  /*17050*/  @P1 STG.E.U16 [R6.64], R21 ;  /* 0x0000001506001986 */ /* 0x0201e8000c101506 */
[----:B------:R1:W-:Y:S01]  /*17060*/  @P5 STG.E.U16 [R18.64], R17 ;  /* 0x0000001112005986 */ /* 0x0003e2000c101506 */
[----:B----4-:R-:W-:-:S03]  /*17070*/  ISETP.GE.AND P1, PT, R24, c[0x0][0x17c], PT ;  /* 0x00005f0018007a0c */ /* 0x010fc60003f26270 */
[----:B0-----:R-:W2:Y:S04]  /*17080*/  LDL.LU.64 R6, [R1+0x8b0] ;  /* 0x0008b00001067983 */ /* 0x001ea80000300a00 */
[----:B-1----:R-:W3:Y:S04]  /*17090*/  LDL.LU.64 R18, [R1+0x8a8] ;  /* 0x0008a80001127983 */ /* 0x002ee80000300a00 */
[----:B------:R-:W4:Y:S01]  /*170a0*/  LDL.LU R24, [R1+0x868] ;  /* 0x0008680001187983 */ /* 0x000f220000300800 */
[----:B------:R-:W-:Y:S02]  /*170b0*/  ISETP.LT.AND P3, PT, R15, c[0x0][0x178], !P3 ;  /* 0x00005e000f007a0c */ /* 0x000fe40005f61270 */
[----:B------:R-:W-:-:S02]  /*170c0*/  ISETP.LT.AND P6, PT, R27, c[0x0][0x178], !P2 ;  /* 0x00005e001b007a0c */ /* 0x000fc400057c1270 */
[C---:B------:R-:W-:Y:S01]  /*170d0*/  IADD3 R16, R8.reuse, c[0x0][0x198], RZ ;  /* 0x0000660008107a10 */ /* 0x040fe20007ffe0ff */
[----:B------:R-:W-:Y:S01]  /*170e0*/  IMAD.WIDE R8, R8, 0x2, R28 ;  /* 0x0000000208087825 */ /* 0x000fe200078e021c */
[----:B------:R-:W-:Y:S02]  /*170f0*/  ISETP.LT.AND P2, PT, R15, c[0x0][0x178], !P2 ;  /* 0x00005e000f007a0c */ /* 0x000fe40005741270 */
[----:B------:R-:W-:Y:S01]  /*17100*/  PRMT R0, R21, 0x7632, R0 ;  /* 0x0000763215007816 */ /* 0x000fe20000000000 */
[----:B------:R-:W-:-:S04]  /*17110*/  IMAD.WIDE R4, R16, 0x2, R2 ;  /* 0x0000000210047825 */ /* 0x000fc800078e0202 */
[----:B------:R0:W-:Y:S04]  /*17120*/  @P3 STG.E.U16 [R8.64], R0 ;  /* 0x0000000008003986 */ /* 0x0001e8000c101506 */
[----:B------:R-:W-:Y:S01]  /*17130*/  @P6 STG.E.U16 [R4.64], R13 ;  /* 0x0000000d04006986 */ /* 0x000fe2000c101506 */
[C---:B0-----:R-:W-:Y:S01]  /*17140*/  IADD3 R8, R16.reuse, c[0x0][0x198], RZ ;  /* 0x0000660010087a10 */ /* 0x041fe20007ffe0ff */
[----:B------:R-:W-:-:S05]  /*17150*/  IMAD.WIDE R16, R16, 0x2, R28 ;  /* 0x0000000210107825 */ /* 0x000fca00078e021c */
[----:B------:R0:W-:Y:S01]  /*17160*/  @P2 STG.E.U16 [R16.64], R25 ;  /* 0x0000001910002986 */ /* 0x0001e2000c101506 */
[----:B------:R-:W-:-:S03]  /*17170*/  PRMT R20, R25, 0x7632, R20 ;  /* 0x0000763219147816 */ /* 0x000fc60000000014 */
[----:B0-----:R-:W5:Y:S04]  /*17180*/  LDL.LU R16, [R1+0x86c] ;  /* 0x00086c0001107983 */ /* 0x001f680000300800 */
[----:B------:R-:W2:Y:S04]  /*17190*/  LDL.LU R17, [R1+0x38] ;  /* 0x0000380001117983 */ /* 0x000ea80000300800 */
[----:B------:R-:W3:Y:S01]  /*171a0*/  LDL.LU R25, [R1+0x28] ;  /* 0x0000280001197983 */ /* 0x000ee20000300800 */
[----:B----4-:R-:W-:-:S03]  /*171b0*/  ISETP.GE.AND P2, PT, R24, c[0x0][0x17c], PT ;  /* 0x00005f0018007a0c */ /* 0x010fc60003f46270 */
[----:B------:R-:W4:Y:S01]  /*171c0*/  LDL.LU R24, [R1+0x870] ;  /* 0x0008700001187983 */ /* 0x000f220000300800 */
[----:B------:R-:W-:Y:S02]  /*171d0*/  ISETP.LT.AND P5, PT, R27, c[0x0][0x178], !P4 ;  /* 0x00005e001b007a0c */ /* 0x000fe400067a1270 */
[----:B------:R-:W-:Y:S02]  /*171e0*/  ISETP.LT.AND P4, PT, R15, c[0x0][0x178], !P4 ;  /* 0x00005e000f007a0c */ /* 0x000fe40006781270 */
[----:B------:R-:W-:Y:S02]  /*171f0*/  ISETP.LT.AND P6, PT, R27, c[0x0][0x178], !P0 ;  /* 0x00005e001b007a0c */ /* 0x000fe400047c1270 */
[----:B------:R-:W-:Y:S01]  /*17200*/  ISETP.LT.AND P0, PT, R15, c[0x0][0x178], !P0 ;  /* 0x00005e000f007a0c */ /* 0x000fe20004701270 */
[C---:B------:R-:W-:Y:S01]  /*17210*/  IMAD.WIDE R4, R8.reuse, 0x2, R2 ;  /* 0x0000000208047825 */ /* 0x040fe200078e0202 */
[----:B------:R-:W-:Y:S02]  /*17220*/  PRMT R21, R13, 0x7632, R21 ;  /* 0x000076320d157816 */ /* 0x000fe40000000015 */
[C---:B------:R-:W-:Y:S01]  /*17230*/  IADD3 R0, R8.reuse, c[0x0][0x198], RZ ;  /* 0x0000660008007a10 */ /* 0x040fe20007ffe0ff */
[----:B------:R-:W-:Y:S01]  /*17240*/  IMAD.WIDE R8, R8, 0x2, R28 ;  /* 0x0000000208087825 */ /* 0x000fe200078e021c */
[----:B------:R-:W-:Y:S01]  /*17250*/  ISETP.GE.AND P3, PT, R12, c[0x0][0x17c], PT ;  /* 0x00005f000c007a0c */ /* 0x000fe20003f66270 */
[----:B------:R0:W-:Y:S02]  /*17260*/  @P5 STG.E.U16 [R4.64], R21 ;  /* 0x0000001504005986 */ /* 0x0001e4000c101506 */
[----:B------:R-:W-:-:S02]  /*17270*/  IMAD.WIDE R12, R0, 0x2, R2 ;  /* 0x00000002000c7825 */ /* 0x000fc400078e0202 */
[----:B------:R-:W-:Y:S02]  /*17280*/  @P4 STG.E.U16 [R8.64], R20 ;  /* 0x0000001408004986 */ /* 0x000fe4000c101506 */
[----:B0-----:R-:W-:Y:S02]  /*17290*/  IMAD.WIDE R4, R0, 0x2, R28 ;  /* 0x0000000200047825 */ /* 0x001fe400078e021c */
[----:B--2---:R-:W-:Y:S04]  /*172a0*/  @P6 STG.E.U16 [R12.64], R17 ;  /* 0x000000110c006986 */ /* 0x004fe8000c101506 */
[----:B------:R0:W-:Y:S04]  /*172b0*/  @P0 STG.E.U16 [R4.64], R6 ;  /* 0x0000000604000986 */ /* 0x0001e8000c101506 */
[----:B0-----:R-:W2:Y:S01]  /*172c0*/  LDL.LU R5, [R1+0x874] ;  /* 0x0008740001057983 */ /* 0x001ea20000300800 */
[----:B----4-:R-:W-:-:S03]  /*172d0*/  ISETP.GE.AND P0, PT, R24, c[0x0][0x17c], PT ;  /* 0x00005f0018007a0c */ /* 0x010fc60003f06270 */
[----:B------:R-:W4:Y:S01]  /*172e0*/  LDL.LU R24, [R1+0x87c] ;  /* 0x00087c0001187983 */ /* 0x000f220000300800 */
[----:B------:R-:W-:Y:S02]  /*172f0*/  ISETP.LT.AND P5, PT, R27, c[0x0][0x178], !P1 ;  /* 0x00005e001b007a0c */ /* 0x000fe40004fa1270 */
[----:B------:R-:W-:Y:S02]  /*17300*/  ISETP.LT.AND P4, PT, R15, c[0x0][0x178], !P1 ;  /* 0x00005e000f007a0c */ /* 0x000fe40004f81270 */
[----:B------:R-:W-:Y:S02]  /*17310*/  IADD3 R12, R0, c[0x0][0x198], RZ ;  /* 0x00006600000c7a10 */ /* 0x000fe40007ffe0ff */
[----:B------:R-:W-:Y:S02]  /*17320*/  ISETP.LT.AND P6, PT, R27, c[0x0][0x178], !P3 ;  /* 0x00005e001b007a0c */ /* 0x000fe40005fc1270 */
[C---:B------:R-:W-:Y:S01]  /*17330*/  IADD3 R20, R12.reuse, c[0x0][0x198], RZ ;  /* 0x000066000c147a10 */ /* 0x040fe20007ffe0ff */
[----:B------:R-:W-:Y:S01]  /*17340*/  IMAD.WIDE R8, R12, 0x2, R2 ;  /* 0x000000020c087825 */ /* 0x000fe200078e0202 */
[----:B------:R-:W-:-:S02]  /*17350*/  PRMT R21, R17, 0x7632, R21 ;  /* 0x0000763211157816 */ /* 0x000fc40000000015 */
[----:B-----5:R-:W-:Y:S01]  /*17360*/  ISETP.GE.AND P1, PT, R16, c[0x0][0x17c], PT ;  /* 0x00005f0010007a0c */ /* 0x020fe20003f26270 */
[----:B------:R-:W-:Y:S01]  /*17370*/  IMAD.WIDE R12, R12, 0x2, R28 ;  /* 0x000000020c0c7825 */ /* 0x000fe200078e021c */
[----:B------:R-:W-:Y:S01]  /*17380*/  PRMT R0, R6, 0x7632, R0 ;  /* 0x0000763206007816 */ /* 0x000fe20000000000 */
[----:B------:R0:W-:Y:S02]  /*17390*/  @P5 STG.E.U16 [R8.64], R21 ;  /* 0x0000001508005986 */ /* 0x0001e4000c101506 */
[----:B------:R-:W-:Y:S01]  /*173a0*/  IMAD.WIDE R16, R20, 0x2, R2 ;  /* 0x0000000214107825 */ /* 0x000fe200078e0202 */
[----:B------:R-:W-:Y:S01]  /*173b0*/  ISETP.LT.AND P3, PT, R15, c[0x0][0x178], !P3 ;  /* 0x00005e000f007a0c */ /* 0x000fe20005f61270 */
[----:B------:R1:W-:Y:S01]  /*173c0*/  @P4 STG.E.U16 [R12.64], R0 ;  /* 0x000000000c004986 */ /* 0x0003e2000c101506 */
[----:B------:R-:W-:Y:S02]  /*173d0*/  ISETP.LT.AND P5, PT, R27, c[0x0][0x178], !P2 ;  /* 0x00005e001b007a0c */ /* 0x000fe400057a1270 */
[----:B------:R-:W-:Y:S01]  /*173e0*/  ISETP.LT.AND P4, PT, R15, c[0x0][0x178], !P2 ;  /* 0x00005e000f007a0c */ /* 0x000fe20005781270 */
[----:B---3--:R3:W-:Y:S01]  /*173f0*/  @P6 STG.E.U16 [R16.64], R25 ;  /* 0x0000001910006986 */ /* 0x0087e2000c101506 */
[----:B------:R-:W-:-:S02]  /*17400*/  ISETP.LT.AND P6, PT, R27, c[0x0][0x178], !P1 ;  /* 0x00005e001b007a0c */ /* 0x000fc40004fc1270 */
[C---:B0-----:R-:W-:Y:S01]  /*17410*/  IADD3 R8, R20.reuse, c[0x0][0x198], RZ ;  /* 0x0000660014087a10 */ /* 0x041fe20007ffe0ff */
[----:B------:R-:W-:Y:S01]  /*17420*/  IMAD.WIDE R20, R20, 0x2, R28 ;  /* 0x0000000214147825 */ /* 0x000fe200078e021c */
[----:B------:R-:W-:Y:S02]  /*17430*/  PRMT R6, R25, 0x7632, R6 ;  /* 0x0000763219067816 */ /* 0x000fe40000000006 */
[----:B-1----:R-:W-:Y:S02]  /*17440*/  IADD3 R0, R8, c[0x0][0x198], RZ ;  /* 0x0000660008007a10 */ /* 0x002fe40007ffe0ff */
[----:B------:R-:W-:Y:S01]  /*17450*/  @P3 STG.E.U16 [R20.64], R10 ;  /* 0x0000000a14003986 */ /* 0x000fe2000c101506 */
[----:B---3--:R-:W-:Y:S02]  /*17460*/  PRMT R16, R10, 0x7632, R16 ;  /* 0x000076320a107816 */ /* 0x008fe40000000010 */
[----:B------:R-:W-:Y:S01]  /*17470*/  IMAD.WIDE R12, R0, 0x2, R2 ;  /* 0x00000002000c7825 */ /* 0x000fe200078e0202 */
[----:B------:R-:W3:Y:S01]  /*17480*/  LDL.LU R17, [R1+0x878] ;  /* 0x0008780001117983 */ /* 0x000ee20000300800 */
[----:B------:R-:W-:-:S03]  /*17490*/  ISETP.LT.AND P1, PT, R15, c[0x0][0x178], !P1 ;  /* 0x00005e000f007a0c */ /* 0x000fc60004f21270 */
[----:B------:R-:W5:Y:S01]  /*174a0*/  LDL.LU R25, [R1+0x884] ;  /* 0x0008840001197983 */ /* 0x000f620000300800 */
[----:B--2---:R-:W-:Y:S01]  /*174b0*/  ISETP.GE.AND P2, PT, R5, c[0x0][0x17c], PT ;  /* 0x00005f0005007a0c */ /* 0x004fe20003f46270 */
[----:B------:R-:W-:-:S04]  /*174c0*/  IMAD.WIDE R4, R8, 0x2, R2 ;  /* 0x0000000208047825 */ /* 0x000fc800078e0202 */
[----:B------:R-:W-:Y:S01]  /*174d0*/  IMAD.WIDE R8, R8, 0x2, R28 ;  /* 0x0000000208087825 */ /* 0x000fe200078e021c */
[----:B------:R0:W-:Y:S01]  /*174e0*/  @P5 STG.E.U16 [R4.64], R6 ;  /* 0x0000000604005986 */ /* 0x0001e2000c101506 */
[----:B------:R-:W-:-:S03]  /*174f0*/  ISETP.LT.AND P5, PT, R27, c[0x0][0x178], !P0 ;  /* 0x00005e001b007a0c */ /* 0x000fc600047a1270 */
[----:B------:R-:W-:Y:S04]  /*17500*/  @P4 STG.E.U16 [R8.64], R16 ;  /* 0x0000001008004986 */ /* 0x000fe8000c101506 */
[----:B------:R1:W-:Y:S01]  /*17510*/  @P6 STG.E.U16 [R12.64], R18 ;  /* 0x000000120c006986 */ /* 0x0003e2000c101506 */
[C---:B0-----:R-:W-:Y:S01]  /*17520*/  IMAD.WIDE R4, R0.reuse, 0x2, R28 ;  /* 0x0000000200047825 */ /* 0x041fe200078e021c */
[----:B-1----:R-:W-:Y:S02]  /*17530*/  IADD3 R12, R0, c[0x0][0x198], RZ ;  /* 0x00006600000c7a10 */ /* 0x002fe40007ffe0ff */
[----:B------:R-:W-:-:S03]  /*17540*/  PRMT R18, R18, 0x7632, R18 ;  /* 0x0000763212127816 */ /* 0x000fc60000000012 */
[----:B------:R-:W-:Y:S01]  /*17550*/  IMAD.WIDE R8, R12, 0x2, R2 ;  /* 0x000000020c087825 */ /* 0x000fe200078e0202 */
[----:B------:R-:W-:Y:S04]  /*17560*/  @P1 STG.E.U16 [R4.64], R22 ;  /* 0x0000001604001986 */ /* 0x000fe8000c101506 */
[----:B------:R0:W-:Y:S01]  /*17570*/  @P5 STG.E.U16 [R8.64], R18 ;  /* 0x0000001208005986 */ /* 0x0001e2000c101506 */
[----:B----4-:R-:W-:-:S03]  /*17580*/  ISETP.GE.AND P3, PT, R24, c[0x0][0x17c], PT ;  /* 0x00005f0018007a0c */ /* 0x010fc60003f66270 */
[----:B------:R-:W2:Y:S04]  /*17590*/  LDL.LU R24, [R1+0x880] ;  /* 0x0008800001187983 */ /* 0x000ea80000300800 */
[----:B------:R-:W4:Y:S04]  /*175a0*/  LDL.LU R20, [R1+0x88c] ;  /* 0x00088c0001147983 */ /* 0x000f280000300800 */
[----:B------:R-:W4:Y:S04]  /*175b0*/  LDL.LU R21, [R1+0x3c] ;  /* 0x00003c0001157983 */ /* 0x000f280000300800 */
[----:B0-----:R-:W4:Y:S01]  /*175c0*/  LDL.LU R18, [R1+0x888] ;  /* 0x0008880001127983 */ /* 0x001f220000300800 */
[----:B------:R-:W-:-:S02]  /*175d0*/  ISETP.LT.AND P4, PT, R15, c[0x0][0x178], !P0 ;  /* 0x00005e000f007a0c */ /* 0x000fc40004781270 */
[----:B------:R-:W-:Y:S02]  /*175e0*/  ISETP.LT.AND P6, PT, R27, c[0x0][0x178], !P2 ;  /* 0x00005e001b007a0c */ /* 0x000fe400057c1270 */
[C---:B------:R-:W-:Y:S01]  /*175f0*/  IADD3 R6, R12.reuse, c[0x0][0x198], RZ ;  /* 0x000066000c067a10 */ /* 0x040fe20007ffe0ff */
[----:B------:R-:W-:Y:S01]  /*17600*/  IMAD.WIDE R12, R12, 0x2, R28 ;  /* 0x000000020c0c7825 */ /* 0x000fe200078e021c */
[----:B------:R-:W-:Y:S02]  /*17610*/  PRMT R0, R22, 0x7632, R0 ;  /* 0x0000763216007816 */ /* 0x000fe40000000000 */
[----:B------:R-:W-:Y:S02]  /*17620*/  ISETP.LT.AND P2, PT, R15, c[0x0][0x178], !P2 ;  /* 0x00005e000f007a0c */ /* 0x000fe40005741270 */
[----:B------:R-:W-:-:S03]  /*17630*/  ISETP.LT.AND P5, PT, R27, c[0x0][0x178], !P3 ;  /* 0x00005e001b007a0c */ /* 0x000fc60005fa1270 */
[----:B------:R0:W-:Y:S01]  /*17640*/  @P4 STG.E.U16 [R12.64], R0 ;  /* 0x000000000c004986 */ /* 0x0001e2000c101506 */
[----:B------:R-:W-:Y:S01]  /*17650*/  ISETP.LT.AND P4, PT, R15, c[0x0][0x178], !P3 ;  /* 0x00005e000f007a0c */ /* 0x000fe20005f81270 */
[----:B------:R-:W-:Y:S01]  /*17660*/  IMAD.WIDE R4, R6, 0x2, R28 ;  /* 0x0000000206047825 */ /* 0x000fe200078e021c */
[----:B---3--:R-:W-:-:S03]  /*17670*/  ISETP.GE.AND P0, PT, R17, c[0x0][0x17c], PT ;  /* 0x00005f0011007a0c */ /* 0x008fc60003f06270 */
[C---:B------:R-:W-:Y:S01]  /*17680*/  IMAD.WIDE R16, R6.reuse, 0x2, R2 ;  /* 0x0000000206107825 */ /* 0x040fe200078e0202 */
[----:B0-----:R-:W-:Y:S02]  /*17690*/  IADD3 R12, R6, c[0x0][0x198], RZ ;  /* 0x00006600060c7a10 */ /* 0x001fe40007ffe0ff */
[----:B------:R-:W-:Y:S02]  /*176a0*/  PRMT R6, R26, 0x7632, R6 ;  /* 0x000076321a067816 */ /* 0x000fe40000000006 */
[----:B------:R0:W-:Y:S01]  /*176b0*/  @P6 STG.E.U16 [R16.64], R14 ;  /* 0x0000000e10006986 */ /* 0x0001e2000c101506 */
[C---:B------:R-:W-:Y:S01]  /*176c0*/  IADD3 R0, R12.reuse, c[0x0][0x198], RZ ;  /* 0x000066000c007a10 */ /* 0x040fe20007ffe0ff */
[----:B------:R-:W-:Y:S01]  /*176d0*/  IMAD.WIDE R8, R12, 0x2, R2 ;  /* 0x000000020c087825 */ /* 0x000fe200078e0202 */
[----:B-----5:R-:W-:-:S03]  /*176e0*/  ISETP.GE.AND P1, PT, R25, c[0x0][0x17c], PT ;  /* 0x00005f0019007a0c */ /* 0x020fc60003f26270 */
[----:B------:R-:W-:Y:S01]  /*176f0*/  IMAD.WIDE R12, R12, 0x2, R28 ;  /* 0x000000020c0c7825 */ /* 0x000fe200078e021c */
[----:B------:R1:W-:Y:S01]  /*17700*/  @P2 STG.E.U16 [R4.64], R26 ;  /* 0x0000001a04002986 */ /* 0x0003e2000c101506 */
[----:B0-----:R-:W-:-:S05]  /*17710*/  PRMT R14, R14, 0x7632, R14 ;  /* 0x000076320e0e7816 */ /* 0x001fca000000000e */
[----:B------:R0:W-:Y:S01]  /*17720*/  @P5 STG.E.U16 [R8.64], R14 ;  /* 0x0000000e08005986 */ /* 0x0001e2000c101506 */
[----:B------:R-:W-:-:S03]  /*17730*/  ISETP.LT.AND P5, PT, R27, c[0x0][0x178], !P1 ;  /* 0x00005e001b007a0c */ /* 0x000fc60004fa1270 */
[----:B------:R3:W-:Y:S01]  /*17740*/  @P4 STG.E.U16 [R12.64], R6 ;  /* 0x000000060c004986 */ /* 0x0007e2000c101506 */
[----:B------:R-:W-:Y:S02]  /*17750*/  ISETP.LT.AND P4, PT, R15, c[0x0][0x178], !P1 ;  /* 0x00005e000f007a0c */ /* 0x000fe40004f81270 */
[----:B--2---:R-:W-:Y:S02]  /*17760*/  ISETP.GE.AND P3, PT, R24, c[0x0][0x17c], PT ;  /* 0x00005f0018007a0c */ /* 0x004fe40003f66270 */
[----:B------:R-:W2:Y:S01]  /*17770*/  LDL.LU R24, [R1+0x2c] ;  /* 0x00002c0001187983 */ /* 0x000ea20000300800 */
[----:B----4-:R-:W-:-:S03]  /*17780*/  ISETP.GE.AND P2, PT, R20, c[0x0][0x17c], PT ;  /* 0x00005f0014007a0c */ /* 0x010fc60003f46270 */
[----:B------:R-:W4:Y:S04]  /*17790*/  LDL.LU R22, [R1+0x898] ;  /* 0x0008980001167983 */ /* 0x000f280000300800 */
[----:B------:R-:W5:Y:S01]  /*177a0*/  LDL.LU R20, [R1+0x894] ;  /* 0x0008940001147983 */ /* 0x000f620000300800 */
[----:B------:R-:W-:-:S03]  /*177b0*/  ISETP.GE.AND P1, PT, R18, c[0x0][0x17c], PT ;  /* 0x00005f0012007a0c */ /* 0x000fc60003f26270 */
[----:B------:R-:W5:Y:S01]  /*177c0*/  LDL.LU R18, [R1+0x890] ;  /* 0x0008900001127983 */ /* 0x000f620000300800 */
[----:B------:R-:W-:Y:S01]  /*177d0*/  ISETP.LT.AND P6, PT, R27, c[0x0][0x178], !P0 ;  /* 0x00005e001b007a0c */ /* 0x000fe200047c1270 */
[C---:B------:R-:W-:Y:S01]  /*177e0*/  IMAD.WIDE R16, R0.reuse, 0x2, R2 ;  /* 0x0000000200107825 */ /* 0x040fe200078e0202 */
[----:B------:R-:W-:Y:S02]  /*177f0*/  ISETP.LT.AND P0, PT, R15, c[0x0][0x178], !P0 ;  /* 0x00005e000f007a0c */ /* 0x000fe40004701270 */
[C---:B------:R-:W-:Y:S02]  /*17800*/  IADD3 R25, R0.reuse, c[0x0][0x198], RZ ;  /* 0x0000660000197a10 */ /* 0x040fe40007ffe0ff */
[----:B------:R-:W-:Y:S01]  /*17810*/  PRMT R10, R21, 0x7632, R10 ;  /* 0x00007632150a7816 */ /* 0x000fe2000000000a */
[----:B-1----:R-:W-:-:S06]  /*17820*/  IMAD.WIDE R4, R0, 0x2, R28 ;  /* 0x0000000200047825 */ /* 0x002fcc00078e021c */
[----:B------:R1:W-:Y:S01]  /*17830*/  @P6 STG.E.U16 [R16.64], R21 ;  /* 0x0000001510006986 */ /* 0x0003e2000c101506 */
[----:B------:R-:W-:Y:S01]  /*17840*/  ISETP.LT.AND P6, PT, R27, c[0x0][0x178], !P3 ;  /* 0x00005e001b007a0c */ /* 0x000fe20005fc1270 */
[----:B0-----:R-:W-:Y:S01]  /*17850*/  IMAD.WIDE R8, R25, 0x2, R2 ;  /* 0x0000000219087825 */ /* 0x001fe200078e0202 */
[----:B---3--:R-:W-:-:S03]  /*17860*/  PRMT R6, R7, 0x7632, R6 ;  /* 0x0000763207067816 */ /* 0x008fc60000000006 */
[C---:B------:R-:W-:Y:S01]  /*17870*/  IMAD.WIDE R12, R25.reuse, 0x2, R28 ;  /* 0x00000002190c7825 */ /* 0x040fe200078e021c */
[----:B-1----:R-:W-:Y:S01]  /*17880*/  IADD3 R21, R25, c[0x0][0x198], RZ ;  /* 0x0000660019157a10 */ /* 0x002fe20007ffe0ff */
[----:B------:R0:W-:Y:S01]  /*17890*/  @P0 STG.E.U16 [R4.64], R7 ;  /* 0x0000000704000986 */ /* 0x0001e2000c101506 */
[----:B------:R-:W-:-:S03]  /*178a0*/  ISETP.LT.AND P3, PT, R15, c[0x0][0x178], !P3 ;  /* 0x00005e000f007a0c */ /* 0x000fc60005f61270 */
[----:B------:R-:W-:Y:S01]  /*178b0*/  IMAD.WIDE R16, R21, 0x2, R2 ;  /* 0x0000000215107825 */ /* 0x000fe200078e0202 */
[----:B------:R1:W-:Y:S01]  /*178c0*/  @P5 STG.E.U16 [R8.64], R10 ;  /* 0x0000000a08005986 */ /* 0x0003e2000c101506 */
[----:B------:R-:W-:Y:S02]  /*178d0*/  ISETP.LT.AND P5, PT, R27, c[0x0][0x178], !P2 ;  /* 0x00005e001b007a0c */ /* 0x000fe400057a1270 */
[----:B------:R-:W-:Y:S01]  /*178e0*/  IADD3 R25, R21, c[0x0][0x198], RZ ;  /* 0x0000660015197a10 */ /* 0x000fe20007ffe0ff */
[----:B------:R3:W-:Y:S01]  /*178f0*/  @P4 STG.E.U16 [R12.64], R6 ;  /* 0x000000060c004986 */ /* 0x0007e2000c101506 */
[----:B------:R-:W-:Y:S02]  /*17900*/  ISETP.LT.AND P4, PT, R15, c[0x0][0x178], !P2 ;  /* 0x00005e000f007a0c */ /* 0x000fe40005781270 */
[----:B------:R-:W-:Y:S01]  /*17910*/  IADD3 R0, R25, c[0x0][0x198], RZ ;  /* 0x0000660019007a10 */ /* 0x000fe20007ffe0ff */
[----:B0-----:R-:W-:Y:S01]  /*17920*/  IMAD.WIDE R4, R21, 0x2, R28 ;  /* 0x0000000215047825 */ /* 0x001fe200078e021c */
[----:B-1----:R-:W-:-:S03]  /*17930*/  PRMT R10, R11, 0x7632, R10 ;  /* 0x000076320b0a7816 */ /* 0x002fc6000000000a */
[----:B------:R-:W-:-:S04]  /*17940*/  IMAD.WIDE R8, R25, 0x2, R28 ;  /* 0x0000000219087825 */ /* 0x000fc800078e021c */
[----:B---3--:R-:W-:-:S04]  /*17950*/  IMAD.WIDE R6, R25, 0x2, R2 ;  /* 0x0000000219067825 */ /* 0x008fc800078e0202 */
[----:B------:R-:W-:Y:S01]  /*17960*/  IMAD.WIDE R12, R0, 0x2, R2 ;  /* 0x00000002000c7825 */ /* 0x000fe200078e0202 */
[----:B--2---:R0:W-:Y:S01]  /*17970*/  @P6 STG.E.U16 [R16.64], R24 ;  /* 0x0000001810006986 */ /* 0x0041e2000c101506 */
[----:B------:R-:W-:Y:S02]  /*17980*/  ISETP.LT.AND P6, PT, R27, c[0x0][0x178], !P1 ;  /* 0x00005e001b007a0c */ /* 0x000fe40004fc1270 */
[----:B------:R-:W-:Y:S01]  /*17990*/  PRMT R14, R24, 0x7632, R14 ;  /* 0x00007632180e7816 */ /* 0x000fe2000000000e */
[----:B------:R1:W-:Y:S01]  /*179a0*/  @P3 STG.E.U16 [R4.64], R11 ;  /* 0x0000000b04003986 */ /* 0x0003e2000c101506 */
[----:B----4-:R-:W-:Y:S02]  /*179b0*/  ISETP.GE.AND P0, PT, R22, c[0x0][0x17c], PT ;  /* 0x00005f0016007a0c */ /* 0x010fe40003f06270 */
[----:B-----5:R-:W-:Y:S01]  /*179c0*/  ISETP.GE.AND P2, PT, R20, c[0x0][0x17c], PT ;  /* 0x00005f0014007a0c */ /* 0x020fe20003f46270 */
[----:B------:R2:W-:Y:S01]  /*179d0*/  @P5 STG.E.U16 [R6.64], R14 ;  /* 0x0000000e06005986 */ /* 0x0005e2000c101506 */
[----:B------:R-:W-:-:S03]  /*179e0*/  ISETP.GE.AND P3, PT, R18, c[0x0][0x17c], PT ;  /* 0x00005f0012007a0c */ /* 0x000fc60003f66270 */
[----:B------:R-:W-:Y:S01]  /*179f0*/  @P4 STG.E.U16 [R8.64], R10 ;  /* 0x0000000a08004986 */ /* 0x000fe2000c101506 */
[C---:B------:R-:W-:Y:S02]  /*17a00*/  ISETP.LT.AND P5, PT, R27.reuse, c[0x0][0x178], !P2 ;  /* 0x00005e001b007a0c */ /* 0x040fe400057a1270 */
[C---:B------:R-:W-:Y:S01]  /*17a10*/  ISETP.LT.AND P4, PT, R27.reuse, c[0x0][0x178], !P3 ;  /* 0x00005e001b007a0c */ /* 0x040fe20005f81270 */
[----:B------:R3:W-:Y:S01]  /*17a20*/  @P6 STG.E.U16 [R12.64], R19 ;  /* 0x000000130c006986 */ /* 0x0007e2000c101506 */
[----:B------:R-:W-:Y:S02]  /*17a30*/  ISETP.LT.AND P6, PT, R27, c[0x0][0x178], !P0 ;  /* 0x00005e001b007a0c */ /* 0x000fe400047c1270 */
[C---:B------:R-:W-:Y:S01]  /*17a40*/  ISETP.LT.AND P1, PT, R15.reuse, c[0x0][0x178], !P1 ;  /* 0x00005e000f007a0c */ /* 0x040fe20004f21270 */
[----:B------:R-:W4:Y:S01]  /*17a50*/  LDL.LU R27, [R1+0x8a0] ;  /* 0x0008a000011b7983 */ /* 0x000f220000300800 */
[C---:B------:R-:W-:Y:S02]  /*17a60*/  ISETP.LT.AND P0, PT, R15.reuse, c[0x0][0x178], !P0 ;  /* 0x00005e000f007a0c */ /* 0x040fe40004701270 */
[----:B------:R-:W-:-:S02]  /*17a70*/  ISETP.LT.AND P2, PT, R15, c[0x0][0x178], !P2 ;  /* 0x00005e000f007a0c */ /* 0x000fc40005741270 */
[----:B------:R-:W-:Y:S02]  /*17a80*/  ISETP.LT.AND P3, PT, R15, c[0x0][0x178], !P3 ;  /* 0x00005e000f007a0c */ /* 0x000fe40005f61270 */
[----:B------:R-:W5:Y:S01]  /*17a90*/  LDL.LU R15, [R1+0x89c] ;  /* 0x00089c00010f7983 */ /* 0x000f620000300800 */
[----:B0-----:R-:W-:-:S04]  /*17aa0*/  IADD3 R17, R0, c[0x0][0x198], RZ ;  /* 0x0000660000117a10 */ /* 0x001fc80007ffe0ff */
[----:B------:R-:W-:Y:S01]  /*17ab0*/  IADD3 R21, R17, c[0x0][0x198], RZ ;  /* 0x0000660011157a10 */ /* 0x000fe20007ffe0ff */
[----:B-1----:R-:W-:Y:S01]  /*17ac0*/  IMAD.WIDE R4, R0, 0x2, R28 ;  /* 0x0000000200047825 */ /* 0x002fe200078e021c */
[----:B--2---:R-:W-:Y:S02]  /*17ad0*/  PRMT R14, R19, 0x7632, R14 ;  /* 0x00007632130e7816 */ /* 0x004fe4000000000e */
[----:B---3--:R-:W-:Y:S01]  /*17ae0*/  IADD3 R19, R21, c[0x0][0x198], RZ ;  /* 0x0000660015137a10 */ /* 0x008fe20007ffe0ff */
[----:B------:R-:W-:Y:S01]  /*17af0*/  IMAD.WIDE R6, R17, 0x2, R2 ;  /* 0x0000000211067825 */ /* 0x000fe200078e0202 */
[----:B------:R-:W-:-:S03]  /*17b00*/  PRMT R16, R23, 0x7632, R16 ;  /* 0x0000763217107816 */ /* 0x000fc60000000010 */
[----:B------:R-:W-:Y:S01]  /*17b10*/  IMAD.WIDE R8, R17, 0x2, R28 ;  /* 0x0000000211087825 */ /* 0x000fe200078e021c */
[----:B------:R0:W-:Y:S03]  /*17b20*/  @P1 STG.E.U16 [R4.64], R23 ;  /* 0x0000001704001986 */ /* 0x0001e6000c101506 */
[C---:B------:R-:W-:Y:S01]  /*17b30*/  IMAD.WIDE R10, R21.reuse, 0x2, R2 ;  /* 0x00000002150a7825 */ /* 0x040fe200078e0202 */
[----:B------:R0:W-:Y:S03]  /*17b40*/  @P6 STG.E.U16 [R6.64], R14 ;  /* 0x0000000e06006986 */ /* 0x0001e6000c101506 */
[----:B------:R-:W-:Y:S01]  /*17b50*/  IMAD.WIDE R12, R21, 0x2, R28 ;  /* 0x00000002150c7825 */ /* 0x000fe200078e021c */
[----:B------:R0:W-:Y:S03]  /*17b60*/  @P0 STG.E.U16 [R8.64], R16 ;  /* 0x0000001008000986 */ /* 0x0001e6000c101506 */
[----:B------:R-:W-:-:S04]  /*17b70*/  IMAD.WIDE R2, R19, 0x2, R2 ;  /* 0x0000000213027825 */ /* 0x000fc800078e0202 */
[----:B------:R-:W-:Y:S01]  /*17b80*/  IMAD.WIDE R28, R19, 0x2, R28 ;  /* 0x00000002131c7825 */ /* 0x000fe200078e021c */
[----:B-----5:R-:W-:Y:S01]  /*17b90*/  PRMT R0, R15, 0x7632, R0 ;  /* 0x000076320f007816 */ /* 0x020fe20000000000 */
[----:B------:R0:W-:Y:S04]  /*17ba0*/  @P5 STG.E.U16 [R10.64], R15 ;  /* 0x0000000f0a005986 */ /* 0x0001e8000c101506 */
[----:B----4-:R0:W-:Y:S04]  /*17bb0*/  @P2 STG.E.U16 [R12.64], R27 ;  /* 0x0000001b0c002986 */ /* 0x0101e8000c101506 */
[----:B------:R0:W-:Y:S01]  /*17bc0*/  @P4 STG.E.U16 [R2.64], R0 ;  /* 0x0000000002004986 */ /* 0x0001e2000c101506 */
[----:B------:R-:W-:Y:S05]  /*17bd0*/  @!P3 EXIT ;  /* 0x000000000000b94d */ /* 0x000fea0003800000 */
[----:B0-----:R-:W-:-:S05]  /*17be0*/  PRMT R14, R27, 0x7632, R14 ;  /* 0x000076321b0e7816 */ /* 0x001fca000000000e */
[----:B------:R-:W-:Y:S01]  /*17bf0*/  STG.E.U16 [R28.64], R14 ;  /* 0x0000000e1c007986 */ /* 0x000fe2000c101506 */
[----:B------:R-:W-:Y:S05]  /*17c00*/  EXIT ;  /* 0x000000000000794d */ /* 0x000fea0003800000 */
.L_x_4:
[----:B------:R-:W-:-:S00]  /*17c10*/  BRA `(.L_x_4) ;  /* 0xfffffff000007947 */ /* 0x000fc0000383ffff */
[----:B------:R-:W-:-:S00]  /*17c20*/  NOP ;  /* 0x0000000000007918 */ /* 0x000fc00000000000 */
        /* <DEDUP_REMOVED lines=13> */
.L_x_5:


//--------------------- .nv.shared.matmul_kernel  --------------------------
	.section	.nv.shared.matmul_kernel,"aw",@nobits
	.sectionflags	@""
	.align	16
